def matmul_kernel(
    a_ptr,
    b_ptr,
    c_ptr,
    M,
    N,
    K,
    stride_am,
    stride_ak,
    stride_bk,
    stride_bn,
    stride_cm,
    stride_cn,
    BLOCK_M: tl.constexpr,
    BLOCK_N: tl.constexpr,
    BLOCK_K: tl.constexpr,
    GROUP_M: tl.constexpr,
):
    pid = tl.program_id(axis=0)
    num_pid_m = tl.cdiv(M, BLOCK_M)
    num_pid_n = tl.cdiv(N, BLOCK_N)
    num_pid_in_group = GROUP_M * num_pid_n
    group_id = pid // num_pid_in_group
    first_pid_m = group_id * GROUP_M
    group_size_m = min(num_pid_m - first_pid_m, GROUP_M)
    pid_m = first_pid_m + ((pid % num_pid_in_group) % group_size_m)
    pid_n = (pid % num_pid_in_group) // group_size_m

    offs_am = (pid_m * BLOCK_M + tl.arange(0, BLOCK_M)) % M
    offs_bn = (pid_n * BLOCK_N + tl.arange(0, BLOCK_N)) % N
    offs_k = tl.arange(0, BLOCK_K)
    a_ptrs = a_ptr + offs_am[:, None] * stride_am + offs_k[None, :] * stride_ak
    b_ptrs = b_ptr + offs_k[:, None] * stride_bk + offs_bn[None, :] * stride_bn

    acc = tl.zeros((BLOCK_M, BLOCK_N), dtype=tl.float32)
    for kk in range(0, tl.cdiv(K, BLOCK_K)):
        a = tl.load(a_ptrs, mask=offs_k[None, :] < K - kk * BLOCK_K, other=0.0)
        b = tl.load(b_ptrs, mask=offs_k[:, None] < K - kk * BLOCK_K, other=0.0)
        acc = tl.dot(a, b, acc)
        a_ptrs += BLOCK_K * stride_ak
        b_ptrs += BLOCK_K * stride_bk

    c = acc.to(c_ptr.dtype.element_ty)
    offs_cm = pid_m * BLOCK_M + tl.arange(0, BLOCK_M)
    offs_cn = pid_n * BLOCK_N + tl.arange(0, BLOCK_N)
    c_ptrs = c_ptr + offs_cm[:, None] * stride_cm + offs_cn[None, :] * stride_cn
    mask = (offs_cm[:, None] < M) & (offs_cn[None, :] < N)
    tl.store(c_ptrs, c, mask=mask)

# config = {"BLOCK_K": 64, "BLOCK_M": 512, "BLOCK_N": 256, "GROUP_M": 8, "arch": "sm_90", "dtype": "fp8e4m3", "num_ctas": 1, "num_stages": 3, "num_warps": 4}
# arch = sm_90


// ===== COMPILED SASS (sm_90a) =====

	.target	sm_90a

	.elftype	@"ET_EXEC"


//--------------------- .note.nv.tkinfo           --------------------------
	.section	.note.nv.tkinfo,"",@"SHT_NOTE"
	.sectionflags	@"SHF_NOTE_NV_TKINFO"
	.tkinfo
        /*0018*/ 	.word	0x00000002
        /*0030*/ 	.string	""
        /*0030*/ 	.string	"ptxas"
        /*0030*/ 	.string	"Cuda compilation tools, release 13.0, V13.0.88"
        /*0030*/ 	.string	"Build cuda_13.0.r13.0/compiler.36424714_0"
        /*0030*/ 	.string	"-v  -suppress-debug-info  -lineinfo  -arch sm_90a "



//--------------------- .note.nv.cuinfo           --------------------------
	.section	.note.nv.cuinfo,"",@"SHT_NOTE"
	.sectionflags	@"SHF_NOTE_NV_CUINFO"
        /*0018*/ 	.short	0x0002
        /*001a*/ 	.short	0x005a
        /*001c*/ 	.short	0x0082
	.zero		2


//--------------------- .nv.info                  --------------------------
	.section	.nv.info,"",@"SHT_CUDA_INFO"
	.align	4


	//----- nvinfo : EIATTR_REGCOUNT
	.align		4
        /*0000*/ 	.byte	0x04, 0x2f
        /*0002*/ 	.short	(.L_1 - .L_0)
	.align		4
.L_0:
        /*0004*/ 	.word	index@(matmul_kernel)
        /*0008*/ 	.word	0x000000ff


	//----- nvinfo : EIATTR_FRAME_SIZE
	.align		4
.L_1:
        /*000c*/ 	.byte	0x04, 0x11
        /*000e*/ 	.short	(.L_3 - .L_2)
	.align		4
.L_2:
        /*0010*/ 	.word	index@(matmul_kernel)
        /*0014*/ 	.word	0x00002b90


	//----- nvinfo : EIATTR_MIN_STACK_SIZE
	.align		4
.L_3:
        /*0018*/ 	.byte	0x04, 0x12
        /*001a*/ 	.short	(.L_5 - .L_4)
	.align		4
.L_4:
        /*001c*/ 	.word	index@(matmul_kernel)
        /*0020*/ 	.word	0x00002b90
.L_5:


//--------------------- .nv.compat                --------------------------
	.section	.nv.compat,"",@"SHT_CUDA_COMPAT_INFO"
	.align	4
        /*0000*/ 	.byte	0x02, 0x09, 0x01, 0x00, 0x02, 0x02, 0x04, 0x00, 0x02, 0x05, 0x05, 0x00, 0x03, 0x07, 0x01, 0x01
        /*0010*/ 	.byte	0x02, 0x03, 0x00, 0x00, 0x02, 0x06, 0x01, 0x00, 0x04, 0x0b, 0x08, 0x00, 0x00, 0x00, 0x00, 0x00
        /*0020*/ 	.byte	0x00, 0x00, 0x00, 0x00


//--------------------- .nv.info.matmul_kernel    --------------------------
	.section	.nv.info.matmul_kernel,"",@"SHT_CUDA_INFO"
	.sectionflags	@""
	.align	4


	//----- nvinfo : EIATTR_CUDA_API_VERSION
	.align		4
        /*0000*/ 	.byte	0x04, 0x37
        /*0002*/ 	.short	(.L_7 - .L_6)
.L_6:
        /*0004*/ 	.word	0x00000082


	//----- nvinfo : EIATTR_KPARAM_INFO
	.align		4
.L_7:
        /*0008*/ 	.byte	0x04, 0x17
        /*000a*/ 	.short	(.L_9 - .L_8)
.L_8:
        /*000c*/ 	.word	0x00000000
        /*0010*/ 	.short	0x000d
        /*0012*/ 	.short	0x0048
        /*0014*/ 	.byte	0x00, 0xf4, 0x21, 0x00


	//----- nvinfo : EIATTR_KPARAM_INFO
	.align		4
.L_9:
        /*0018*/ 	.byte	0x04, 0x17
        /*001a*/ 	.short	(.L_11 - .L_10)
.L_10:
        /*001c*/ 	.word	0x00000000
        /*0020*/ 	.short	0x000c
        /*0022*/ 	.short	0x0040
        /*0024*/ 	.byte	0x00, 0xf4, 0x21, 0x00


	//----- nvinfo : EIATTR_KPARAM_INFO
	.align		4
.L_11:
        /*0028*/ 	.byte	0x04, 0x17
        /*002a*/ 	.short	(.L_13 - .L_12)
.L_12:
        /*002c*/ 	.word	0x00000000
        /*0030*/ 	.short	0x000b
        /*0032*/ 	.short	0x0038
        /*0034*/ 	.byte	0x00, 0xf0, 0x11, 0x00


	//----- nvinfo : EIATTR_KPARAM_INFO
	.align		4
.L_13:
        /*0038*/ 	.byte	0x04, 0x17
        /*003a*/ 	.short	(.L_15 - .L_14)
.L_14:
        /*003c*/ 	.word	0x00000000
        /*0040*/ 	.short	0x000a
        /*0042*/ 	.short	0x0034
        /*0044*/ 	.byte	0x00, 0xf0, 0x11, 0x00


	//----- nvinfo : EIATTR_KPARAM_INFO
	.align		4
.L_15:
        /*0048*/ 	.byte	0x04, 0x17
        /*004a*/ 	.short	(.L_17 - .L_16)
.L_16:
        /*004c*/ 	.word	0x00000000
        /*0050*/ 	.short	0x0009
        /*0052*/ 	.short	0x0030
        /*0054*/ 	.byte	0x00, 0xf0, 0x11, 0x00


	//----- nvinfo : EIATTR_KPARAM_INFO
	.align		4
.L_17:
        /*0058*/ 	.byte	0x04, 0x17
        /*005a*/ 	.short	(.L_19 - .L_18)
.L_18:
        /*005c*/ 	.word	0x00000000
        /*0060*/ 	.short	0x0008
        /*0062*/ 	.short	0x002c
        /*0064*/ 	.byte	0x00, 0xf0, 0x11, 0x00


	//----- nvinfo : EIATTR_KPARAM_INFO
	.align		4
.L_19:
        /*0068*/ 	.byte	0x04, 0x17
        /*006a*/ 	.short	(.L_21 - .L_20)
.L_20:
        /*006c*/ 	.word	0x00000000
        /*0070*/ 	.short	0x0007
        /*0072*/ 	.short	0x0028
        /*0074*/ 	.byte	0x00, 0xf0, 0x11, 0x00


	//----- nvinfo : EIATTR_KPARAM_INFO
	.align		4
.L_21:
        /*0078*/ 	.byte	0x04, 0x17
        /*007a*/ 	.short	(.L_23 - .L_22)
.L_22:
        /*007c*/ 	.word	0x00000000
        /*0080*/ 	.short	0x0006
        /*0082*/ 	.short	0x0024
        /*0084*/ 	.byte	0x00, 0xf0, 0x11, 0x00


	//----- nvinfo : EIATTR_KPARAM_INFO
	.align		4
.L_23:
        /*0088*/ 	.byte	0x04, 0x17
        /*008a*/ 	.short	(.L_25 - .L_24)
.L_24:
        /*008c*/ 	.word	0x00000000
        /*0090*/ 	.short	0x0005
        /*0092*/ 	.short	0x0020
        /*0094*/ 	.byte	0x00, 0xf0, 0x11, 0x00


	//----- nvinfo : EIATTR_KPARAM_INFO
	.align		4
.L_25:
        /*0098*/ 	.byte	0x04, 0x17
        /*009a*/ 	.short	(.L_27 - .L_26)
.L_26:
        /*009c*/ 	.word	0x00000000
        /*00a0*/ 	.short	0x0004
        /*00a2*/ 	.short	0x001c
        /*00a4*/ 	.byte	0x00, 0xf0, 0x11, 0x00


	//----- nvinfo : EIATTR_KPARAM_INFO
	.align		4
.L_27:
        /*00a8*/ 	.byte	0x04, 0x17
        /*00aa*/ 	.short	(.L_29 - .L_28)
.L_28:
        /*00ac*/ 	.word	0x00000000
        /*00b0*/ 	.short	0x0003
        /*00b2*/ 	.short	0x0018
        /*00b4*/ 	.byte	0x00, 0xf0, 0x11, 0x00


	//----- nvinfo : EIATTR_KPARAM_INFO
	.align		4
.L_29:
        /*00b8*/ 	.byte	0x04, 0x17
        /*00ba*/ 	.short	(.L_31 - .L_30)
.L_30:
        /*00bc*/ 	.word	0x00000000
        /*00c0*/ 	.short	0x0002
        /*00c2*/ 	.short	0x0010
        /*00c4*/ 	.byte	0x00, 0xf4, 0x21, 0x00


	//----- nvinfo : EIATTR_KPARAM_INFO
	.align		4
.L_31:
        /*00c8*/ 	.byte	0x04, 0x17
        /*00ca*/ 	.short	(.L_33 - .L_32)
.L_32:
        /*00cc*/ 	.word	0x00000000
        /*00d0*/ 	.short	0x0001
        /*00d2*/ 	.short	0x0008
        /*00d4*/ 	.byte	0x00, 0xf4, 0x21, 0x00


	//----- nvinfo : EIATTR_KPARAM_INFO
	.align		4
.L_33:
        /*00d8*/ 	.byte	0x04, 0x17
        /*00da*/ 	.short	(.L_35 - .L_34)
.L_34:
        /*00dc*/ 	.word	0x00000000
        /*00e0*/ 	.short	0x0000
        /*00e2*/ 	.short	0x0000
        /*00e4*/ 	.byte	0x00, 0xf4, 0x21, 0x00


	//----- nvinfo : EIATTR_SPARSE_MMA_MASK
	.align		4
.L_35:
        /*00e8*/ 	.byte	0x03, 0x50
        /*00ea*/ 	.short	0x0000


	//----- nvinfo : EIATTR_MAXREG_COUNT
	.align		4
        /*00ec*/ 	.byte	0x03, 0x1b
        /*00ee*/ 	.short	0x00ff


	//----- nvinfo : EIATTR_NUM_BARRIERS
	.align		4
        /*00f0*/ 	.byte	0x02, 0x4c
        /*00f2*/ 	.byte	0x01
	.zero		1


	//----- nvinfo : EIATTR_ANNOTATIONS
	.align		4
        /*00f4*/ 	.byte	0x04, 0x55
        /*00f6*/ 	.short	(.L_37 - .L_36)


	//   ....[0]....
.L_36:
        /*00f8*/ 	.word	0x00000001
        /*00fc*/ 	.byte	0x80, 0x05, 0x00, 0x00, 0x01, 0x00, 0x00, 0x00, 0xc0, 0x05, 0x00, 0x00, 0x01, 0x00, 0x00, 0x00
        /* <DEDUP_REMOVED lines=2057> */
        /*819c*/ 	.byte	0x70, 0x4c, 0x02, 0x00, 0x01, 0x00, 0x00, 0x00, 0xc0, 0x4c, 0x02, 0x00


	//----- nvinfo : EIATTR_MERCURY_ISA_VERSION
	.align		4
.L_37:
        /*81a8*/ 	.byte	0x03, 0x5f
        /*81aa*/ 	.short	0x0101


	//----- nvinfo : EIATTR_EXIT_INSTR_OFFSETS
	.align		4
        /*81ac*/ 	.byte	0x04, 0x1c
        /*81ae*/ 	.short	(.L_39 - .L_38)


	//   ....[0]....
.L_38:
        /*81b0*/ 	.word	0x0008bb20


	//   ....[1]....
        /*81b4*/ 	.word	0x0008bb50


	//----- nvinfo : EIATTR_REQNTID
	.align		4
.L_39:
        /*81b8*/ 	.byte	0x04, 0x10
        /*81ba*/ 	.short	(.L_41 - .L_40)
.L_40:
        /*81bc*/ 	.word	0x00000080
        /*81c0*/ 	.word	0x00000001
        /*81c4*/ 	.word	0x00000001


	//----- nvinfo : EIATTR_CBANK_PARAM_SIZE
	.align		4
.L_41:
        /*81c8*/ 	.byte	0x03, 0x19
        /*81ca*/ 	.short	0x0050


	//----- nvinfo : EIATTR_PARAM_CBANK
	.align		4
        /*81cc*/ 	.byte	0x04, 0x0a
        /*81ce*/ 	.short	(.L_43 - .L_42)
	.align		4
.L_42:
        /*81d0*/ 	.word	index@(.nv.constant0.matmul_kernel)
        /*81d4*/ 	.short	0x0210
        /*81d6*/ 	.short	0x0050


	//----- nvinfo : EIATTR_SW_WAR
	.align		4
.L_43:
        /*81d8*/ 	.byte	0x04, 0x36
        /*81da*/ 	.short	(.L_45 - .L_44)
.L_44:
        /*81dc*/ 	.word	0x00000008
.L_45:


//--------------------- .nv.callgraph             --------------------------
	.section	.nv.callgraph,"",@"SHT_CUDA_CALLGRAPH"
	.align	4
	.sectionentsize	8
	.align		4
        /*0000*/ 	.word	0x00000000
	.align		4
        /*0004*/ 	.word	0xffffffff
	.align		4
        /*0008*/ 	.word	0x00000000
	.align		4
        /*000c*/ 	.word	0xfffffffe
	.align		4
        /*0010*/ 	.word	0x00000000
	.align		4
        /*0014*/ 	.word	0xfffffffd
	.align		4
        /*0018*/ 	.word	0x00000000
	.align		4
        /*001c*/ 	.word	0xfffffffc


//--------------------- .text.matmul_kernel       --------------------------
	.section	.text.matmul_kernel,"ax",@progbits
	.align	128
        .global         matmul_kernel
        .type           matmul_kernel,@function
        .size           matmul_kernel,(.L_x_4 - matmul_kernel)
        .other          matmul_kernel,@"STO_CUDA_ENTRY STV_DEFAULT"
matmul_kernel:
.text.matmul_kernel:
[----:B------:R-:W0:Y:S08]  /*0000*/  LDC R1, c[0x0][0x28] ;  /* 0x00000a00ff017b82 */ /* 0x000e300000000800 */
[----:B------:R-:W1:Y:S01]  /*0010*/  LDC.64 R24, c[0x0][0x228] ;  /* 0x00008a00ff187b82 */ /* 0x000e620000000a00 */
[----:B------:R-:W2:Y:S01]  /*0020*/  S2R R5, SR_CTAID.X ;  /* 0x0000000000057919 */ /* 0x000ea20000002500 */
[----:B------:R-:W-:Y:S01]  /*0030*/  UMOV UR58, 0x400 ;  /* 0x00000400003a7882 */ /* 0x000fe20000000000 */
[----:B------:R-:W-:Y:S01]  /*0040*/  ULDC.64 UR56, c[0x0][0x208] ;  /* 0x0000820000387ab9 */ /* 0x000fe20000000a00 */
[----:B0-----:R-:W-:Y:S01]  /*0050*/  VIADD R1, R1, 0xffffd470 ;  /* 0xffffd47001017836 */ /* 0x001fe20000000000 */
[----:B------:R-:W0:Y:S03]  /*0060*/  S2R R36, SR_TID.X ;  /* 0x0000000000247919 */ /* 0x000e260000002100 */
[----:B------:R-:W3:Y:S08]  /*0070*/  LDC R104, c[0x0][0x230] ;  /* 0x00008c00ff687b82 */ /* 0x000ef00000000800 */
[----:B------:R-:W4:Y:S01]  /*0080*/  S2UR UR4, SR_CgaCtaId ;  /* 0x00000000000479c3 */ /* 0x000f220000008800 */
[----:B-1----:R-:W-:-:S05]  /*0090*/  VIADD R0, R25, 0xff ;  /* 0x000000ff19007836 */ /* 0x002fca0000000000 */
[----:B------:R-:W-:Y:S01]  /*00a0*/  SHF.R.S32.HI R3, RZ, 0x1f, R0 ;  /* 0x0000001fff037819 */ /* 0x000fe20000011400 */
[----:B---3--:R-:W-:-:S03]  /*00b0*/  VIADD R104, R104, 0x3f ;  /* 0x0000003f68687836 */ /* 0x008fc60000000000 */
[----:B------:R-:W-:Y:S02]  /*00c0*/  LEA.HI R3, R3, R0, RZ, 0x8 ;  /* 0x0000000003037211 */ /* 0x000fe400078f40ff */
[----:B--2---:R-:W-:Y:S02]  /*00d0*/  IABS R8, R5 ;  /* 0x0000000500087213 */ /* 0x004fe40000000000 */
[----:B------:R-:W-:Y:S02]  /*00e0*/  SHF.R.S32.HI R3, RZ, 0x8, R3 ;  /* 0x00000008ff037819 */ /* 0x000fe40000011403 */
[----:B0-----:R-:W-:Y:S01]  /*00f0*/  LOP3.LUT R153, R36, 0x7f, RZ, 0xc0, !PT ;  /* 0x0000007f24997812 */ /* 0x001fe200078ec0ff */
[----:B----4-:R-:W-:Y:S02]  /*0100*/  ULEA UR58, UR4, UR58, 0x18 ;  /* 0x0000003a043a7291 */ /* 0x010fe4000f8ec03f */
[----:B------:R-:W-:-:S05]  /*0110*/  IMAD.SHL.U32 R4, R3, 0x8, RZ ;  /* 0x0000000803047824 */ /* 0x000fca00078e00ff */
[-C--:B------:R-:W-:Y:S02]  /*0120*/  IABS R7, R4.reuse ;  /* 0x0000000400077213 */ /* 0x080fe40000000000 */
[----:B------:R-:W-:Y:S02]  /*0130*/  IABS R10, R4 ;  /* 0x00000004000a7213 */ /* 0x000fe40000000000 */
[----:B------:R-:W0:Y:S08]  /*0140*/  I2F.RP R0, R7 ;  /* 0x0000000700007306 */ /* 0x000e300000209400 */
[----:B0-----:R-:W0:Y:S02]  /*0150*/  MUFU.RCP R0, R0 ;  /* 0x0000000000007308 */ /* 0x001e240000001000 */
[----:B0-----:R-:W-:-:S02]  /*0160*/  VIADD R2, R0, 0xffffffe ;  /* 0x0ffffffe00027836 */ /* 0x001fc40000000000 */
[----:B------:R-:W-:-:S04]  /*0170*/  IMAD.MOV R0, RZ, RZ, -R10 ;  /* 0x000000ffff007224 */ /* 0x000fc800078e0a0a */
[----:B------:R0:W1:Y:S02]  /*0180*/  F2I.FTZ.U32.TRUNC.NTZ R3, R2 ;  /* 0x0000000200037305 */ /* 0x000064000021f000 */
[----:B0-----:R-:W-:Y:S02]  /*0190*/  IMAD.MOV.U32 R2, RZ, RZ, RZ ;  /* 0x000000ffff027224 */ /* 0x001fe400078e00ff */
[----:B-1----:R-:W-:-:S04]  /*01a0*/  IMAD.MOV R6, RZ, RZ, -R3 ;  /* 0x000000ffff067224 */ /* 0x002fc800078e0a03 */
[----:B------:R-:W-:Y:S02]  /*01b0*/  IMAD R9, R6, R7, RZ ;  /* 0x0000000706097224 */ /* 0x000fe400078e02ff */
[----:B------:R-:W-:Y:S02]  /*01c0*/  IMAD.MOV.U32 R6, RZ, RZ, R8 ;  /* 0x000000ffff067224 */ /* 0x000fe400078e0008 */
[----:B------:R-:W-:-:S06]  /*01d0*/  IMAD.HI.U32 R3, R3, R9, R2 ;  /* 0x0000000903037227 */ /* 0x000fcc00078e0002 */
[----:B------:R-:W-:-:S04]  /*01e0*/  IMAD.HI.U32 R3, R3, R6, RZ ;  /* 0x0000000603037227 */ /* 0x000fc800078e00ff */
[----:B------:R-:W-:-:S05]  /*01f0*/  IMAD R0, R3, R0, R6 ;  /* 0x0000000003007224 */ /* 0x000fca00078e0206 */
[----:B------:R-:W-:-:S13]  /*0200*/  ISETP.GT.U32.AND P1, PT, R7, R0, PT ;  /* 0x000000000700720c */ /* 0x000fda0003f24070 */
[----:B------:R-:W-:Y:S02]  /*0210*/  @!P1 IMAD.IADD R0, R0, 0x1, -R7 ;  /* 0x0000000100009824 */ /* 0x000fe400078e0a07 */
[----:B------:R-:W-:Y:S01]  /*0220*/  @!P1 VIADD R3, R3, 0x1 ;  /* 0x0000000103039836 */ /* 0x000fe20000000000 */
[----:B------:R-:W-:Y:S02]  /*0230*/  ISETP.NE.AND P1, PT, R4, RZ, PT ;  /* 0x000000ff0400720c */ /* 0x000fe40003f25270 */
[----:B------:R-:W-:Y:S02]  /*0240*/  ISETP.GE.U32.AND P0, PT, R0, R7, PT ;  /* 0x000000070000720c */ /* 0x000fe40003f06070 */
[----:B------:R-:W-:-:S04]  /*0250*/  LOP3.LUT R0, R5, R4, RZ, 0x3c, !PT ;  /* 0x0000000405007212 */ /* 0x000fc800078e3cff */
[----:B------:R-:W-:Y:S01]  /*0260*/  ISETP.GE.AND P2, PT, R0, RZ, PT ;  /* 0x000000ff0000720c */ /* 0x000fe20003f46270 */
[----:B------:R-:W-:-:S06]  /*0270*/  VIADD R0, R24, 0x1ff ;  /* 0x000001ff18007836 */ /* 0x000fcc0000000000 */
[----:B------:R-:W-:-:S04]  /*0280*/  @P0 VIADD R3, R3, 0x1 ;  /* 0x0000000103030836 */ /* 0x000fc80000000000 */
[----:B------:R-:W-:Y:S01]  /*0290*/  IMAD.MOV.U32 R2, RZ, RZ, R3 ;  /* 0x000000ffff027224 */ /* 0x000fe200078e0003 */
[----:B------:R-:W-:-:S03]  /*02a0*/  SHF.R.S32.HI R3, RZ, 0x1f, R0 ;  /* 0x0000001fff037819 */ /* 0x000fc60000011400 */
[----:B------:R-:W-:Y:S01]  /*02b0*/  @!P2 IMAD.MOV R2, RZ, RZ, -R2 ;  /* 0x000000ffff02a224 */ /* 0x000fe200078e0a02 */
[----:B------:R-:W-:Y:S02]  /*02c0*/  @!P1 LOP3.LUT R2, RZ, R4, RZ, 0x33, !PT ;  /* 0x00000004ff029212 */ /* 0x000fe400078e33ff */
[----:B------:R-:W-:-:S03]  /*02d0*/  LEA.HI R3, R3, R0, RZ, 0x9 ;  /* 0x0000000003037211 */ /* 0x000fc600078f48ff */
[----:B------:R-:W-:Y:S02]  /*02e0*/  IMAD.SHL.U32 R6, R2, 0x8, RZ ;  /* 0x0000000802067824 */ /* 0x000fe400078e00ff */
[----:B------:R-:W-:-:S03]  /*02f0*/  IMAD.MOV R2, RZ, RZ, -R2 ;  /* 0x000000ffff027224 */ /* 0x000fc600078e0a02 */
[----:B------:R-:W-:Y:S01]  /*0300*/  LEA.HI.SX32 R3, R3, -R6, 0x17 ;  /* 0x8000000603037211 */ /* 0x000fe200078fbaff */
[----:B------:R-:W-:-:S03]  /*0310*/  IMAD R4, R4, R2, R5 ;  /* 0x0000000204047224 */ /* 0x000fc600078e0205 */
[----:B------:R-:W-:Y:S02]  /*0320*/  VIMNMX R11, R3, 0x8, PT ;  /* 0x00000008030b7848 */ /* 0x000fe40003fe0100 */
[----:B------:R-:W-:Y:S02]  /*0330*/  IABS R9, R4 ;  /* 0x0000000400097213 */ /* 0x000fe40000000000 */
[----:B------:R-:W-:-:S04]  /*0340*/  IABS R7, R11 ;  /* 0x0000000b00077213 */ /* 0x000fc80000000000 */
[----:B------:R-:W0:Y:S08]  /*0350*/  I2F.RP R0, R7 ;  /* 0x0000000700007306 */ /* 0x000e300000209400 */
[----:B0-----:R-:W0:Y:S02]  /*0360*/  MUFU.RCP R0, R0 ;  /* 0x0000000000007308 */ /* 0x001e240000001000 */
[----:B0-----:R-:W-:-:S06]  /*0370*/  VIADD R3, R0, 0xffffffe ;  /* 0x0ffffffe00037836 */ /* 0x001fcc0000000000 */
[----:B------:R-:W0:Y:S02]  /*0380*/  F2I.FTZ.U32.TRUNC.NTZ R3, R3 ;  /* 0x0000000300037305 */ /* 0x000e24000021f000 */
[----:B0-----:R-:W-:-:S04]  /*0390*/  IMAD.MOV R8, RZ, RZ, -R3 ;  /* 0x000000ffff087224 */ /* 0x001fc800078e0a03 */
[----:B------:R-:W-:Y:S01]  /*03a0*/  IMAD.MOV.U32 R2, RZ, RZ, R8 ;  /* 0x000000ffff027224 */ /* 0x000fe200078e0008 */
[----:B------:R-:W-:-:S03]  /*03b0*/  IABS R8, R11 ;  /* 0x0000000b00087213 */ /* 0x000fc60000000000 */
[----:B------:R-:W-:Y:S02]  /*03c0*/  IMAD R5, R2, R7, RZ ;  /* 0x0000000702057224 */ /* 0x000fe400078e02ff */
[----:B------:R-:W-:Y:S02]  /*03d0*/  IMAD.MOV.U32 R2, RZ, RZ, RZ ;  /* 0x000000ffff027224 */ /* 0x000fe400078e00ff */
[----:B------:R-:W-:Y:S02]  /*03e0*/  IMAD.MOV R0, RZ, RZ, -R8 ;  /* 0x000000ffff007224 */ /* 0x000fe400078e0a08 */
        /* <DEDUP_REMOVED lines=9> */
[----:B------:R-:W-:-:S07]  /*0480*/  ISETP.GE.AND P2, PT, R0, RZ, PT ;  /* 0x000000ff0000720c */ /* 0x000fce0003f46270 */
[----:B------:R-:W-:Y:S01]  /*0490*/  @P0 VIADD R2, R2, 0x1 ;  /* 0x0000000102020836 */ /* 0x000fe20000000000 */
[----:B------:R-:W-:-:S03]  /*04a0*/  ISETP.GT.AND P0, PT, R104, 0x3f, PT ;  /* 0x0000003f6800780c */ /* 0x000fc60003f04270 */
[----:B------:R-:W-:-:S04]  /*04b0*/  IMAD.MOV.U32 R0, RZ, RZ, R2 ;  /* 0x000000ffff007224 */ /* 0x000fc800078e0002 */
[----:B------:R-:W-:Y:S01]  /*04c0*/  @!P2 IMAD.MOV R0, RZ, RZ, -R0 ;  /* 0x000000ffff00a224 */ /* 0x000fe200078e0a00 */
[----:B------:R-:W-:-:S05]  /*04d0*/  @!P1 LOP3.LUT R0, RZ, R11, RZ, 0x33, !PT ;  /* 0x0000000bff009212 */ /* 0x000fca00078e33ff */
[----:B------:R-:W-:Y:S02]  /*04e0*/  IMAD.MOV R2, RZ, RZ, -R0 ;  /* 0x000000ffff027224 */ /* 0x000fe400078e0a00 */
[----:B------:R-:W-:Y:S02]  /*04f0*/  IMAD.SHL.U32 R0, R0, 0x100, RZ ;  /* 0x0000010000007824 */ /* 0x000fe400078e00ff */
[----:B------:R-:W-:-:S04]  /*0500*/  IMAD R2, R11, R2, R4 ;  /* 0x000000020b027224 */ /* 0x000fc800078e0204 */
[----:B------:R-:W-:-:S04]  /*0510*/  IMAD.IADD R2, R6, 0x1, R2 ;  /* 0x0000000106027824 */ /* 0x000fc800078e0202 */
[----:B------:R-:W-:-:S04]  /*0520*/  IMAD R2, R2, 0x200, R153 ;  /* 0x0000020002027824 */ /* 0x000fc800078e0299 */
[C---:B------:R-:W-:Y:S02]  /*0530*/  VIADD R5, R2.reuse, 0x80 ;  /* 0x0000008002057836 */ /* 0x040fe40000000000 */
[C---:B------:R-:W-:Y:S02]  /*0540*/  VIADD R4, R2.reuse, 0x100 ;  /* 0x0000010002047836 */ /* 0x040fe40000000000 */
[----:B------:R-:W-:Y:S01]  /*0550*/  VIADD R3, R2, 0x180 ;  /* 0x0000018002037836 */ /* 0x000fe20000000000 */
[----:B------:R-:W-:Y:S06]  /*0560*/  @P0 BRA `(.L_x_0) ;  /* 0x0000003c000c0947 */ /* 0x000fec0003800000 */
[----:B------:R-:W-:Y:S01]  /*0570*/  IMAD.SHL.U32 R6, R36, 0x8, RZ ;  /* 0x0000000824067824 */ /* 0x000fe200078e00ff */
[----:B------:R1:W-:Y:S01]  /*0580*/  STL [R1+0xc00], RZ ;  /* 0x000c00ff01007387 */ /* 0x0003e20000100800 */
[----:B------:R-:W-:Y:S02]  /*0590*/  CS2R R24, SRZ ;  /* 0x0000000000187805 */ /* 0x000fe4000001ff00 */
[----:B------:R-:W-:Y:S02]  /*05a0*/  CS2R R26, SRZ ;  /* 0x00000000001a7805 */ /* 0x000fe4000001ff00 */
[----:B------:R-:W-:Y:S01]  /*05b0*/  CS2R R28, SRZ ;  /* 0x00000000001c7805 */ /* 0x000fe2000001ff00 */
[----:B------:R1:W-:Y:S01]  /*05c0*/  STL [R1+0x1c64], R6 ;  /* 0x001c640601007387 */ /* 0x0003e20000100800 */
[----:B------:R-:W-:Y:S02]  /*05d0*/  CS2R R30, SRZ ;  /* 0x00000000001e7805 */ /* 0x000fe4000001ff00 */
[----:B------:R-:W-:-:S02]  /*05e0*/  CS2R R32, SRZ ;  /* 0x0000000000207805 */ /* 0x000fc4000001ff00 */
[----:B------:R-:W-:Y:S01]  /*05f0*/  CS2R R34, SRZ ;  /* 0x0000000000227805 */ /* 0x000fe2000001ff00 */
[----:B------:R1:W-:Y:S01]  /*0600*/  STL [R1+0xc04], RZ ;  /* 0x000c04ff01007387 */ /* 0x0003e20000100800 */
[----:B------:R-:W-:Y:S02]  /*0610*/  CS2R R36, SRZ ;  /* 0x0000000000247805 */ /* 0x000fe4000001ff00 */
[----:B------:R-:W-:Y:S02]  /*0620*/  CS2R R38, SRZ ;  /* 0x0000000000267805 */ /* 0x000fe4000001ff00 */
[----:B------:R-:W-:Y:S01]  /*0630*/  CS2R R40, SRZ ;  /* 0x0000000000287805 */ /* 0x000fe2000001ff00 */
[----:B------:R1:W-:Y:S01]  /*0640*/  STL [R1+0xc08], RZ ;  /* 0x000c08ff01007387 */ /* 0x0003e20000100800 */
        /* <DEDUP_REMOVED lines=72> */
[----:B------:R-:W-:-:S03]  /*0ad0*/  CS2R R150, SRZ ;  /* 0x0000000000967805 */ /* 0x000fc6000001ff00 */
[----:B------:R1:W-:Y:S04]  /*0ae0*/  STL [R1+0xc54], RZ ;  /* 0x000c54ff01007387 */ /* 0x0003e80000100800 */
        /* <DEDUP_REMOVED lines=746> */
[----:B------:R1:W-:Y:S04]  /*3990*/  STL [R1], RZ ;  /* 0x000000ff01007387 */ /* 0x0003e80000100800 */
        /* <DEDUP_REMOVED lines=126> */
[----:B------:R1:W-:Y:S01]  /*4180*/  STL [R1+0x1fc], RZ ;  /* 0x0001fcff01007387 */ /* 0x0003e20000100800 */
[----:B------:R-:W-:Y:S05]  /*4190*/  BRA `(.L_x_1) ;  /* 0x0000031c00a47947 */ /* 0x000fea0003800000 */
.L_x_0:
[----:B------:R-:W-:Y:S01]  /*41a0*/  IABS R17, R24 ;  /* 0x0000001800117213 */ /* 0x000fe20000000000 */
[----:B------:R-:W-:Y:S01]  /*41b0*/  ULDC UR7, c[0x0][0x23c] ;  /* 0x00008f0000077ab9 */ /* 0x000fe20000000800 */
[----:B------:R-:W-:Y:S01]  /*41c0*/  IABS R6, R25 ;  /* 0x0000001900067213 */ /* 0x000fe20000000000 */
[----:B------:R-:W-:Y:S01]  /*41d0*/  ULDC.64 UR4, c[0x0][0x218] ;  /* 0x0000860000047ab9 */ /* 0x000fe20000000a00 */
[----:B------:R-:W0:Y:S01]  /*41e0*/  I2F.RP R7, R17 ;  /* 0x0000001100077306 */ /* 0x000e220000209400 */
[----:B------:R-:W-:Y:S01]  /*41f0*/  IABS R16, R4 ;  /* 0x0000000400107213 */ /* 0x000fe20000000000 */
[----:B------:R-:W-:Y:S01]  /*4200*/  UIADD3 UR6, UR58, 0x8000, URZ ;  /* 0x000080003a067890 */ /* 0x000fe2000fffe03f */
[----:B------:R-:W-:Y:S01]  /*4210*/  IABS R18, R3 ;  /* 0x0000000300127213 */ /* 0x000fe20000000000 */
[----:B------:R-:W-:Y:S01]  /*4220*/  ULDC UR29, c[0x0][0x238] ;  /* 0x00008e00001d7ab9 */ /* 0x000fe20000000800 */
[----:B------:R-:W-:Y:S01]  /*4230*/  LOP3.LUT R33, RZ, R24, RZ, 0x33, !PT ;  /* 0x00000018ff217212 */ /* 0x000fe200078e33ff */
[----:B------:R-:W-:Y:S01]  /*4240*/  ULDC.64 UR8, c[0x0][0x210] ;  /* 0x0000840000087ab9 */ /* 0x000fe20000000a00 */
[----:B------:R-:W-:Y:S01]  /*4250*/  LOP3.LUT R61, R36, 0x3f, RZ, 0xc0, !PT ;  /* 0x0000003f243d7812 */ /* 0x000fe200078ec0ff */
[----:B------:R-:W1:Y:S01]  /*4260*/  I2F.RP R12, R6 ;  /* 0x00000006000c7306 */ /* 0x000e620000209400 */
[----:B------:R-:W-:-:S02]  /*4270*/  USHF.R.U32.HI UR14, URZ, 0x4, UR6 ;  /* 0x000000043f0e7899 */ /* 0x000fc40008011606 */
[----:B------:R-:W-:Y:S02]  /*4280*/  UIMAD UR53, UR29, 0x3f, URZ ;  /* 0x0000003f1d3578a4 */ /* 0x000fe4000f8e023f */
[----:B------:R-:W-:Y:S01]  /*4290*/  USGXT.U32 UR14, UR14, 0xe ;  /* 0x0000000e0e0e789a */ /* 0x000fe20008000000 */
[----:B------:R-:W-:Y:S02]  /*42a0*/  UMOV UR10, 0xfffffffe ;  /* 0xfffffffe000a7882 */ /* 0x000fe40000000000 */
[----:B0-----:R-:W0:Y:S01]  /*42b0*/  MUFU.RCP R7, R7 ;  /* 0x0000000700077308 */ /* 0x001e220000001000 */
[----:B------:R-:W-:Y:S01]  /*42c0*/  UMOV UR11, 0x7fffffdf ;  /* 0x7fffffdf000b7882 */ /* 0x000fe20000000000 */
[----:B------:R-:W-:Y:S01]  /*42d0*/  UMOV UR15, URZ ;  /* 0x0000003f000f7c82 */ /* 0x000fe20008000000 */
[----:B------:R-:W-:Y:S02]  /*42e0*/  UIMAD UR49, UR29, 0x3e, URZ ;  /* 0x0000003e1d3178a4 */ /* 0x000fe4000f8e023f */
[----:B------:R-:W-:-:S02]  /*42f0*/  UIADD3.64 UR10, UR14, -UR10, URZ ;  /* 0x8000000a0e0a7297 */ /* 0x000fc4000fffe03f */
[----:B------:R-:W-:Y:S01]  /*4300*/  USHF.R.S32.HI UR15, URZ, 0x1f, UR53 ;  /* 0x0000001f3f0f7899 */ /* 0x000fe20008011435 */
[----:B-1----:R-:W1:Y:S01]  /*4310*/  MUFU.RCP R12, R12 ;  /* 0x0000000c000c7308 */ /* 0x002e620000001000 */
[----:B------:R-:W-:Y:S02]  /*4320*/  UIMAD UR21, UR29, 0x3d, URZ ;  /* 0x0000003d1d1578a4 */ /* 0x000fe4000f8e023f */
[----:B------:R-:W-:Y:S02]  /*4330*/  UIMAD UR6, UR29, 0x3c, URZ ;  /* 0x0000003c1d0678a4 */ /* 0x000fe4000f8e023f */
[----:B------:R-:W-:Y:S02]  /*4340*/  UIMAD UR51, UR29, 0x3b, URZ ;  /* 0x0000003b1d3378a4 */ /* 0x000fe4000f8e023f */
[----:B------:R-:W-:Y:S01]  /*4350*/  UIMAD UR33, UR29, 0x3a, URZ ;  /* 0x0000003a1d2178a4 */ /* 0x000fe2000f8e023f */
[----:B0-----:R-:W-:Y:S01]  /*4360*/  VIADD R8, R7, 0xffffffe ;  /* 0x0ffffffe07087836 */ /* 0x001fe20000000000 */
[----:B------:R-:W-:Y:S01]  /*4370*/  SHF.R.S32.HI R7, RZ, 0x1f, R104 ;  /* 0x0000001fff077819 */ /* 0x000fe20000011468 */
[----:B------:R-:W-:-:S02]  /*4380*/  USHF.R.S32.HI UR59, URZ, 0x1f, UR51 ;  /* 0x0000001f3f3b7899 */ /* 0x000fc40008011433 */
[----:B------:R0:W2:Y:S01]  /*4390*/  F2I.FTZ.U32.TRUNC.NTZ R9, R8 ;  /* 0x0000000800097305 */ /* 0x0000a2000021f000 */
[----:B------:R-:W-:Y:S01]  /*43a0*/  LEA.HI R104, R7, R104, RZ, 0x6 ;  /* 0x0000006807687211 */ /* 0x000fe200078f30ff */
[----:B------:R-:W-:Y:S01]  /*43b0*/  UIMAD UR47, UR29, 0x39, URZ ;  /* 0x000000391d2f78a4 */ /* 0x000fe2000f8e023f */
[----:B-1----:R-:W-:Y:S01]  /*43c0*/  VIADD R10, R12, 0xffffffe ;  /* 0x0ffffffe0c0a7836 */ /* 0x002fe20000000000 */
[----:B------:R-:W-:Y:S02]  /*43d0*/  UIMAD UR17, UR29, 0x38, URZ ;  /* 0x000000381d1178a4 */ /* 0x000fe4000f8e023f */
[----:B------:R-:W-:Y:S02]  /*43e0*/  UIMAD UR34, UR29, 0x37, URZ ;  /* 0x000000371d2278a4 */ /* 0x000fe4000f8e023f */
[----:B------:R1:W3:Y:S01]  /*43f0*/  F2I.FTZ.U32.TRUNC.NTZ R11, R10 ;  /* 0x0000000a000b7305 */ /* 0x0002e2000021f000 */
[----:B0-----:R-:W-:Y:S01]  /*4400*/  IMAD.MOV.U32 R8, RZ, RZ, RZ ;  /* 0x000000ffff087224 */ /* 0x001fe200078e00ff */
[----:B------:R-:W-:-:S02]  /*4410*/  UIMAD UR41, UR29, 0x35, URZ ;  /* 0x000000351d2978a4 */ /* 0x000fc4000f8e023f */
[----:B------:R-:W-:Y:S02]  /*4420*/  UIMAD UR25, UR29, 0x34, URZ ;  /* 0x000000341d1978a4 */ /* 0x000fe4000f8e023f */
[----:B------:R-:W-:Y:S01]  /*4430*/  UIMAD UR30, UR29, 0x33, URZ ;  /* 0x000000331d1e78a4 */ /* 0x000fe2000f8e023f */
[----:B--2---:R-:W-:Y:S01]  /*4440*/  IMAD.MOV R14, RZ, RZ, -R9 ;  /* 0x000000ffff0e7224 */ /* 0x004fe200078e0a09 */
[----:B------:R-:W-:Y:S01]  /*4450*/  UIMAD UR38, UR29, 0x31, URZ ;  /* 0x000000311d2678a4 */ /* 0x000fe2000f8e023f */
[----:B-1----:R-:W-:Y:S01]  /*4460*/  IMAD.MOV.U32 R10, RZ, RZ, RZ ;  /* 0x000000ffff0a7224 */ /* 0x002fe200078e00ff */
[----:B------:R-:W-:Y:S01]  /*4470*/  ULDC UR55, c[0x0][0x238] ;  /* 0x00008e0000377ab9 */ /* 0x000fe20000000800 */
[----:B------:R-:W-:Y:S01]  /*4480*/  IMAD R13, R14, R17, RZ ;  /* 0x000000110e0d7224 */ /* 0x000fe200078e02ff */
[----:B------:R-:W-:Y:S01]  /*4490*/  IABS R14, R2 ;  /* 0x00000002000e7213 */ /* 0x000fe20000000000 */
[----:B------:R-:W-:Y:S01]  /*44a0*/  ULDC UR37, c[0x0][0x238] ;  /* 0x00008e0000257ab9 */ /* 0x000fe20000000800 */
[----:B------:R-:W-:Y:S01]  /*44b0*/  ULDC UR45, c[0x0][0x238] ;  /* 0x00008e00002d7ab9 */ /* 0x000fe20000000800 */
[----:B---3--:R-:W-:Y:S01]  /*44c0*/  IMAD.MOV R15, RZ, RZ, -R11 ;  /* 0x000000ffff0f7224 */ /* 0x008fe200078e0a0b */
[----:B------:R-:W-:Y:S01]  /*44d0*/  UIMAD UR37, UR37, 0x1c, URZ ;  /* 0x0000001c252578a4 */ /* 0x000fe2000f8e023f */
[----:B------:R-:W-:Y:S01]  /*44e0*/  IMAD.HI.U32 R12, R9, R13, R8 ;  /* 0x0000000d090c7227 */ /* 0x000fe200078e0008 */
[----:B------:R-:W-:Y:S01]  /*44f0*/  SHF.R.U32.HI R13, RZ, 0x6, R36 ;  /* 0x00000006ff0d7819 */ /* 0x000fe20000011624 */
[----:B------:R-:W-:Y:S01]  /*4500*/  UIMAD UR45, UR45, 0x1b, URZ ;  /* 0x0000001b2d2d78a4 */ /* 0x000fe2000f8e023f */
[----:B------:R-:W-:Y:S01]  /*4510*/  IABS R8, R5 ;  /* 0x0000000500087213 */ /* 0x000fe20000000000 */
[----:B------:R-:W-:Y:S01]  /*4520*/  IMAD.MOV.U32 R9, RZ, RZ, R15 ;  /* 0x000000ffff097224 */ /* 0x000fe200078e000f */
[----:B------:R-:W-:Y:S01]  /*4530*/  SGXT.U32 R13, R13, 0x1 ;  /* 0x000000010d0d781a */ /* 0x000fe20000000000 */
[----:B------:R-:W-:Y:S01]  /*4540*/  ULDC UR43, c[0x0][0x238] ;  /* 0x00008e00002b7ab9 */ /* 0x000fe20000000800 */
[----:B------:R-:W-:Y:S01]  /*4550*/  ULDC UR31, c[0x0][0x238] ;  /* 0x00008e00001f7ab9 */ /* 0x000fe20000000800 */
[----:B------:R-:W-:Y:S01]  /*4560*/  IMAD R7, R9, R6, RZ ;  /* 0x0000000609077224 */ /* 0x000fe200078e02ff */
[----:B------:R-:W-:Y:S01]  /*4570*/  UIMAD UR43, UR43, 0x1a, URZ ;  /* 0x0000001a2b2b78a4 */ /* 0x000fe2000f8e023f */
[----:B------:R-:W-:Y:S01]  /*4580*/  IMAD.HI.U32 R9, R12, R14, RZ ;  /* 0x0000000e0c097227 */ /* 0x000fe200078e00ff */
[----:B------:R-:W-:Y:S01]  /*4590*/  UIMAD UR31, UR31, 0x19, URZ ;  /* 0x000000191f1f78a4 */ /* 0x000fe2000f8e023f */
[----:B------:R-:W-:-:S02]  /*45a0*/  ULDC UR35, c[0x0][0x238] ;  /* 0x00008e0000237ab9 */ /* 0x000fc40000000800 */
[----:B------:R-:W-:Y:S01]  /*45b0*/  IMAD.HI.U32 R7, R11, R7, R10 ;  /* 0x000000070b077227 */ /* 0x000fe200078e000a */
[----:B------:R-:W-:Y:S01]  /*45c0*/  UIMAD UR35, UR35, 0x18, URZ ;  /* 0x00000018232378a4 */ /* 0x000fe2000f8e023f */
[----:B------:R-:W-:Y:S02]  /*45d0*/  ULDC UR39, c[0x0][0x238] ;  /* 0x00008e0000277ab9 */ /* 0x000fe40000000800 */
[----:B------:R-:W-:Y:S01]  /*45e0*/  IMAD.MOV.U32 R11, RZ, RZ, R8 ;  /* 0x000000ffff0b7224 */ /* 0x000fe200078e0008 */
[----:B------:R-:W-:Y:S01]  /*45f0*/  LOP3.LUT R8, R0, R13, RZ, 0xfc, !PT ;  /* 0x0000000d00087212 */ /* 0x000fe200078efcff */
[----:B------:R-:W-:Y:S01]  /*4600*/  IMAD.MOV R10, RZ, RZ, -R9 ;  /* 0x000000ffff0a7224 */ /* 0x000fe200078e0a09 */
[----:B------:R-:W-:Y:S01]  /*4610*/  UIMAD UR39, UR39, 0x17, URZ ;  /* 0x00000017272778a4 */ /* 0x000fe2000f8e023f */
[----:B------:R-:W-:Y:S01]  /*4620*/  IMAD.HI.U32 R9, R12, R11, RZ ;  /* 0x0000000b0c097227 */ /* 0x000fe200078e00ff */
[----:B------:R-:W-:Y:S01]  /*4630*/  IABS R38, R8 ;  /* 0x0000000800267213 */ /* 0x000fe20000000000 */
[----:B------:R-:W-:Y:S01]  /*4640*/  ULDC UR54, c[0x0][0x238] ;  /* 0x00008e0000367ab9 */ /* 0x000fe20000000800 */
[----:B------:R-:W-:Y:S01]  /*4650*/  LOP3.LUT R20, R8, 0xf8, RZ, 0xfc, !PT ;  /* 0x000000f808147812 */ /* 0x000fe200078efcff */
[----:B------:R-:W-:Y:S01]  /*4660*/  IMAD.HI.U32 R13, R12, R16, RZ ;  /* 0x000000100c0d7227 */ /* 0x000fe200078e00ff */
[----:B------:R-:W-:Y:S01]  /*4670*/  LOP3.LUT R21, R8, 0x24, RZ, 0xfc, !PT ;  /* 0x0000002408157812 */ /* 0x000fe200078efcff */
[----:B------:R-:W-:Y:S01]  /*4680*/  UIMAD UR54, UR54, 0x15, URZ ;  /* 0x00000015363678a4 */ /* 0x000fe2000f8e023f */
[----:B------:R-:W-:Y:S01]  /*4690*/  IABS R42, R20 ;  /* 0x00000014002a7213 */ /* 0x000fe20000000000 */
[----:B------:R-:W-:Y:S01]  /*46a0*/  IMAD.HI.U32 R12, R12, R18, RZ ;  /* 0x000000120c0c7227 */ /* 0x000fe200078e00ff */
[C---:B------:R-:W-:Y:S01]  /*46b0*/  LOP3.LUT R23, R8.reuse, 0x22, RZ, 0xfc, !PT ;  /* 0x0000002208177812 */ /* 0x040fe200078efcff */
[----:B------:R-:W-:Y:S01]  /*46c0*/  ULDC UR52, c[0x0][0x238] ;  /* 0x00008e0000347ab9 */ /* 0x000fe20000000800 */
[C---:B------:R-:W-:Y:S01]  /*46d0*/  LOP3.LUT R47, R8.reuse, 0x20, RZ, 0xfc, !PT ;  /* 0x00000020082f7812 */ /* 0x040fe200078efcff */
[----:B------:R-:W-:Y:S01]  /*46e0*/  IMAD.MOV R13, RZ, RZ, -R13 ;  /* 0x000000ffff0d7224 */ /* 0x000fe200078e0a0d */
[----:B------:R-:W-:Y:S01]  /*46f0*/  IABS R22, R23 ;  /* 0x0000001700167213 */ /* 0x000fe20000000000 */
[----:B------:R-:W-:Y:S01]  /*4700*/  IMAD.MOV R19, RZ, RZ, -R12 ;  /* 0x000000ffff137224 */ /* 0x000fe200078e0a0c */
[C---:B------:R-:W-:Y:S01]  /*4710*/  LOP3.LUT R49, R8.reuse, 0x1c, RZ, 0xfc, !PT ;  /* 0x0000001c08317812 */ /* 0x040fe200078efcff */
[C---:B------:R-:W-:Y:S01]  /*4720*/  IMAD R10, R17.reuse, R10, R14 ;  /* 0x0000000a110a7224 */ /* 0x040fe200078e020e */
[C---:B------:R-:W-:Y:S01]  /*4730*/  LOP3.LUT R51, R8.reuse, 0x1a, RZ, 0xfc, !PT ;  /* 0x0000001a08337812 */ /* 0x040fe200078efcff */
[C---:B------:R-:W-:Y:S01]  /*4740*/  IMAD R12, R17.reuse, R13, R16 ;  /* 0x0000000d110c7224 */ /* 0x040fe200078e0210 */
[----:B------:R-:W-:Y:S01]  /*4750*/  LOP3.LUT R53, R8, 0x18, RZ, 0xfc, !PT ;  /* 0x0000001808357812 */ /* 0x000fe200078efcff */
[C---:B------:R-:W-:Y:S01]  /*4760*/  IMAD R13, R17.reuse, R19, R18 ;  /* 0x00000013110d7224 */ /* 0x040fe200078e0212 */
[C---:B------:R-:W-:Y:S01]  /*4770*/  ISETP.GT.U32.AND P1, PT, R17.reuse, R10, PT ;  /* 0x0000000a1100720c */ /* 0x040fe20003f24070 */
[----:B------:R-:W-:Y:S01]  /*4780*/  IMAD.MOV R14, RZ, RZ, -R9 ;  /* 0x000000ffff0e7224 */ /* 0x000fe200078e0a09 */
[----:B------:R-:W-:Y:S01]  /*4790*/  ISETP.GT.U32.AND P4, PT, R17, R12, PT ;  /* 0x0000000c1100720c */ /* 0x000fe20003f84070 */
[----:B------:R-:W-:Y:S01]  /*47a0*/  IMAD.HI.U32 R15, R7, R38, RZ ;  /* 0x00000026070f7227 */ /* 0x000fe200078e00ff */
[C---:B------:R-:W-:Y:S01]  /*47b0*/  ISETP.GT.U32.AND P0, PT, R17.reuse, R13, PT ;  /* 0x0000000d1100720c */ /* 0x040fe20003f04070 */
[----:B------:R-:W-:Y:S01]  /*47c0*/  UIMAD UR52, UR52, 0x14, URZ ;  /* 0x00000014343478a4 */ /* 0x000fe2000f8e023f */
[----:B------:R-:W-:Y:S01]  /*47d0*/  LEA.HI R9, R36, R0, RZ, 0x1a ;  /* 0x0000000024097211 */ /* 0x000fe200078fd0ff */
[----:B------:R-:W-:Y:S01]  /*47e0*/  IMAD R11, R17, R14, R11 ;  /* 0x0000000e110b7224 */ /* 0x000fe200078e020b */
[C---:B------:R-:W-:Y:S01]  /*47f0*/  LOP3.LUT R18, R8.reuse, 0xfa, RZ, 0xfc, !PT ;  /* 0x000000fa08127812 */ /* 0x040fe200078efcff */
[----:B------:R-:W-:Y:S01]  /*4800*/  IMAD.MOV R15, RZ, RZ, -R15 ;  /* 0x000000ffff0f7224 */ /* 0x000fe200078e0a0f */
[----:B------:R-:W-:Y:S01]  /*4810*/  LOP3.LUT R55, R8, 0x16, RZ, 0xfc, !PT ;  /* 0x0000001608377812 */ /* 0x000fe200078efcff */
[----:B------:R-:W-:Y:S01]  /*4820*/  VIADD R14, R9, 0xfe ;  /* 0x000000fe090e7836 */ /* 0x000fe20000000000 */
[----:B------:R-:W-:Y:S01]  /*4830*/  ISETP.GT.U32.AND P3, PT, R17, R11, PT ;  /* 0x0000000b1100720c */ /* 0x000fe20003f64070 */
[--C-:B------:R-:W-:Y:S01]  /*4840*/  @!P1 IMAD.IADD R10, R10, 0x1, -R17.reuse ;  /* 0x000000010a0a9824 */ /* 0x100fe200078e0a11 */
[----:B------:R-:W-:Y:S01]  /*4850*/  IABS R138, R18 ;  /* 0x00000012008a7213 */ /* 0x000fe20000000000 */
[--C-:B------:R-:W-:Y:S01]  /*4860*/  @!P4 IMAD.IADD R12, R12, 0x1, -R17.reuse ;  /* 0x000000010c0cc824 */ /* 0x100fe200078e0a11 */
[----:B------:R-:W-:Y:S01]  /*4870*/  ISETP.GE.AND P2, PT, R14, RZ, PT ;  /* 0x000000ff0e00720c */ /* 0x000fe20003f46270 */
[--C-:B------:R-:W-:Y:S01]  /*4880*/  @!P0 IMAD.IADD R13, R13, 0x1, -R17.reuse ;  /* 0x000000010d0d8824 */ /* 0x100fe200078e0a11 */
[C---:B------:R-:W-:Y:S01]  /*4890*/  ISETP.GT.U32.AND P1, PT, R17.reuse, R10, PT ;  /* 0x0000000a1100720c */ /* 0x040fe20003f24070 */
[----:B------:R-:W-:Y:S01]  /*48a0*/  IMAD R38, R6, R15, R38 ;  /* 0x0000000f06267224 */ /* 0x000fe200078e0226 */
[----:B------:R-:W-:Y:S01]  /*48b0*/  ISETP.GT.U32.AND P6, PT, R17, R12, PT ;  /* 0x0000000c1100720c */ /* 0x000fe20003fc4070 */
[----:B------:R-:W-:Y:S01]  /*48c0*/  IMAD.HI.U32 R16, R7, R138, RZ ;  /* 0x0000008a07107227 */ /* 0x000fe200078e00ff */
[----:B------:R-:W-:Y:S01]  /*48d0*/  ISETP.GT.U32.AND P4, PT, R17, R13, PT ;  /* 0x0000000d1100720c */ /* 0x000fe20003f84070 */
[----:B------:R-:W-:Y:S01]  /*48e0*/  ULDC UR50, c[0x0][0x238] ;  /* 0x00008e0000327ab9 */ /* 0x000fe20000000800 */
[----:B------:R-:W-:Y:S01]  /*48f0*/  IABS R140, R14 ;  /* 0x0000000e008c7213 */ /* 0x000fe20000000000 */
[--C-:B------:R-:W-:Y:S01]  /*4900*/  @!P3 IMAD.IADD R11, R11, 0x1, -R17.reuse ;  /* 0x000000010b0bb824 */ /* 0x100fe200078e0a11 */
[----:B------:R-:W-:Y:S01]  /*4910*/  ISETP.GE.AND P0, PT, R2, RZ, PT ;  /* 0x000000ff0200720c */ /* 0x000fe20003f06270 */
[----:B------:R-:W-:Y:S01]  /*4920*/  UIMAD UR50, UR50, 0x13, URZ ;  /* 0x00000013323278a4 */ /* 0x000fe2000f8e023f */
[----:B------:R-:W-:Y:S01]  /*4930*/  LOP3.LUT R14, R8, 0xfc, RZ, 0xfc, !PT ;  /* 0x000000fc080e7812 */ /* 0x000fe200078efcff */
[----:B------:R-:W-:Y:S01]  /*4940*/  ULDC UR48, c[0x0][0x238] ;  /* 0x00008e0000307ab9 */ /* 0x000fe20000000800 */
[----:B------:R-:W-:Y:S01]  /*4950*/  ISETP.GT.U32.AND P3, PT, R17, R11, PT ;  /* 0x0000000b1100720c */ /* 0x000fe20003f64070 */
[--C-:B------:R-:W-:Y:S01]  /*4960*/  @!P1 IMAD.IADD R10, R10, 0x1, -R17.reuse ;  /* 0x000000010a0a9824 */ /* 0x100fe200078e0a11 */
[----:B------:R-:W-:Y:S01]  /*4970*/  ISETP.GE.AND P5, PT, R14, RZ, PT ;  /* 0x000000ff0e00720c */ /* 0x000fe20003fa6270 */
[--C-:B------:R-:W-:Y:S01]  /*4980*/  @!P6 IMAD.IADD R12, R12, 0x1, -R17.reuse ;  /* 0x000000010c0ce824 */ /* 0x100fe200078e0a11 */
[----:B------:R-:W-:Y:S01]  /*4990*/  IABS R40, R14 ;  /* 0x0000000e00287213 */ /* 0x000fe20000000000 */
[----:B------:R-:W-:Y:S01]  /*49a0*/  IMAD.HI.U32 R14, R7, R140, RZ ;  /* 0x0000008c070e7227 */ /* 0x000fe200078e00ff */
[----:B------:R-:W-:Y:S01]  /*49b0*/  ISETP.GT.U32.AND P1, PT, R6, R38, PT ;  /* 0x000000260600720c */ /* 0x000fe20003f24070 */
[----:B------:R-:W-:Y:S01]  /*49c0*/  UIMAD UR48, UR48, 0x12, URZ ;  /* 0x00000012303078a4 */ /* 0x000fe2000f8e023f */
[----:B------:R-:W-:Y:S01]  /*49d0*/  ISETP.GE.AND P6, PT, R5, RZ, PT ;  /* 0x000000ff0500720c */ /* 0x000fe20003fc6270 */
[----:B------:R-:W-:Y:S01]  /*49e0*/  IMAD.MOV R19, RZ, RZ, -R14 ;  /* 0x000000ffff137224 */ /* 0x000fe200078e0a0e */
[----:B------:R-:W-:Y:S01]  /*49f0*/  IABS R35, R55 ;  /* 0x0000003700237213 */ /* 0x000fe20000000000 */
[--C-:B------:R-:W-:Y:S01]  /*4a00*/  @!P4 IMAD.IADD R13, R13, 0x1, -R17.reuse ;  /* 0x000000010d0dc824 */ /* 0x100fe200078e0a11 */
[----:B------:R-:W-:Y:S01]  /*4a10*/  ISETP.GE.AND P4, PT, R4, RZ, PT ;  /* 0x000000ff0400720c */ /* 0x000fe20003f86270 */
[----:B------:R-:W-:Y:S01]  /*4a20*/  @!P0 IMAD.MOV R10, RZ, RZ, -R10 ;  /* 0x000000ffff0a8224 */ /* 0x000fe200078e0a0a */
[----:B------:R-:W-:Y:S01]  /*4a30*/  ISETP.GE.AND P0, PT, R3, RZ, PT ;  /* 0x000000ff0300720c */ /* 0x000fe20003f06270 */
[----:B------:R-:W-:Y:S01]  /*4a40*/  IMAD R140, R6, R19, R140 ;  /* 0x00000013068c7224 */ /* 0x000fe200078e028c */
[C---:B------:R-:W-:Y:S01]  /*4a50*/  LOP3.LUT R19, R8.reuse, 0xc8, RZ, 0xfc, !PT ;  /* 0x000000c808137812 */ /* 0x040fe200078efcff */
[----:B------:R-:W-:Y:S01]  /*4a60*/  IMAD.HI.U32 R15, R7, R40, RZ ;  /* 0x00000028070f7227 */ /* 0x000fe200078e00ff */
[----:B------:R-:W-:Y:S01]  /*4a70*/  LOP3.LUT R57, R8, 0x14, RZ, 0xfc, !PT ;  /* 0x0000001408397812 */ /* 0x000fe200078efcff */
[----:B------:R-:W-:Y:S01]  /*4a80*/  ULDC UR16, c[0x0][0x238] ;  /* 0x00008e0000107ab9 */ /* 0x000fe20000000800 */
[----:B------:R-:W-:Y:S01]  /*4a90*/  IABS R66, R19 ;  /* 0x0000001300427213 */ /* 0x000fe20000000000 */
[----:B------:R-:W-:Y:S01]  /*4aa0*/  @!P3 IMAD.IADD R11, R11, 0x1, -R17 ;  /* 0x000000010b0bb824 */ /* 0x000fe200078e0a11 */
[----:B------:R-:W-:Y:S01]  /*4ab0*/  ISETP.GT.U32.AND P3, PT, R6, R140, PT ;  /* 0x0000008c0600720c */ /* 0x000fe20003f64070 */
[----:B------:R-:W-:Y:S01]  /*4ac0*/  IMAD.MOV R15, RZ, RZ, -R15 ;  /* 0x000000ffff0f7224 */ /* 0x000fe200078e0a0f */
[----:B------:R-:W-:Y:S01]  /*4ad0*/  LOP3.LUT R17, R8, 0xe2, RZ, 0xfc, !PT ;  /* 0x000000e208117812 */ /* 0x000fe200078efcff */
[----:B------:R-:W-:Y:S01]  /*4ae0*/  @!P1 IMAD.IADD R38, R38, 0x1, -R6 ;  /* 0x0000000126269824 */ /* 0x000fe200078e0a06 */
[----:B------:R-:W-:Y:S01]  /*4af0*/  ISETP.NE.AND P1, PT, R24, RZ, PT ;  /* 0x000000ff1800720c */ /* 0x000fe20003f25270 */
[----:B------:R-:W-:Y:S01]  /*4b00*/  IMAD R40, R6, R15, R40 ;  /* 0x0000000f06287224 */ /* 0x000fe200078e0228 */
[----:B------:R-:W-:Y:S01]  /*4b10*/  IABS R126, R17 ;  /* 0x00000011007e7213 */ /* 0x000fe20000000000 */
[----:B------:R-:W-:Y:S01]  /*4b20*/  IMAD.MOV R15, RZ, RZ, -R16 ;  /* 0x000000ffff0f7224 */ /* 0x000fe200078e0a10 */
[C---:B------:R-:W-:Y:S01]  /*4b30*/  SEL R27, R33.reuse, R10, !P1 ;  /* 0x0000000a211b7207 */ /* 0x040fe20004800000 */
[----:B------:R-:W-:Y:S01]  /*4b40*/  @!P6 IMAD.MOV R11, RZ, RZ, -R11 ;  /* 0x000000ffff0be224 */ /* 0x000fe200078e0a0b */
[----:B------:R-:W-:Y:S01]  /*4b50*/  LOP3.LUT R16, R8, 0xe4, RZ, 0xfc, !PT ;  /* 0x000000e408107812 */ /* 0x000fe200078efcff */
[----:B------:R-:W-:Y:S01]  /*4b60*/  @!P4 IMAD.MOV R12, RZ, RZ, -R12 ;  /* 0x000000ffff0cc224 */ /* 0x000fe200078e0a0c */
[C---:B------:R-:W-:Y:S01]  /*4b70*/  ISETP.GT.U32.AND P4, PT, R6.reuse, R40, PT ;  /* 0x000000280600720c */ /* 0x040fe20003f84070 */
[----:B------:R-:W-:Y:S01]  /*4b80*/  @!P0 IMAD.MOV R13, RZ, RZ, -R13 ;  /* 0x000000ffff0d8224 */ /* 0x000fe200078e0a0d */
[C---:B------:R-:W-:Y:S01]  /*4b90*/  SEL R29, R33.reuse, R11, !P1 ;  /* 0x0000000b211d7207 */ /* 0x040fe20004800000 */
[----:B------:R-:W-:Y:S01]  /*4ba0*/  IMAD R138, R6, R15, R138 ;  /* 0x0000000f068a7224 */ /* 0x000fe200078e028a */
[C---:B------:R-:W-:Y:S01]  /*4bb0*/  SEL R31, R33.reuse, R12, !P1 ;  /* 0x0000000c211f7207 */ /* 0x040fe20004800000 */
[----:B------:R-:W-:Y:S01]  /*4bc0*/  @!P3 IMAD.IADD R140, R140, 0x1, -R6 ;  /* 0x000000018c8cb824 */ /* 0x000fe200078e0a06 */
[----:B------:R-:W-:Y:S01]  /*4bd0*/  SEL R33, R33, R13, !P1 ;  /* 0x0000000d21217207 */ /* 0x000fe20004800000 */
[C---:B------:R-:W-:Y:S01]  /*4be0*/  IMAD.HI.U32 R14, R7.reuse, R42, RZ ;  /* 0x0000002a070e7227 */ /* 0x040fe200078e00ff */
[C---:B------:R-:W-:Y:S01]  /*4bf0*/  ISETP.GT.U32.AND P1, PT, R6.reuse, R138, PT ;  /* 0x0000008a0600720c */ /* 0x040fe20003f24070 */
[----:B------:R-:W-:Y:S01]  /*4c00*/  UIMAD UR16, UR16, 0x11, URZ ;  /* 0x00000011101078a4 */ /* 0x000fe2000f8e023f */
[C---:B------:R-:W-:Y:S01]  /*4c10*/  ISETP.GT.U32.AND P3, PT, R6.reuse, R38, PT ;  /* 0x000000260600720c */ /* 0x040fe20003f64070 */
[----:B------:R-:W-:Y:S01]  /*4c20*/  IMAD.MOV R15, RZ, RZ, -R14 ;  /* 0x000000ffff0f7224 */ /* 0x000fe200078e0a0e */
[----:B------:R-:W-:Y:S01]  /*4c30*/  ISETP.GT.U32.AND P6, PT, R6, R140, PT ;  /* 0x0000008c0600720c */ /* 0x000fe20003fc4070 */
[----:B------:R-:W-:Y:S01]  /*4c40*/  @!P4 IMAD.IADD R40, R40, 0x1, -R6 ;  /* 0x000000012828c824 */ /* 0x000fe200078e0a06 */
[----:B------:R-:W-:Y:S01]  /*4c50*/  LOP3.LUT R12, R8, 0xf6, RZ, 0xfc, !PT ;  /* 0x000000f6080c7812 */ /* 0x000fe200078efcff */
[----:B------:R-:W-:Y:S01]  /*4c60*/  IMAD R42, R6, R15, R42 ;  /* 0x0000000f062a7224 */ /* 0x000fe200078e022a */
[C---:B------:R-:W-:Y:S01]  /*4c70*/  ISETP.GE.AND P0, PT, R8.reuse, RZ, PT ;  /* 0x000000ff0800720c */ /* 0x040fe20003f06270 */
[----:B------:R-:W-:Y:S01]  /*4c80*/  ULDC UR20, c[0x0][0x238] ;  /* 0x00008e0000147ab9 */ /* 0x000fe20000000800 */
[----:B------:R-:W-:Y:S01]  /*4c90*/  IABS R136, R12 ;  /* 0x0000000c00887213 */ /* 0x000fe20000000000 */
[----:B------:R-:W-:Y:S01]  /*4ca0*/  USHF.L.U32 UR20, UR20, 0x4, URZ ;  /* 0x0000000414147899 */ /* 0x000fe2000800063f */
[----:B------:R-:W-:Y:S01]  /*4cb0*/  LOP3.LUT R13, R8, 0xf4, RZ, 0xfc, !PT ;  /* 0x000000f4080d7812 */ /* 0x000fe200078efcff */
[--C-:B------:R-:W-:Y:S01]  /*4cc0*/  @!P1 IMAD.IADD R138, R138, 0x1, -R6.reuse ;  /* 0x000000018a8a9824 */ /* 0x100fe200078e0a06 */
[----:B------:R-:W-:Y:S01]  /*4cd0*/  ISETP.GT.U32.AND P1, PT, R6, R40, PT ;  /* 0x000000280600720c */ /* 0x000fe20003f24070 */
[C---:B------:R-:W-:Y:S01]  /*4ce0*/  IMAD.HI.U32 R10, R7.reuse, R136, RZ ;  /* 0x00000088070a7227 */ /* 0x040fe200078e00ff */
[----:B------:R-:W-:Y:S01]  /*4cf0*/  IABS R44, R13 ;  /* 0x0000000d002c7213 */ /* 0x000fe20000000000 */
[----:B------:R-:W-:Y:S01]  /*4d00*/  ULDC UR24, c[0x0][0x238] ;  /* 0x00008e0000187ab9 */ /* 0x000fe20000000800 */
[----:B------:R-:W-:Y:S01]  /*4d10*/  LOP3.LUT R14, R8, 0xf2, RZ, 0xfc, !PT ;  /* 0x000000f2080e7812 */ /* 0x000fe200078efcff */
[--C-:B------:R-:W-:Y:S01]  /*4d20*/  @!P3 IMAD.IADD R38, R38, 0x1, -R6.reuse ;  /* 0x000000012626b824 */ /* 0x100fe200078e0a06 */
[----:B------:R-:W-:Y:S01]  /*4d30*/  ISETP.GE.AND P3, PT, R18, RZ, PT ;  /* 0x000000ff1200720c */ /* 0x000fe20003f66270 */
[----:B------:R-:W-:Y:S01]  /*4d40*/  @!P6 IMAD.IADD R140, R140, 0x1, -R6 ;  /* 0x000000018c8ce824 */ /* 0x000fe200078e0a06 */
[C---:B------:R-:W-:Y:S01]  /*4d50*/  ISETP.GT.U32.AND P6, PT, R6.reuse, R42, PT ;  /* 0x0000002a0600720c */ /* 0x040fe20003fc4070 */
[----:B------:R-:W-:Y:S01]  /*4d60*/  IMAD.MOV R11, RZ, RZ, -R10 ;  /* 0x000000ffff0b7224 */ /* 0x000fe200078e0a0a */
[----:B------:R-:W-:Y:S01]  /*4d70*/  IABS R134, R14 ;  /* 0x0000000e00867213 */ /* 0x000fe20000000000 */
[----:B------:R-:W-:Y:S01]  /*4d80*/  @!P0 IMAD.MOV R38, RZ, RZ, -R38 ;  /* 0x000000ffff268224 */ /* 0x000fe200078e0a26 */
[C---:B------:R-:W-:Y:S01]  /*4d90*/  ISETP.GT.U32.AND P0, PT, R6.reuse, R138, PT ;  /* 0x0000008a0600720c */ /* 0x040fe20003f04070 */
[----:B------:R-:W-:Y:S01]  /*4da0*/  IMAD R136, R6, R11, R136 ;  /* 0x0000000b06887224 */ /* 0x000fe200078e0288 */
[----:B------:R-:W-:Y:S01]  /*4db0*/  LOP3.LUT R15, R8, 0xec, RZ, 0xfc, !PT ;  /* 0x000000ec080f7812 */ /* 0x000fe200078efcff */
[--C-:B------:R-:W-:Y:S01]  /*4dc0*/  @!P1 IMAD.IADD R40, R40, 0x1, -R6.reuse ;  /* 0x0000000128289824 */ /* 0x100fe200078e0a06 */
[----:B------:R-:W-:Y:S01]  /*4dd0*/  ISETP.GE.AND P4, PT, R20, RZ, PT ;  /* 0x000000ff1400720c */ /* 0x000fe20003f86270 */
[C---:B------:R-:W-:Y:S01]  /*4de0*/  IMAD.HI.U32 R10, R7.reuse, R44, RZ ;  /* 0x0000002c070a7227 */ /* 0x040fe200078e00ff */
[----:B------:R-:W-:Y:S01]  /*4df0*/  ISETP.GT.U32.AND P1, PT, R6, R136, PT ;  /* 0x000000880600720c */ /* 0x000fe20003f24070 */
[----:B------:R-:W-:Y:S01]  /*4e00*/  UIMAD UR24, UR24, 0xf, URZ ;  /* 0x0000000f181878a4 */ /* 0x000fe2000f8e023f */
[----:B------:R-:W-:Y:S01]  /*4e10*/  IABS R48, R15 ;  /* 0x0000000f00307213 */ /* 0x000fe20000000000 */
[----:B------:R-:W-:Y:S01]  /*4e20*/  @!P6 IMAD.IADD R42, R42, 0x1, -R6 ;  /* 0x000000012a2ae824 */ /* 0x000fe200078e0a06 */
[----:B------:R-:W-:Y:S01]  /*4e30*/  IABS R52, R16 ;  /* 0x0000001000347213 */ /* 0x000fe20000000000 */
[----:B------:R-:W-:Y:S01]  /*4e40*/  IMAD.MOV R11, RZ, RZ, -R10 ;  /* 0x000000ffff0b7224 */ /* 0x000fe200078e0a0a */
[----:B------:R-:W-:Y:S01]  /*4e50*/  LOP3.LUT R18, R8, 0xca, RZ, 0xfc, !PT ;  /* 0x000000ca08127812 */ /* 0x000fe200078efcff */
[----:B------:R-:W-:Y:S01]  /*4e60*/  IMAD.HI.U32 R10, R7, R134, RZ ;  /* 0x00000086070a7227 */ /* 0x000fe200078e00ff */
[----:B------:R-:W-:Y:S01]  /*4e70*/  ISETP.GT.U32.AND P6, PT, R6, R42, PT ;  /* 0x0000002a0600720c */ /* 0x000fe20003fc4070 */
[----:B------:R-:W-:Y:S01]  /*4e80*/  ULDC UR28, c[0x0][0x238] ;  /* 0x00008e00001c7ab9 */ /* 0x000fe20000000800 */
[----:B------:R-:W-:Y:S01]  /*4e90*/  IABS R114, R18 ;  /* 0x0000001200727213 */ /* 0x000fe20000000000 */
[----:B------:R-:W-:Y:S01]  /*4ea0*/  @!P0 IMAD.IADD R138, R138, 0x1, -R6 ;  /* 0x000000018a8a8824 */ /* 0x000fe200078e0a06 */
[----:B------:R-:W-:Y:S01]  /*4eb0*/  ISETP.GE.AND P0, PT, R13, RZ, PT ;  /* 0x000000ff0d00720c */ /* 0x000fe20003f06270 */
[----:B------:R-:W-:Y:S01]  /*4ec0*/  IMAD.MOV R13, RZ, RZ, -R10 ;  /* 0x000000ffff0d7224 */ /* 0x000fe200078e0a0a */
[----:B------:R-:W-:Y:S01]  /*4ed0*/  IABS R24, R21 ;  /* 0x0000001500187213 */ /* 0x000fe20000000000 */
[----:B------:R-:W-:Y:S01]  /*4ee0*/  @!P1 IMAD.IADD R136, R136, 0x1, -R6 ;  /* 0x0000000188889824 */ /* 0x000fe200078e0a06 */
[----:B------:R-:W-:Y:S01]  /*4ef0*/  IABS R20, R47 ;  /* 0x0000002f00147213 */ /* 0x000fe20000000000 */
[----:B------:R-:W-:Y:S01]  /*4f00*/  IMAD R134, R6, R13, R134 ;  /* 0x0000000d06867224 */ /* 0x000fe200078e0286 */
[----:B------:R-:W-:Y:S01]  /*4f10*/  IABS R45, R57 ;  /* 0x00000039002d7213 */ /* 0x000fe20000000000 */
[----:B------:R-:W-:Y:S01]  /*4f20*/  @!P2 IMAD.MOV R140, RZ, RZ, -R140 ;  /* 0x000000ffff8ca224 */ /* 0x000fe200078e0a8c */
[----:B------:R-:W-:Y:S01]  /*4f30*/  ISETP.GE.AND P2, PT, R12, RZ, PT ;  /* 0x000000ff0c00720c */ /* 0x000fe20003f46270 */
[----:B------:R-:W-:Y:S01]  /*4f40*/  IMAD R44, R6, R11, R44 ;  /* 0x0000000b062c7224 */ /* 0x000fe200078e022c */
[----:B------:R-:W-:Y:S01]  /*4f50*/  LOP3.LUT R12, R8, 0xf0, RZ, 0xfc, !PT ;  /* 0x000000f0080c7812 */ /* 0x000fe200078efcff */
[----:B------:R-:W-:Y:S01]  /*4f60*/  @!P5 IMAD.MOV R40, RZ, RZ, -R40 ;  /* 0x000000ffff28d224 */ /* 0x000fe200078e0a28 */
[C---:B------:R-:W-:Y:S01]  /*4f70*/  ISETP.GT.U32.AND P5, PT, R6.reuse, R136, PT ;  /* 0x000000880600720c */ /* 0x040fe20003fa4070 */
[----:B------:R-:W-:Y:S01]  /*4f80*/  @!P3 IMAD.MOV R138, RZ, RZ, -R138 ;  /* 0x000000ffff8ab224 */ /* 0x000fe200078e0a8a */
[----:B------:R-:W-:Y:S01]  /*4f90*/  ISETP.GT.U32.AND P3, PT, R6, R134, PT ;  /* 0x000000860600720c */ /* 0x000fe20003f64070 */
[----:B------:R-:W-:Y:S01]  /*4fa0*/  @!P6 IMAD.IADD R42, R42, 0x1, -R6 ;  /* 0x000000012a2ae824 */ /* 0x000fe200078e0a06 */
[----:B------:R-:W-:Y:S01]  /*4fb0*/  ISETP.GT.U32.AND P6, PT, R6, R44, PT ;  /* 0x0000002c0600720c */ /* 0x000fe20003fc4070 */
[----:B------:R-:W-:Y:S01]  /*4fc0*/  VIADD R11, R9, 0xee ;  /* 0x000000ee090b7836 */ /* 0x000fe20000000000 */
[----:B------:R-:W-:Y:S01]  /*4fd0*/  IABS R46, R12 ;  /* 0x0000000c002e7213 */ /* 0x000fe20000000000 */
[----:B------:R-:W-:Y:S01]  /*4fe0*/  @!P4 IMAD.MOV R42, RZ, RZ, -R42 ;  /* 0x000000ffff2ac224 */ /* 0x000fe200078e0a2a */
[----:B------:R-:W-:Y:S01]  /*4ff0*/  ISETP.GE.AND P4, PT, R14, RZ, PT ;  /* 0x000000ff0e00720c */ /* 0x000fe20003f86270 */
[----:B------:R-:W-:Y:S01]  /*5000*/  UIMAD UR28, UR28, 0xe, URZ ;  /* 0x0000000e1c1c78a4 */ /* 0x000fe2000f8e023f */
[----:B------:R-:W-:Y:S01]  /*5010*/  ISETP.GE.AND P1, PT, R11, RZ, PT ;  /* 0x000000ff0b00720c */ /* 0x000fe20003f26270 */
[----:B------:R-:W-:Y:S01]  /*5020*/  IMAD.HI.U32 R10, R7, R46, RZ ;  /* 0x0000002e070a7227 */ /* 0x000fe200078e00ff */
[----:B------:R-:W-:Y:S01]  /*5030*/  IABS R132, R11 ;  /* 0x0000000b00847213 */ /* 0x000fe20000000000 */
[----:B------:R-:W-:Y:S01]  /*5040*/  ULDC UR32, c[0x0][0x238] ;  /* 0x00008e0000207ab9 */ /* 0x000fe20000000800 */
[----:B------:R-:W-:Y:S01]  /*5050*/  LOP3.LUT R14, R8, 0xea, RZ, 0xfc, !PT ;  /* 0x000000ea080e7812 */ /* 0x000fe200078efcff */
[--C-:B------:R-:W-:Y:S01]  /*5060*/  @!P5 IMAD.IADD R136, R136, 0x1, -R6.reuse ;  /* 0x000000018888d824 */ /* 0x100fe200078e0a06 */
[----:B------:R-:W-:Y:S01]  /*5070*/  LOP3.LUT R59, R8, 0x4, RZ, 0xfc, !PT ;  /* 0x00000004083b7812 */ /* 0x000fe200078efcff */
[----:B------:R-:W-:Y:S01]  /*5080*/  @!P3 IMAD.IADD R134, R134, 0x1, -R6 ;  /* 0x000000018686b824 */ /* 0x000fe200078e0a06 */
[----:B------:R-:W-:Y:S01]  /*5090*/  IABS R130, R14 ;  /* 0x0000000e00827213 */ /* 0x000fe20000000000 */
[----:B------:R-:W-:Y:S01]  /*50a0*/  IMAD.MOV R11, RZ, RZ, -R10 ;  /* 0x000000ffff0b7224 */ /* 0x000fe200078e0a0a */
[----:B------:R-:W-:Y:S01]  /*50b0*/  ISETP.GE.AND P3, PT, R15, RZ, PT ;  /* 0x000000ff0f00720c */ /* 0x000fe20003f66270 */
[----:B------:R-:W-:Y:S01]  /*50c0*/  @!P6 IMAD.IADD R44, R44, 0x1, -R6 ;  /* 0x000000012c2ce824 */ /* 0x000fe200078e0a06 */
[----:B------:R-:W-:Y:S01]  /*50d0*/  LOP3.LUT R15, R8, 0xe6, RZ, 0xfc, !PT ;  /* 0x000000e6080f7812 */ /* 0x000fe200078efcff */
[----:B------:R-:W-:Y:S01]  /*50e0*/  @!P2 IMAD.MOV R136, RZ, RZ, -R136 ;  /* 0x000000ffff88a224 */ /* 0x000fe200078e0a88 */
[C---:B------:R-:W-:Y:S01]  /*50f0*/  ISETP.GT.U32.AND P2, PT, R6.reuse, R134, PT ;  /* 0x000000860600720c */ /* 0x040fe20003f44070 */
[C---:B------:R-:W-:Y:S01]  /*5100*/  IMAD R46, R6.reuse, R11, R46 ;  /* 0x0000000b062e7224 */ /* 0x040fe200078e022e */
[C---:B------:R-:W-:Y:S01]  /*5110*/  ISETP.GT.U32.AND P6, PT, R6.reuse, R44, PT ;  /* 0x0000002c0600720c */ /* 0x040fe20003fc4070 */
[C---:B------:R-:W-:Y:S01]  /*5120*/  IMAD.HI.U32 R11, R7.reuse, R48, RZ ;  /* 0x00000030070b7227 */ /* 0x040fe200078e00ff */
[----:B------:R-:W-:Y:S01]  /*5130*/  IABS R128, R15 ;  /* 0x0000000f00807213 */ /* 0x000fe20000000000 */
[----:B------:R-:W-:Y:S01]  /*5140*/  UIMAD UR32, UR32, 0xd, URZ ;  /* 0x0000000d202078a4 */ /* 0x000fe2000f8e023f */
[C---:B------:R-:W-:Y:S01]  /*5150*/  ISETP.GT.U32.AND P5, PT, R6.reuse, R46, PT ;  /* 0x0000002e0600720c */ /* 0x040fe20003fa4070 */
[----:B------:R-:W-:Y:S01]  /*5160*/  IMAD.MOV R11, RZ, RZ, -R11 ;  /* 0x000000ffff0b7224 */ /* 0x000fe200078e0a0b */
[----:B------:R-:W-:Y:S01]  /*5170*/  IABS R144, R59 ;  /* 0x0000003b00907213 */ /* 0x000fe20000000000 */
[C---:B------:R-:W-:Y:S01]  /*5180*/  IMAD.HI.U32 R10, R7.reuse, R132, RZ ;  /* 0x00000084070a7227 */ /* 0x040fe200078e00ff */
[----:B------:R-:W-:Y:S01]  /*5190*/  ULDC UR36, c[0x0][0x238] ;  /* 0x00008e0000247ab9 */ /* 0x000fe20000000800 */
[----:B------:R-:W-:Y:S01]  /*51a0*/  ULDC UR40, c[0x0][0x238] ;  /* 0x00008e0000287ab9 */ /* 0x000fe20000000800 */
[----:B------:R-:W-:Y:S01]  /*51b0*/  UIMAD UR36, UR36, 0xc, URZ ;  /* 0x0000000c242478a4 */ /* 0x000fe2000f8e023f */
[----:B------:R-:W-:Y:S01]  /*51c0*/  IMAD R48, R6, R11, R48 ;  /* 0x0000000b06307224 */ /* 0x000fe200078e0230 */
[----:B------:R-:W-:Y:S01]  /*51d0*/  UIMAD UR40, UR40, 0xb, URZ ;  /* 0x0000000b282878a4 */ /* 0x000fe2000f8e023f */
[----:B------:R-:W-:Y:S01]  /*51e0*/  @!P2 IMAD.IADD R134, R134, 0x1, -R6 ;  /* 0x000000018686a824 */ /* 0x000fe200078e0a06 */
[----:B------:R-:W-:Y:S01]  /*51f0*/  ULDC UR44, c[0x0][0x238] ;  /* 0x00008e00002c7ab9 */ /* 0x000fe20000000800 */
[----:B------:R-:W-:Y:S01]  /*5200*/  IMAD.MOV R13, RZ, RZ, -R10 ;  /* 0x000000ffff0d7224 */ /* 0x000fe200078e0a0a */
[----:B------:R-:W-:Y:S01]  /*5210*/  ISETP.GT.U32.AND P2, PT, R6, R48, PT ;  /* 0x000000300600720c */ /* 0x000fe20003f44070 */
[----:B------:R-:W-:Y:S01]  /*5220*/  @!P6 IMAD.IADD R44, R44, 0x1, -R6 ;  /* 0x000000012c2ce824 */ /* 0x000fe200078e0a06 */
[----:B------:R-:W-:Y:S01]  /*5230*/  ISETP.GE.AND P6, PT, R12, RZ, PT ;  /* 0x000000ff0c00720c */ /* 0x000fe20003fc6270 */
[----:B------:R-:W-:Y:S01]  /*5240*/  IMAD R132, R6, R13, R132 ;  /* 0x0000000d06847224 */ /* 0x000fe200078e0284 */
[----:B------:R-:W-:Y:S01]  /*5250*/  LOP3.LUT R12, R8, 0xe8, RZ, 0xfc, !PT ;  /* 0x000000e8080c7812 */ /* 0x000fe200078efcff */
[----:B------:R-:W-:Y:S01]  /*5260*/  @!P0 IMAD.MOV R44, RZ, RZ, -R44 ;  /* 0x000000ffff2c8224 */ /* 0x000fe200078e0a2c */
[----:B------:R-:W-:Y:S01]  /*5270*/  UIMAD UR44, UR44, 0xa, URZ ;  /* 0x0000000a2c2c78a4 */ /* 0x000fe2000f8e023f */
[C---:B------:R-:W-:Y:S01]  /*5280*/  IMAD.HI.U32 R10, R7.reuse, R130, RZ ;  /* 0x00000082070a7227 */ /* 0x040fe200078e00ff */
[----:B------:R-:W-:Y:S01]  /*5290*/  IABS R50, R12 ;  /* 0x0000000c00327213 */ /* 0x000fe20000000000 */
[----:B------:R-:W-:Y:S01]  /*52a0*/  ULDC UR46, c[0x0][0x238] ;  /* 0x00008e00002e7ab9 */ /* 0x000fe20000000800 */
[----:B------:R-:W-:Y:S01]  /*52b0*/  ISETP.GT.U32.AND P0, PT, R6, R132, PT ;  /* 0x000000840600720c */ /* 0x000fe20003f04070 */
[----:B------:R-:W-:Y:S01]  /*52c0*/  @!P5 IMAD.IADD R46, R46, 0x1, -R6 ;  /* 0x000000012e2ed824 */ /* 0x000fe200078e0a06 */
[----:B------:R-:W-:Y:S01]  /*52d0*/  UIMAD UR46, UR46, 0x9, URZ ;  /* 0x000000092e2e78a4 */ /* 0x000fe2000f8e023f */
[----:B------:R-:W-:Y:S01]  /*52e0*/  IMAD.MOV R11, RZ, RZ, -R10 ;  /* 0x000000ffff0b7224 */ /* 0x000fe200078e0a0a */
[----:B------:R-:W-:Y:S01]  /*52f0*/  ULDC UR42, c[0x0][0x238] ;  /* 0x00008e00002a7ab9 */ /* 0x000fe20000000800 */
[----:B------:R-:W-:Y:S01]  /*5300*/  @!P2 IMAD.IADD R48, R48, 0x1, -R6 ;  /* 0x000000013030a824 */ /* 0x000fe200078e0a06 */
[----:B------:R-:W-:Y:S01]  /*5310*/  ISETP.GT.U32.AND P5, PT, R6, R46, PT ;  /* 0x0000002e0600720c */ /* 0x000fe20003fa4070 */
[----:B------:R-:W-:Y:S01]  /*5320*/  IMAD.HI.U32 R10, R7, R50, RZ ;  /* 0x00000032070a7227 */ /* 0x000fe200078e00ff */
[----:B------:R-:W-:Y:S01]  /*5330*/  USHF.L.U32 UR42, UR42, 0x3, URZ ;  /* 0x000000032a2a7899 */ /* 0x000fe2000800063f */
[----:B------:R-:W-:-:S02]  /*5340*/  ULDC UR13, c[0x0][0x238] ;  /* 0x00008e00000d7ab9 */ /* 0x000fc40000000800 */
[C---:B------:R-:W-:Y:S01]  /*5350*/  IMAD R130, R6.reuse, R11, R130 ;  /* 0x0000000b06827224 */ /* 0x040fe200078e0282 */
[----:B------:R-:W-:Y:S01]  /*5360*/  UIMAD UR13, UR13, 0x7, URZ ;  /* 0x000000070d0d78a4 */ /* 0x000fe2000f8e023f */
[----:B------:R-:W-:Y:S01]  /*5370*/  @!P4 IMAD.MOV R134, RZ, RZ, -R134 ;  /* 0x000000ffff86c224 */ /* 0x000fe200078e0a86 */
[----:B------:R-:W-:Y:S01]  /*5380*/  ISETP.GT.U32.AND P4, PT, R6, R48, PT ;  /* 0x000000300600720c */ /* 0x000fe20003f84070 */
[----:B------:R-:W-:Y:S01]  /*5390*/  IMAD.MOV R11, RZ, RZ, -R10 ;  /* 0x000000ffff0b7224 */ /* 0x000fe200078e0a0a */
[----:B------:R-:W-:Y:S01]  /*53a0*/  ULDC UR27, c[0x0][0x238] ;  /* 0x00008e00001b7ab9 */ /* 0x000fe20000000800 */
[C---:B------:R-:W-:Y:S01]  /*53b0*/  IMAD.HI.U32 R10, R7.reuse, R128, RZ ;  /* 0x00000080070a7227 */ /* 0x040fe200078e00ff */
[----:B------:R-:W-:Y:S01]  /*53c0*/  UIMAD UR27, UR27, 0x6, URZ ;  /* 0x000000061b1b78a4 */ /* 0x000fe2000f8e023f */
[----:B------:R-:W-:Y:S02]  /*53d0*/  ULDC UR26, c[0x0][0x238] ;  /* 0x00008e00001a7ab9 */ /* 0x000fe40000000800 */
[----:B------:R-:W-:Y:S01]  /*53e0*/  @!P0 IMAD.IADD R132, R132, 0x1, -R6 ;  /* 0x0000000184848824 */ /* 0x000fe200078e0a06 */
[----:B------:R-:W-:Y:S01]  /*53f0*/  ISETP.GE.AND P0, PT, R14, RZ, PT ;  /* 0x000000ff0e00720c */ /* 0x000fe20003f06270 */
[----:B------:R-:W-:Y:S01]  /*5400*/  IMAD R50, R6, R11, R50 ;  /* 0x0000000b06327224 */ /* 0x000fe200078e0232 */
[----:B------:R-:W-:Y:S01]  /*5410*/  LOP3.LUT R14, R8, 0xdc, RZ, 0xfc, !PT ;  /* 0x000000dc080e7812 */ /* 0x000fe200078efcff */
[----:B------:R-:W-:Y:S01]  /*5420*/  IMAD.MOV R11, RZ, RZ, -R10 ;  /* 0x000000ffff0b7224 */ /* 0x000fe200078e0a0a */
[----:B------:R-:W-:Y:S01]  /*5430*/  ISETP.GT.U32.AND P2, PT, R6, R132, PT ;  /* 0x000000840600720c */ /* 0x000fe20003f44070 */
[----:B------:R-:W-:Y:S01]  /*5440*/  @!P5 IMAD.IADD R46, R46, 0x1, -R6 ;  /* 0x000000012e2ed824 */ /* 0x000fe200078e0a06 */
[C---:B------:R-:W-:Y:S01]  /*5450*/  ISETP.GT.U32.AND P5, PT, R6.reuse, R130, PT ;  /* 0x000000820600720c */ /* 0x040fe20003fa4070 */
[----:B------:R-:W-:Y:S01]  /*5460*/  IMAD R128, R6, R11, R128 ;  /* 0x0000000b06807224 */ /* 0x000fe200078e0280 */
[----:B------:R-:W-:Y:S01]  /*5470*/  IABS R56, R14 ;  /* 0x0000000e00387213 */ /* 0x000fe20000000000 */
[----:B------:R-:W-:Y:S01]  /*5480*/  @!P4 IMAD.IADD R48, R48, 0x1, -R6 ;  /* 0x000000013030c824 */ /* 0x000fe200078e0a06 */
[----:B------:R-:W-:Y:S01]  /*5490*/  UIMAD UR26, UR26, 0x5, URZ ;  /* 0x000000051a1a78a4 */ /* 0x000fe2000f8e023f */
[----:B------:R-:W-:Y:S01]  /*54a0*/  @!P6 IMAD.MOV R46, RZ, RZ, -R46 ;  /* 0x000000ffff2ee224 */ /* 0x000fe200078e0a2e */
[C---:B------:R-:W-:Y:S01]  /*54b0*/  ISETP.GT.U32.AND P4, PT, R6.reuse, R128, PT ;  /* 0x000000800600720c */ /* 0x040fe20003f84070 */
[----:B------:R-:W-:Y:S01]  /*54c0*/  IMAD.HI.U32 R10, R7, R52, RZ ;  /* 0x00000034070a7227 */ /* 0x000fe200078e00ff */
[----:B------:R-:W-:Y:S01]  /*54d0*/  ISETP.GT.U32.AND P6, PT, R6, R50, PT ;  /* 0x000000320600720c */ /* 0x000fe20003fc4070 */
[----:B------:R-:W-:Y:S01]  /*54e0*/  ULDC UR23, c[0x0][0x238] ;  /* 0x00008e0000177ab9 */ /* 0x000fe20000000800 */
[----:B------:R-:W-:Y:S01]  /*54f0*/  ULDC UR22, c[0x0][0x238] ;  /* 0x00008e0000167ab9 */ /* 0x000fe20000000800 */
[----:B------:R-:W-:Y:S01]  /*5500*/  @!P2 IMAD.IADD R132, R132, 0x1, -R6 ;  /* 0x000000018484a824 */ /* 0x000fe200078e0a06 */
[----:B------:R-:W-:Y:S01]  /*5510*/  ISETP.GE.AND P2, PT, R12, RZ, PT ;  /* 0x000000ff0c00720c */ /* 0x000fe20003f46270 */
[----:B------:R-:W-:Y:S01]  /*5520*/  IMAD.MOV R13, RZ, RZ, -R10 ;  /* 0x000000ffff0d7224 */ /* 0x000fe200078e0a0a */
[----:B------:R-:W-:Y:S01]  /*5530*/  LOP3.LUT R12, R8, 0xe0, RZ, 0xfc, !PT ;  /* 0x000000e0080c7812 */ /* 0x000fe200078efcff */
[--C-:B------:R-:W-:Y:S01]  /*5540*/  @!P5 IMAD.IADD R130, R130, 0x1, -R6.reuse ;  /* 0x000000018282d824 */ /* 0x100fe200078e0a06 */
[----:B------:R-:W-:Y:S01]  /*5550*/  USHF.L.U32 UR23, UR23, 0x2, URZ ;  /* 0x0000000217177899 */ /* 0x000fe2000800063f */
[----:B------:R-:W-:Y:S01]  /*5560*/  VIADD R10, R9, 0xde ;  /* 0x000000de090a7836 */ /* 0x000fe20000000000 */
[----:B------:R-:W-:Y:S01]  /*5570*/  IABS R54, R12 ;  /* 0x0000000c00367213 */ /* 0x000fe20000000000 */
[----:B------:R-:W-:Y:S01]  /*5580*/  @!P4 IMAD.IADD R128, R128, 0x1, -R6 ;  /* 0x000000018080c824 */ /* 0x000fe200078e0a06 */
[C---:B------:R-:W-:Y:S01]  /*5590*/  ISETP.GT.U32.AND P5, PT, R6.reuse, R130, PT ;  /* 0x000000820600720c */ /* 0x040fe20003fa4070 */
[C---:B------:R-:W-:Y:S01]  /*55a0*/  IMAD.HI.U32 R11, R7.reuse, R126, RZ ;  /* 0x0000007e070b7227 */ /* 0x040fe200078e00ff */
[----:B------:R-:W-:Y:S01]  /*55b0*/  IABS R124, R10 ;  /* 0x0000000a007c7213 */ /* 0x000fe20000000000 */
[----:B------:R-:W-:Y:S01]  /*55c0*/  UIMAD UR22, UR22, 0x3, URZ ;  /* 0x00000003161678a4 */ /* 0x000fe2000f8e023f */
[C---:B------:R-:W-:Y:S01]  /*55d0*/  ISETP.GT.U32.AND P4, PT, R6.reuse, R128, PT ;  /* 0x000000800600720c */ /* 0x040fe20003f84070 */
[----:B------:R-:W-:Y:S01]  /*55e0*/  IMAD R52, R6, R13, R52 ;  /* 0x0000000d06347224 */ /* 0x000fe200078e0234 */
[----:B------:R-:W-:Y:S01]  /*55f0*/  ULDC UR19, c[0x0][0x238] ;  /* 0x00008e0000137ab9 */ /* 0x000fe20000000800 */
[----:B------:R-:W-:Y:S01]  /*5600*/  @!P6 IMAD.IADD R50, R50, 0x1, -R6 ;  /* 0x000000013232e824 */ /* 0x000fe200078e0a06 */
[----:B------:R-:W-:Y:S01]  /*5610*/  ISETP.GE.AND P6, PT, R10, RZ, PT ;  /* 0x000000ff0a00720c */ /* 0x000fe20003fc6270 */
[----:B------:R-:W-:Y:S01]  /*5620*/  IMAD.MOV R11, RZ, RZ, -R11 ;  /* 0x000000ffff0b7224 */ /* 0x000fe200078e0a0b */
[----:B------:R-:W-:Y:S01]  /*5630*/  USHF.L.U32 UR19, UR19, 0x1, URZ ;  /* 0x0000000113137899 */ /* 0x000fe2000800063f */
[----:B------:R-:W-:Y:S01]  /*5640*/  IMAD.HI.U32 R10, R7, R54, RZ ;  /* 0x00000036070a7227 */ /* 0x000fe200078e00ff */
[----:B------:R-:W-:Y:S01]  /*5650*/  USHF.R.U32.HI UR12, URZ, 0x4, UR58 ;  /* 0x000000043f0c7899 */ /* 0x000fe2000801163a */
[----:B------:R-:W-:-:S02]  /*5660*/  ULDC UR61, c[0x0][0x238] ;  /* 0x00008e00003d7ab9 */ /* 0x000fc40000000800 */
[----:B------:R-:W-:Y:S01]  /*5670*/  @!P3 IMAD.MOV R48, RZ, RZ, -R48 ;  /* 0x000000ffff30b224 */ /* 0x000fe200078e0a30 */
[C---:B------:R-:W-:Y:S01]  /*5680*/  ISETP.GT.U32.AND P3, PT, R6.reuse, R52, PT ;  /* 0x000000340600720c */ /* 0x040fe20003f64070 */
[----:B------:R-:W-:Y:S01]  /*5690*/  IMAD R126, R6, R11, R126 ;  /* 0x0000000b067e7224 */ /* 0x000fe200078e027e */
[----:B------:R-:W-:Y:S01]  /*56a0*/  USGXT.U32 UR12, UR12, 0xe ;  /* 0x0000000e0c0c789a */ /* 0x000fe20008000000 */
[----:B------:R-:W-:Y:S01]  /*56b0*/  IMAD.MOV R11, RZ, RZ, -R10 ;  /* 0x000000ffff0b7224 */ /* 0x000fe200078e0a0a */
[----:B------:R-:W-:Y:S01]  /*56c0*/  ULDC UR60, c[0x0][0x238] ;  /* 0x00008e00003c7ab9 */ /* 0x000fe20000000800 */
[----:B------:R-:W-:Y:S01]  /*56d0*/  @!P5 IMAD.IADD R130, R130, 0x1, -R6 ;  /* 0x000000018282d824 */ /* 0x000fe200078e0a06 */
[----:B------:R-:W-:Y:S01]  /*56e0*/  ISETP.GE.AND P5, PT, R15, RZ, PT ;  /* 0x000000ff0f00720c */ /* 0x000fe20003fa6270 */
[----:B------:R-:W-:Y:S01]  /*56f0*/  IMAD R54, R6, R11, R54 ;  /* 0x0000000b06367224 */ /* 0x000fe200078e0236 */
[----:B------:R-:W-:Y:S01]  /*5700*/  LOP3.LUT R15, R8, 0xda, RZ, 0xfc, !PT ;  /* 0x000000da080f7812 */ /* 0x000fe200078efcff */
[----:B------:R-:W-:Y:S01]  /*5710*/  @!P1 IMAD.MOV R132, RZ, RZ, -R132 ;  /* 0x000000ffff849224 */ /* 0x000fe200078e0a84 */
[----:B------:R-:W-:Y:S01]  /*5720*/  ISETP.GT.U32.AND P1, PT, R6, R50, PT ;  /* 0x000000320600720c */ /* 0x000fe20003f24070 */
[----:B------:R-:W-:Y:S01]  /*5730*/  @!P4 IMAD.IADD R128, R128, 0x1, -R6 ;  /* 0x000000018080c824 */ /* 0x000fe200078e0a06 */
[C---:B------:R-:W-:Y:S01]  /*5740*/  ISETP.GT.U32.AND P4, PT, R6.reuse, R54, PT ;  /* 0x000000360600720c */ /* 0x040fe20003f84070 */
[----:B------:R-:W-:Y:S01]  /*5750*/  @!P0 IMAD.MOV R130, RZ, RZ, -R130 ;  /* 0x000000ffff828224 */ /* 0x000fe200078e0a82 */
[----:B------:R-:W-:Y:S01]  /*5760*/  ISETP.GT.U32.AND P0, PT, R6, R126, PT ;  /* 0x0000007e0600720c */ /* 0x000fe20003f04070 */
[----:B------:R-:W-:Y:S01]  /*5770*/  @!P3 IMAD.IADD R52, R52, 0x1, -R6 ;  /* 0x000000013434b824 */ /* 0x000fe200078e0a06 */
[----:B------:R-:W-:Y:S01]  /*5780*/  IABS R122, R15 ;  /* 0x0000000f007a7213 */ /* 0x000fe20000000000 */
[----:B------:R-:W-:Y:S01]  /*5790*/  IMAD.HI.U32 R10, R7, R124, RZ ;  /* 0x0000007c070a7227 */ /* 0x000fe200078e00ff */
[----:B------:R-:W-:-:S02]  /*57a0*/  ULDC UR18, c[0x0][0x238] ;  /* 0x00008e0000127ab9 */ /* 0x000fc40000000800 */
[----:B------:R-:W-:Y:S01]  /*57b0*/  ISETP.GT.U32.AND P3, PT, R6, R52, PT ;  /* 0x000000340600720c */ /* 0x000fe20003f64070 */
[----:B------:R-:W-:Y:S02]  /*57c0*/  IMAD.MOV R13, RZ, RZ, -R10 ;  /* 0x000000ffff0d7224 */ /* 0x000fe400078e0a0a */
[--C-:B------:R-:W-:Y:S01]  /*57d0*/  @!P1 IMAD.IADD R50, R50, 0x1, -R6.reuse ;  /* 0x0000000132329824 */ /* 0x100fe200078e0a06 */
[----:B------:R-:W-:Y:S01]  /*57e0*/  ISETP.GE.AND P1, PT, R16, RZ, PT ;  /* 0x000000ff1000720c */ /* 0x000fe20003f26270 */
[--C-:B------:R-:W-:Y:S01]  /*57f0*/  @!P4 IMAD.IADD R54, R54, 0x1, -R6.reuse ;  /* 0x000000013636c824 */ /* 0x100fe200078e0a06 */
[----:B------:R-:W-:Y:S01]  /*5800*/  LOP3.LUT R16, R8, 0xd0, RZ, 0xfc, !PT ;  /* 0x000000d008107812 */ /* 0x000fe200078efcff */
[----:B------:R-:W-:Y:S01]  /*5810*/  @!P0 IMAD.IADD R126, R126, 0x1, -R6 ;  /* 0x000000017e7e8824 */ /* 0x000fe200078e0a06 */
[----:B------:R-:W-:Y:S01]  /*5820*/  ISETP.GE.AND P0, PT, R17, RZ, PT ;  /* 0x000000ff1100720c */ /* 0x000fe20003f06270 */
[C---:B------:R-:W-:Y:S01]  /*5830*/  IMAD R124, R6.reuse, R13, R124 ;  /* 0x0000000d067c7224 */ /* 0x040fe200078e027c */
[----:B------:R-:W-:Y:S01]  /*5840*/  IABS R64, R16 ;  /* 0x0000001000407213 */ /* 0x000fe20000000000 */
[----:B------:R-:W-:Y:S01]  /*5850*/  @!P2 IMAD.MOV R50, RZ, RZ, -R50 ;  /* 0x000000ffff32a224 */ /* 0x000fe200078e0a32 */
[C---:B------:R-:W-:Y:S01]  /*5860*/  ISETP.GT.U32.AND P2, PT, R6.reuse, R54, PT ;  /* 0x000000360600720c */ /* 0x040fe20003f44070 */
[----:B------:R-:W-:Y:S01]  /*5870*/  IMAD.HI.U32 R11, R7, R56, RZ ;  /* 0x00000038070b7227 */ /* 0x000fe200078e00ff */
[----:B------:R-:W-:-:S02]  /*5880*/  ISETP.GT.U32.AND P4, PT, R6, R126, PT ;  /* 0x0000007e0600720c */ /* 0x000fc40003f84070 */
[----:B------:R-:W-:Y:S01]  /*5890*/  LOP3.LUT R17, R8, 0xcc, RZ, 0xfc, !PT ;  /* 0x000000cc08117812 */ /* 0x000fe200078efcff */
[----:B------:R-:W-:Y:S01]  /*58a0*/  @!P3 IMAD.IADD R52, R52, 0x1, -R6 ;  /* 0x000000013434b824 */ /* 0x000fe200078e0a06 */
[----:B------:R-:W-:Y:S01]  /*58b0*/  ISETP.GT.U32.AND P3, PT, R6, R124, PT ;  /* 0x0000007c0600720c */ /* 0x000fe20003f64070 */
[----:B------:R-:W-:Y:S01]  /*58c0*/  @!P5 IMAD.MOV R128, RZ, RZ, -R128 ;  /* 0x000000ffff80d224 */ /* 0x000fe200078e0a80 */
[----:B------:R-:W-:Y:S01]  /*58d0*/  ISETP.GE.AND P5, PT, R12, RZ, PT ;  /* 0x000000ff0c00720c */ /* 0x000fe20003fa6270 */
[----:B------:R-:W-:Y:S01]  /*58e0*/  IMAD.MOV R11, RZ, RZ, -R11 ;  /* 0x000000ffff0b7224 */ /* 0x000fe200078e0a0b */
[----:B------:R-:W-:Y:S01]  /*58f0*/  LOP3.LUT R12, R8, 0xd4, RZ, 0xfc, !PT ;  /* 0x000000d4080c7812 */ /* 0x000fe200078efcff */
[----:B------:R-:W-:Y:S01]  /*5900*/  IMAD.HI.U32 R10, R7, R122, RZ ;  /* 0x0000007a070a7227 */ /* 0x000fe200078e00ff */
[----:B------:R-:W-:Y:S02]  /*5910*/  IABS R62, R17 ;  /* 0x00000011003e7213 */ /* 0x000fe40000000000 */
[----:B------:R-:W-:Y:S01]  /*5920*/  IABS R58, R12 ;  /* 0x0000000c003a7213 */ /* 0x000fe20000000000 */
[----:B------:R-:W-:-:S02]  /*5930*/  IMAD R56, R6, R11, R56 ;  /* 0x0000000b06387224 */ /* 0x000fc400078e0238 */
[----:B------:R-:W-:Y:S01]  /*5940*/  IMAD.MOV R11, RZ, RZ, -R10 ;  /* 0x000000ffff0b7224 */ /* 0x000fe200078e0a0a */
[----:B------:R-:W-:Y:S01]  /*5950*/  LOP3.LUT R10, R8, 0xd8, RZ, 0xfc, !PT ;  /* 0x000000d8080a7812 */ /* 0x000fe200078efcff */
[----:B------:R-:W-:Y:S01]  /*5960*/  @!P2 IMAD.IADD R54, R54, 0x1, -R6 ;  /* 0x000000013636a824 */ /* 0x000fe200078e0a06 */
[----:B------:R-:W-:Y:S01]  /*5970*/  ISETP.GE.AND P2, PT, R15, RZ, PT ;  /* 0x000000ff0f00720c */ /* 0x000fe20003f46270 */
[----:B------:R-:W-:Y:S01]  /*5980*/  IMAD R122, R6, R11, R122 ;  /* 0x0000000b067a7224 */ /* 0x000fe200078e027a */
[----:B------:R-:W-:Y:S01]  /*5990*/  IABS R60, R10 ;  /* 0x0000000a003c7213 */ /* 0x000fe20000000000 */
[--C-:B------:R-:W-:Y:S01]  /*59a0*/  @!P4 IMAD.IADD R126, R126, 0x1, -R6.reuse ;  /* 0x000000017e7ec824 */ /* 0x100fe200078e0a06 */
[----:B------:R-:W-:Y:S01]  /*59b0*/  LOP3.LUT R11, R8, 0xd6, RZ, 0xfc, !PT ;  /* 0x000000d6080b7812 */ /* 0x000fe200078efcff */
[----:B------:R-:W-:Y:S01]  /*59c0*/  @!P3 IMAD.IADD R124, R124, 0x1, -R6 ;  /* 0x000000017c7cb824 */ /* 0x000fe200078e0a06 */
[----:B------:R-:W-:Y:S01]  /*59d0*/  ISETP.GE.AND P3, PT, R10, RZ, PT ;  /* 0x000000ff0a00720c */ /* 0x000fe20003f66270 */
[----:B------:R-:W-:Y:S01]  /*59e0*/  @!P5 IMAD.MOV R54, RZ, RZ, -R54 ;  /* 0x000000ffff36d224 */ /* 0x000fe200078e0a36 */
[C---:B------:R-:W-:Y:S01]  /*59f0*/  ISETP.GT.U32.AND P5, PT, R6.reuse, R122, PT ;  /* 0x0000007a0600720c */ /* 0x040fe20003fa4070 */
[----:B------:R-:W-:Y:S01]  /*5a00*/  @!P0 IMAD.MOV R126, RZ, RZ, -R126 ;  /* 0x000000ffff7e8224 */ /* 0x000fe200078e0a7e */
[----:B------:R-:W-:Y:S01]  /*5a10*/  ISETP.GT.U32.AND P0, PT, R6, R124, PT ;  /* 0x0000007c0600720c */ /* 0x000fe20003f04070 */
[----:B------:R-:W-:Y:S01]  /*5a20*/  IMAD.HI.U32 R10, R7, R60, RZ ;  /* 0x0000003c070a7227 */ /* 0x000fe200078e00ff */
[----:B------:R-:W-:-:S02]  /*5a30*/  IABS R120, R11 ;  /* 0x0000000b00787213 */ /* 0x000fc40000000000 */
[----:B------:R-:W-:Y:S01]  /*5a40*/  ISETP.GE.AND P4, PT, R14, RZ, PT ;  /* 0x000000ff0e00720c */ /* 0x000fe20003f86270 */
[----:B------:R-:W-:Y:S01]  /*5a50*/  @!P1 IMAD.MOV R52, RZ, RZ, -R52 ;  /* 0x000000ffff349224 */ /* 0x000fe200078e0a34 */
[----:B------:R-:W-:Y:S01]  /*5a60*/  ISETP.GT.U32.AND P1, PT, R6, R56, PT ;  /* 0x000000380600720c */ /* 0x000fe20003f24070 */
[----:B------:R-:W-:Y:S01]  /*5a70*/  IMAD.MOV R13, RZ, RZ, -R10 ;  /* 0x000000ffff0d7224 */ /* 0x000fe200078e0a0a */
[----:B------:R-:W-:Y:S01]  /*5a80*/  LOP3.LUT R14, R8, 0xd2, RZ, 0xfc, !PT ;  /* 0x000000d2080e7812 */ /* 0x000fe200078efcff */
[----:B------:R-:W-:-:S03]  /*5a90*/  IMAD.HI.U32 R10, R7, R58, RZ ;  /* 0x0000003a070a7227 */ /* 0x000fc600078e00ff */
[----:B------:R-:W-:Y:S01]  /*5aa0*/  IABS R118, R14 ;  /* 0x0000000e00767213 */ /* 0x000fe20000000000 */
[--C-:B------:R-:W-:Y:S02]  /*5ab0*/  @!P5 IMAD.IADD R122, R122, 0x1, -R6.reuse ;  /* 0x000000017a7ad824 */ /* 0x100fe400078e0a06 */
[----:B------:R-:W-:Y:S01]  /*5ac0*/  @!P0 IMAD.IADD R124, R124, 0x1, -R6 ;  /* 0x000000017c7c8824 */ /* 0x000fe200078e0a06 */
[----:B------:R-:W-:Y:S01]  /*5ad0*/  ISETP.GE.AND P0, PT, R11, RZ, PT ;  /* 0x000000ff0b00720c */ /* 0x000fe20003f06270 */
[C---:B------:R-:W-:Y:S01]  /*5ae0*/  IMAD R60, R6.reuse, R13, R60 ;  /* 0x0000000d063c7224 */ /* 0x040fe200078e023c */
[----:B------:R-:W-:Y:S01]  /*5af0*/  ISETP.GT.U32.AND P5, PT, R6, R122, PT ;  /* 0x0000007a0600720c */ /* 0x000fe20003fa4070 */
[----:B------:R-:W-:-:S04]  /*5b00*/  IMAD.HI.U32 R11, R7, R120, RZ ;  /* 0x00000078070b7227 */ /* 0x000fc800078e00ff */
[----:B------:R-:W-:Y:S01]  /*5b10*/  @!P6 IMAD.MOV R124, RZ, RZ, -R124 ;  /* 0x000000ffff7ce224 */ /* 0x000fe200078e0a7c */
[----:B------:R-:W-:Y:S01]  /*5b20*/  ISETP.GT.U32.AND P6, PT, R6, R60, PT ;  /* 0x0000003c0600720c */ /* 0x000fe20003fc4070 */
[----:B------:R-:W-:Y:S02]  /*5b30*/  IMAD.MOV R11, RZ, RZ, -R11 ;  /* 0x000000ffff0b7224 */ /* 0x000fe400078e0a0b */
[----:B------:R-:W-:Y:S02]  /*5b40*/  @!P1 IMAD.IADD R56, R56, 0x1, -R6 ;  /* 0x0000000138389824 */ /* 0x000fe400078e0a06 */
[C---:B------:R-:W-:Y:S02]  /*5b50*/  IMAD R120, R6.reuse, R11, R120 ;  /* 0x0000000b06787224 */ /* 0x040fe400078e0278 */
[----:B------:R-:W-:Y:S01]  /*5b60*/  IMAD.MOV R13, RZ, RZ, -R10 ;  /* 0x000000ffff0d7224 */ /* 0x000fe200078e0a0a */
[----:B------:R-:W-:Y:S01]  /*5b70*/  ISETP.GT.U32.AND P1, PT, R6, R56, PT ;  /* 0x000000380600720c */ /* 0x000fe20003f24070 */
[----:B------:R-:W-:Y:S01]  /*5b80*/  @!P5 IMAD.IADD R122, R122, 0x1, -R6 ;  /* 0x000000017a7ad824 */ /* 0x000fe200078e0a06 */
[C---:B------:R-:W-:Y:S01]  /*5b90*/  ISETP.GT.U32.AND P5, PT, R6.reuse, R120, PT ;  /* 0x000000780600720c */ /* 0x040fe20003fa4070 */
[----:B------:R-:W-:-:S02]  /*5ba0*/  IMAD R58, R6, R13, R58 ;  /* 0x0000000d063a7224 */ /* 0x000fc400078e023a */
[----:B------:R-:W-:Y:S02]  /*5bb0*/  @!P6 IMAD.IADD R60, R60, 0x1, -R6 ;  /* 0x000000013c3ce824 */ /* 0x000fe400078e0a06 */
[----:B------:R-:W-:Y:S01]  /*5bc0*/  IMAD.HI.U32 R11, R7, R118, RZ ;  /* 0x00000076070b7227 */ /* 0x000fe200078e00ff */
[----:B------:R-:W-:-:S03]  /*5bd0*/  ISETP.GT.U32.AND P6, PT, R6, R58, PT ;  /* 0x0000003a0600720c */ /* 0x000fc60003fc4070 */
[----:B------:R-:W-:Y:S02]  /*5be0*/  @!P2 IMAD.MOV R122, RZ, RZ, -R122 ;  /* 0x000000ffff7aa224 */ /* 0x000fe400078e0a7a */
[--C-:B------:R-:W-:Y:S01]  /*5bf0*/  @!P1 IMAD.IADD R56, R56, 0x1, -R6.reuse ;  /* 0x0000000138389824 */ /* 0x100fe200078e0a06 */
[----:B------:R-:W-:Y:S01]  /*5c00*/  ISETP.GE.AND P1, PT, R12, RZ, PT ;  /* 0x000000ff0c00720c */ /* 0x000fe20003f26270 */
[----:B------:R-:W-:Y:S02]  /*5c10*/  VIADD R12, R9, 0xce ;  /* 0x000000ce090c7836 */ /* 0x000fe40000000000 */
[--C-:B------:R-:W-:Y:S01]  /*5c20*/  @!P5 IMAD.IADD R120, R120, 0x1, -R6.reuse ;  /* 0x000000017878d824 */ /* 0x100fe200078e0a06 */
[----:B------:R-:W-:Y:S01]  /*5c30*/  ISETP.GT.U32.AND P5, PT, R6, R60, PT ;  /* 0x0000003c0600720c */ /* 0x000fe20003fa4070 */
[----:B------:R-:W-:Y:S01]  /*5c40*/  IMAD.MOV R11, RZ, RZ, -R11 ;  /* 0x000000ffff0b7224 */ /* 0x000fe200078e0a0b */
[----:B------:R-:W-:Y:S01]  /*5c50*/  IABS R116, R12 ;  /* 0x0000000c00747213 */ /* 0x000fe20000000000 */
[----:B------:R-:W-:Y:S01]  /*5c60*/  @!P6 IMAD.IADD R58, R58, 0x1, -R6 ;  /* 0x000000013a3ae824 */ /* 0x000fe200078e0a06 */
[----:B------:R-:W-:Y:S01]  /*5c70*/  ISETP.GT.U32.AND P2, PT, R6, R120, PT ;  /* 0x000000780600720c */ /* 0x000fe20003f44070 */
[----:B------:R-:W-:-:S03]  /*5c80*/  IMAD.HI.U32 R10, R7, R64, RZ ;  /* 0x00000040070a7227 */ /* 0x000fc600078e00ff */
[C---:B------:R-:W-:Y:S01]  /*5c90*/  ISETP.GT.U32.AND P6, PT, R6.reuse, R58, PT ;  /* 0x0000003a0600720c */ /* 0x040fe20003fc4070 */
[----:B------:R-:W-:Y:S02]  /*5ca0*/  IMAD R118, R6, R11, R118 ;  /* 0x0000000b06767224 */ /* 0x000fe400078e0276 */
[----:B------:R-:W-:-:S04]  /*5cb0*/  IMAD.HI.U32 R11, R7, R116, RZ ;  /* 0x00000074070b7227 */ /* 0x000fc800078e00ff */
[----:B------:R-:W-:Y:S02]  /*5cc0*/  IMAD.MOV R13, RZ, RZ, -R10 ;  /* 0x000000ffff0d7224 */ /* 0x000fe400078e0a0a */
[----:B------:R-:W-:Y:S02]  /*5cd0*/  IMAD.MOV R11, RZ, RZ, -R11 ;  /* 0x000000ffff0b7224 */ /* 0x000fe400078e0a0b */
[C---:B------:R-:W-:Y:S02]  /*5ce0*/  IMAD R64, R6.reuse, R13, R64 ;  /* 0x0000000d06407224 */ /* 0x040fe400078e0240 */
[----:B------:R-:W-:Y:S02]  /*5cf0*/  IMAD R116, R6, R11, R116 ;  /* 0x0000000b06747224 */ /* 0x000fe400078e0274 */
[--C-:B------:R-:W-:Y:S01]  /*5d00*/  @!P2 IMAD.IADD R120, R120, 0x1, -R6.reuse ;  /* 0x000000017878a824 */ /* 0x100fe200078e0a06 */
[----:B------:R-:W-:Y:S01]  /*5d10*/  ISETP.GT.U32.AND P2, PT, R6, R64, PT ;  /* 0x000000400600720c */ /* 0x000fe20003f44070 */
[----:B------:R-:W-:Y:S01]  /*5d20*/  @!P6 IMAD.IADD R58, R58, 0x1, -R6 ;  /* 0x000000013a3ae824 */ /* 0x000fe200078e0a06 */
[----:B------:R-:W-:Y:S01]  /*5d30*/  ISETP.GT.U32.AND P6, PT, R6, R116, PT ;  /* 0x000000740600720c */ /* 0x000fe20003fc4070 */
[----:B------:R-:W-:-:S04]  /*5d40*/  IMAD.HI.U32 R11, R7, R114, RZ ;  /* 0x00000072070b7227 */ /* 0x000fc800078e00ff */
[----:B------:R-:W-:Y:S01]  /*5d50*/  @!P4 IMAD.MOV R56, RZ, RZ, -R56 ;  /* 0x000000ffff38c224 */ /* 0x000fe200078e0a38 */
[----:B------:R-:W-:Y:S01]  /*5d60*/  ISETP.GE.AND P4, PT, R12, RZ, PT ;  /* 0x000000ff0c00720c */ /* 0x000fe20003f86270 */
[----:B------:R-:W-:-:S04]  /*5d70*/  IMAD.HI.U32 R12, R7, R66, RZ ;  /* 0x00000042070c7227 */ /* 0x000fc800078e00ff */
[--C-:B------:R-:W-:Y:S02]  /*5d80*/  @!P2 IMAD.IADD R64, R64, 0x1, -R6.reuse ;  /* 0x000000014040a824 */ /* 0x100fe400078e0a06 */
[--C-:B------:R-:W-:Y:S02]  /*5d90*/  @!P6 IMAD.IADD R116, R116, 0x1, -R6.reuse ;  /* 0x000000017474e824 */ /* 0x100fe400078e0a06 */
[----:B------:R-:W-:Y:S01]  /*5da0*/  IMAD.MOV R11, RZ, RZ, -R11 ;  /* 0x000000ffff0b7224 */ /* 0x000fe200078e0a0b */
[----:B------:R-:W-:Y:S01]  /*5db0*/  ISETP.GT.U32.AND P6, PT, R6, R64, PT ;  /* 0x000000400600720c */ /* 0x000fe20003fc4070 */
[----:B------:R-:W-:Y:S01]  /*5dc0*/  @!P5 IMAD.IADD R60, R60, 0x1, -R6 ;  /* 0x000000013c3cd824 */ /* 0x000fe200078e0a06 */
[----:B------:R-:W-:Y:S01]  /*5dd0*/  ISETP.GT.U32.AND P5, PT, R6, R118, PT ;  /* 0x000000760600720c */ /* 0x000fe20003fa4070 */
[----:B------:R-:W-:Y:S01]  /*5de0*/  IMAD.MOV R15, RZ, RZ, -R12 ;  /* 0x000000ffff0f7224 */ /* 0x000fe200078e0a0c */
[----:B------:R-:W-:Y:S01]  /*5df0*/  LOP3.LUT R12, R8, 0xc6, RZ, 0xfc, !PT ;  /* 0x000000c6080c7812 */ /* 0x000fe200078efcff */
[----:B------:R-:W-:-:S02]  /*5e00*/  IMAD R114, R6, R11, R114 ;  /* 0x0000000b06727224 */ /* 0x000fc400078e0272 */
[C---:B------:R-:W-:Y:S01]  /*5e10*/  IMAD R66, R6.reuse, R15, R66 ;  /* 0x0000000f06427224 */ /* 0x040fe200078e0242 */
[----:B------:R-:W-:Y:S01]  /*5e20*/  IABS R112, R12 ;  /* 0x0000000c00707213 */ /* 0x000fe20000000000 */
[----:B------:R-:W-:Y:S01]  /*5e30*/  @!P1 IMAD.MOV R58, RZ, RZ, -R58 ;  /* 0x000000ffff3a9224 */ /* 0x000fe200078e0a3a */
[C---:B------:R-:W-:Y:S01]  /*5e40*/  ISETP.GT.U32.AND P1, PT, R6.reuse, R114, PT ;  /* 0x000000720600720c */ /* 0x040fe20003f24070 */
[----:B------:R-:W-:Y:S01]  /*5e50*/  @!P3 IMAD.MOV R60, RZ, RZ, -R60 ;  /* 0x000000ffff3cb224 */ /* 0x000fe200078e0a3c */
[----:B------:R-:W-:Y:S01]  /*5e60*/  ISETP.GT.U32.AND P3, PT, R6, R116, PT ;  /* 0x000000740600720c */ /* 0x000fe20003f64070 */
[--C-:B------:R-:W-:Y:S01]  /*5e70*/  @!P6 IMAD.IADD R64, R64, 0x1, -R6.reuse ;  /* 0x000000014040e824 */ /* 0x100fe200078e0a06 */
[----:B------:R-:W-:Y:S01]  /*5e80*/  ISETP.GT.U32.AND P6, PT, R6, R66, PT ;  /* 0x000000420600720c */ /* 0x000fe20003fc4070 */
[----:B------:R-:W-:Y:S01]  /*5e90*/  @!P5 IMAD.IADD R118, R118, 0x1, -R6 ;  /* 0x000000017676d824 */ /* 0x000fe200078e0a06 */
[----:B------:R-:W-:Y:S01]  /*5ea0*/  ISETP.GE.AND P5, PT, R14, RZ, PT ;  /* 0x000000ff0e00720c */ /* 0x000fe20003fa6270 */
[----:B------:R-:W-:Y:S01]  /*5eb0*/  IMAD.HI.U32 R10, R7, R62, RZ ;  /* 0x0000003e070a7227 */ /* 0x000fe200078e00ff */
[----:B------:R-:W-:-:S02]  /*5ec0*/  LOP3.LUT R14, R8, 0xc4, RZ, 0xfc, !PT ;  /* 0x000000c4080e7812 */ /* 0x000fc400078efcff */
[----:B------:R-:W-:Y:S01]  /*5ed0*/  ISETP.GT.U32.AND P2, PT, R6, R118, PT ;  /* 0x000000760600720c */ /* 0x000fe20003f44070 */
[----:B------:R-:W-:Y:S01]  /*5ee0*/  IMAD.MOV R13, RZ, RZ, -R10 ;  /* 0x000000ffff0d7224 */ /* 0x000fe200078e0a0a */
[----:B------:R-:W-:Y:S01]  /*5ef0*/  IABS R68, R14 ;  /* 0x0000000e00447213 */ /* 0x000fe20000000000 */
[--C-:B------:R-:W-:Y:S01]  /*5f00*/  @!P1 IMAD.IADD R114, R114, 0x1, -R6.reuse ;  /* 0x0000000172729824 */ /* 0x100fe200078e0a06 */
[----:B------:R-:W-:Y:S01]  /*5f10*/  LOP3.LUT R15, R8, 0xc0, RZ, 0xfc, !PT ;  /* 0x000000c0080f7812 */ /* 0x000fe200078efcff */
[----:B------:R-:W-:Y:S01]  /*5f20*/  IMAD.HI.U32 R10, R7, R112, RZ ;  /* 0x00000070070a7227 */ /* 0x000fe200078e00ff */
[----:B------:R-:W-:Y:S02]  /*5f30*/  ISETP.GE.AND P1, PT, R19, RZ, PT ;  /* 0x000000ff1300720c */ /* 0x000fe40003f26270 */
[----:B------:R-:W-:Y:S01]  /*5f40*/  IABS R70, R15 ;  /* 0x0000000f00467213 */ /* 0x000fe20000000000 */
[----:B------:R-:W-:Y:S01]  /*5f50*/  @!P6 IMAD.IADD R66, R66, 0x1, -R6 ;  /* 0x000000014242e824 */ /* 0x000fe200078e0a06 */
[----:B------:R-:W-:Y:S01]  /*5f60*/  ISETP.GT.U32.AND P6, PT, R6, R114, PT ;  /* 0x000000720600720c */ /* 0x000fe20003fc4070 */
[----:B------:R-:W-:Y:S01]  /*5f70*/  IMAD.HI.U32 R11, R7, R68, RZ ;  /* 0x00000044070b7227 */ /* 0x000fe200078e00ff */
[----:B------:R-:W-:-:S03]  /*5f80*/  LOP3.LUT R19, R8, 0x2a, RZ, 0xfc, !PT ;  /* 0x0000002a08137812 */ /* 0x000fc600078efcff */
[----:B------:R-:W-:Y:S01]  /*5f90*/  IMAD.MOV R11, RZ, RZ, -R11 ;  /* 0x000000ffff0b7224 */ /* 0x000fe200078e0a0b */
[----:B------:R-:W-:Y:S01]  /*5fa0*/  IABS R30, R19 ;  /* 0x00000013001e7213 */ /* 0x000fe20000000000 */
[C---:B------:R-:W-:Y:S02]  /*5fb0*/  IMAD R62, R6.reuse, R13, R62 ;  /* 0x0000000d063e7224 */ /* 0x040fe400078e023e */
[----:B------:R-:W-:Y:S02]  /*5fc0*/  IMAD R68, R6, R11, R68 ;  /* 0x0000000b06447224 */ /* 0x000fe400078e0244 */
[----:B------:R-:W-:Y:S02]  /*5fd0*/  IMAD.MOV R13, RZ, RZ, -R10 ;  /* 0x000000ffff0d7224 */ /* 0x000fe400078e0a0a */
[----:B------:R-:W-:Y:S01]  /*5fe0*/  @!P6 IMAD.IADD R114, R114, 0x1, -R6 ;  /* 0x000000017272e824 */ /* 0x000fe200078e0a06 */
[C---:B------:R-:W-:Y:S01]  /*5ff0*/  ISETP.GT.U32.AND P6, PT, R6.reuse, R68, PT ;  /* 0x000000440600720c */ /* 0x040fe20003fc4070 */
[----:B------:R-:W-:Y:S01]  /*6000*/  @!P0 IMAD.MOV R120, RZ, RZ, -R120 ;  /* 0x000000ffff788224 */ /* 0x000fe200078e0a78 */
[----:B------:R-:W-:Y:S01]  /*6010*/  ISETP.GT.U32.AND P0, PT, R6, R62, PT ;  /* 0x0000003e0600720c */ /* 0x000fe20003f04070 */
[----:B------:R-:W-:Y:S01]  /*6020*/  @!P3 IMAD.IADD R116, R116, 0x1, -R6 ;  /* 0x000000017474b824 */ /* 0x000fe200078e0a06 */
[----:B------:R-:W-:Y:S01]  /*6030*/  ISETP.GE.AND P3, PT, R17, RZ, PT ;  /* 0x000000ff1100720c */ /* 0x000fe20003f66270 */
[----:B------:R-:W-:Y:S01]  /*6040*/  IMAD R112, R6, R13, R112 ;  /* 0x0000000d06707224 */ /* 0x000fe200078e0270 */
[C---:B------:R-:W-:Y:S01]  /*6050*/  LOP3.LUT R13, R8.reuse, 0xc2, RZ, 0xfc, !PT ;  /* 0x000000c2080d7812 */ /* 0x040fe200078efcff */
[----:B------:R-:W-:Y:S01]  /*6060*/  @!P4 IMAD.MOV R116, RZ, RZ, -R116 ;  /* 0x000000ffff74c224 */ /* 0x000fe200078e0a74 */
[----:B------:R-:W-:Y:S01]  /*6070*/  LOP3.LUT R17, R8, 0xb0, RZ, 0xfc, !PT ;  /* 0x000000b008117812 */ /* 0x000fe200078efcff */
[----:B------:R-:W-:Y:S01]  /*6080*/  @!P2 IMAD.IADD R118, R118, 0x1, -R6 ;  /* 0x000000017676a824 */ /* 0x000fe200078e0a06 */
[----:B------:R-:W-:-:S02]  /*6090*/  IABS R110, R13 ;  /* 0x0000000d006e7213 */ /* 0x000fc40000000000 */
[----:B------:R-:W-:Y:S01]  /*60a0*/  ISETP.GT.U32.AND P4, PT, R6, R112, PT ;  /* 0x000000700600720c */ /* 0x000fe20003f84070 */
[--C-:B------:R-:W-:Y:S01]  /*60b0*/  @!P6 IMAD.IADD R68, R68, 0x1, -R6.reuse ;  /* 0x000000014444e824 */ /* 0x100fe200078e0a06 */
[----:B------:R-:W-:Y:S01]  /*60c0*/  ISETP.GE.AND P2, PT, R16, RZ, PT ;  /* 0x000000ff1000720c */ /* 0x000fe20003f46270 */
[C---:B------:R-:W-:Y:S01]  /*60d0*/  IMAD.HI.U32 R10, R7.reuse, R110, RZ ;  /* 0x0000006e070a7227 */ /* 0x040fe200078e00ff */
[----:B------:R-:W-:Y:S02]  /*60e0*/  LOP3.LUT R16, R8, 0xb2, RZ, 0xfc, !PT ;  /* 0x000000b208107812 */ /* 0x000fe400078efcff */
[----:B------:R-:W-:Y:S01]  /*60f0*/  ISETP.GT.U32.AND P6, PT, R6, R68, PT ;  /* 0x000000440600720c */ /* 0x000fe20003fc4070 */
[----:B------:R-:W-:Y:S01]  /*6100*/  @!P0 IMAD.IADD R62, R62, 0x1, -R6 ;  /* 0x000000013e3e8824 */ /* 0x000fe200078e0a06 */
[----:B------:R-:W-:Y:S01]  /*6110*/  ISETP.GE.AND P0, PT, R18, RZ, PT ;  /* 0x000000ff1200720c */ /* 0x000fe20003f06270 */
[----:B------:R-:W-:Y:S01]  /*6120*/  IMAD.MOV R11, RZ, RZ, -R10 ;  /* 0x000000ffff0b7224 */ /* 0x000fe200078e0a0a */
[----:B------:R-:W-:Y:S01]  /*6130*/  IABS R78, R16 ;  /* 0x00000010004e7213 */ /* 0x000fe20000000000 */
[----:B------:R-:W-:Y:S01]  /*6140*/  IMAD.HI.U32 R10, R7, R70, RZ ;  /* 0x00000046070a7227 */ /* 0x000fe200078e00ff */
[----:B------:R-:W-:-:S02]  /*6150*/  IABS R100, R17 ;  /* 0x0000001100647213 */ /* 0x000fc40000000000 */
[----:B------:R-:W-:Y:S01]  /*6160*/  LOP3.LUT R18, R8, 0x2c, RZ, 0xfc, !PT ;  /* 0x0000002c08127812 */ /* 0x000fe200078efcff */
[----:B------:R-:W-:Y:S01]  /*6170*/  @!P5 IMAD.MOV R118, RZ, RZ, -R118 ;  /* 0x000000ffff76d224 */ /* 0x000fe200078e0a76 */
[----:B------:R-:W-:Y:S01]  /*6180*/  ISETP.GT.U32.AND P5, PT, R6, R62, PT ;  /* 0x0000003e0600720c */ /* 0x000fe20003fa4070 */
[----:B------:R-:W-:Y:S01]  /*6190*/  @!P4 IMAD.IADD R112, R112, 0x1, -R6 ;  /* 0x000000017070c824 */ /* 0x000fe200078e0a06 */
[----:B------:R-:W-:Y:S01]  /*61a0*/  IABS R32, R18 ;  /* 0x0000001200207213 */ /* 0x000fe20000000000 */
[C---:B------:R-:W-:Y:S02]  /*61b0*/  IMAD R110, R6.reuse, R11, R110 ;  /* 0x0000000b066e7224 */ /* 0x040fe400078e026e */
[----:B------:R-:W-:Y:S01]  /*61c0*/  IMAD.MOV R11, RZ, RZ, -R10 ;  /* 0x000000ffff0b7224 */ /* 0x000fe200078e0a0a */
[----:B------:R-:W-:Y:S01]  /*61d0*/  ISETP.GT.U32.AND P4, PT, R6, R112, PT ;  /* 0x000000700600720c */ /* 0x000fe20003f84070 */
[----:B------:R-:W-:Y:S02]  /*61e0*/  @!P6 IMAD.IADD R68, R68, 0x1, -R6 ;  /* 0x000000014444e824 */ /* 0x000fe400078e0a06 */
[----:B------:R-:W-:-:S02]  /*61f0*/  IMAD R70, R6, R11, R70 ;  /* 0x0000000b06467224 */ /* 0x000fc400078e0246 */
[----:B------:R-:W-:Y:S01]  /*6200*/  @!P2 IMAD.MOV R64, RZ, RZ, -R64 ;  /* 0x000000ffff40a224 */ /* 0x000fe200078e0a40 */
[----:B------:R-:W-:Y:S01]  /*6210*/  ISETP.GT.U32.AND P2, PT, R6, R66, PT ;  /* 0x000000420600720c */ /* 0x000fe20003f44070 */
[----:B------:R-:W-:Y:S01]  /*6220*/  @!P5 IMAD.IADD R62, R62, 0x1, -R6 ;  /* 0x000000013e3ed824 */ /* 0x000fe200078e0a06 */
[----:B------:R-:W-:Y:S01]  /*6230*/  ISETP.GT.U32.AND P6, PT, R6, R70, PT ;  /* 0x000000460600720c */ /* 0x000fe20003fc4070 */
[----:B------:R-:W-:Y:S01]  /*6240*/  VIADD R10, R9, 0xbe ;  /* 0x000000be090a7836 */ /* 0x000fe20000000000 */
[----:B------:R-:W-:Y:S01]  /*6250*/  ISETP.GE.AND P5, PT, R12, RZ, PT ;  /* 0x000000ff0c00720c */ /* 0x000fe20003fa6270 */
[----:B------:R-:W-:Y:S01]  /*6260*/  @!P0 IMAD.MOV R114, RZ, RZ, -R114 ;  /* 0x000000ffff728224 */ /* 0x000fe200078e0a72 */
[----:B------:R-:W-:Y:S01]  /*6270*/  ISETP.GT.U32.AND P0, PT, R6, R110, PT ;  /* 0x0000006e0600720c */ /* 0x000fe20003f04070 */
[----:B------:R-:W-:Y:S01]  /*6280*/  @!P4 IMAD.IADD R112, R112, 0x1, -R6 ;  /* 0x000000017070c824 */ /* 0x000fe200078e0a06 */
[----:B------:R-:W-:Y:S01]  /*6290*/  ISETP.GE.AND P4, PT, R10, RZ, PT ;  /* 0x000000ff0a00720c */ /* 0x000fe20003f86270 */
[----:B------:R-:W-:Y:S01]  /*62a0*/  @!P3 IMAD.MOV R62, RZ, RZ, -R62 ;  /* 0x000000ffff3eb224 */ /* 0x000fe200078e0a3e */
[----:B------:R-:W-:-:S02]  /*62b0*/  IABS R108, R10 ;  /* 0x0000000a006c7213 */ /* 0x000fc40000000000 */
[----:B------:R-:W-:Y:S01]  /*62c0*/  LOP3.LUT R10, R8, 0xbc, RZ, 0xfc, !PT ;  /* 0x000000bc080a7812 */ /* 0x000fe200078efcff */
[--C-:B------:R-:W-:Y:S01]  /*62d0*/  @!P2 IMAD.IADD R66, R66, 0x1, -R6.reuse ;  /* 0x000000014242a824 */ /* 0x100fe200078e0a06 */
[----:B------:R-:W-:Y:S01]  /*62e0*/  ISETP.GE.AND P2, PT, R14, RZ, PT ;  /* 0x000000ff0e00720c */ /* 0x000fe20003f46270 */
[----:B------:R-:W-:Y:S01]  /*62f0*/  @!P6 IMAD.IADD R70, R70, 0x1, -R6 ;  /* 0x000000014646e824 */ /* 0x000fe200078e0a06 */
[----:B------:R-:W-:Y:S01]  /*6300*/  IABS R72, R10 ;  /* 0x0000000a00487213 */ /* 0x000fe20000000000 */
[----:B------:R-:W-:Y:S01]  /*6310*/  @!P5 IMAD.MOV R112, RZ, RZ, -R112 ;  /* 0x000000ffff70d224 */ /* 0x000fe200078e0a70 */
[----:B------:R-:W-:Y:S01]  /*6320*/  LOP3.LUT R12, R8, 0xba, RZ, 0xfc, !PT ;  /* 0x000000ba080c7812 */ /* 0x000fe200078efcff */
[----:B------:R-:W-:Y:S01]  /*6330*/  @!P1 IMAD.MOV R66, RZ, RZ, -R66 ;  /* 0x000000ffff429224 */ /* 0x000fe200078e0a42 */
[----:B------:R-:W-:Y:S01]  /*6340*/  ISETP.GT.U32.AND P5, PT, R6, R70, PT ;  /* 0x000000460600720c */ /* 0x000fe20003fa4070 */
[----:B------:R-:W-:Y:S01]  /*6350*/  IMAD.HI.U32 R11, R7, R72, RZ ;  /* 0x00000048070b7227 */ /* 0x000fe200078e00ff */
[----:B------:R-:W-:-:S02]  /*6360*/  ISETP.GE.AND P1, PT, R15, RZ, PT ;  /* 0x000000ff0f00720c */ /* 0x000fc40003f26270 */
[----:B------:R-:W-:Y:S01]  /*6370*/  LOP3.LUT R14, R8, 0xb8, RZ, 0xfc, !PT ;  /* 0x000000b8080e7812 */ /* 0x000fe200078efcff */
[----:B------:R-:W-:Y:S01]  /*6380*/  @!P0 IMAD.IADD R110, R110, 0x1, -R6 ;  /* 0x000000016e6e8824 */ /* 0x000fe200078e0a06 */
[----:B------:R-:W-:Y:S01]  /*6390*/  ISETP.GE.AND P0, PT, R10, RZ, PT ;  /* 0x000000ff0a00720c */ /* 0x000fe20003f06270 */
[----:B------:R-:W-:Y:S01]  /*63a0*/  IMAD.MOV R15, RZ, RZ, -R11 ;  /* 0x000000ffff0f7224 */ /* 0x000fe200078e0a0b */
[----:B------:R-:W-:Y:S01]  /*63b0*/  IABS R106, R12 ;  /* 0x0000000c006a7213 */ /* 0x000fe20000000000 */
[----:B------:R-:W-:Y:S01]  /*63c0*/  IMAD.HI.U32 R10, R7, R108, RZ ;  /* 0x0000006c070a7227 */ /* 0x000fe200078e00ff */
[C---:B------:R-:W-:Y:S02]  /*63d0*/  ISETP.GT.U32.AND P6, PT, R6.reuse, R110, PT ;  /* 0x0000006e0600720c */ /* 0x040fe40003fc4070 */
[----:B------:R-:W-:Y:S01]  /*63e0*/  IABS R74, R14 ;  /* 0x0000000e004a7213 */ /* 0x000fe20000000000 */
[----:B------:R-:W-:Y:S01]  /*63f0*/  IMAD R72, R6, R15, R72 ;  /* 0x0000000f06487224 */ /* 0x000fe200078e0248 */
[----:B------:R-:W-:Y:S01]  /*6400*/  ISETP.GE.AND P3, PT, R13, RZ, PT ;  /* 0x000000ff0d00720c */ /* 0x000fe20003f66270 */
[----:B------:R-:W-:Y:S01]  /*6410*/  @!P5 IMAD.IADD R70, R70, 0x1, -R6 ;  /* 0x000000014646d824 */ /* 0x000fe200078e0a06 */
[----:B------:R-:W-:Y:S01]  /*6420*/  LOP3.LUT R15, R8, 0xb4, RZ, 0xfc, !PT ;  /* 0x000000b4080f7812 */ /* 0x000fe200078efcff */
[----:B------:R-:W-:Y:S01]  /*6430*/  IMAD.MOV R13, RZ, RZ, -R10 ;  /* 0x000000ffff0d7224 */ /* 0x000fe200078e0a0a */
[----:B------:R-:W-:Y:S01]  /*6440*/  ISETP.GT.U32.AND P5, PT, R6, R72, PT ;  /* 0x000000480600720c */ /* 0x000fe20003fa4070 */
[----:B------:R-:W-:Y:S01]  /*6450*/  IMAD.HI.U32 R10, R7, R106, RZ ;  /* 0x0000006a070a7227 */ /* 0x000fe200078e00ff */
[----:B------:R-:W-:-:S03]  /*6460*/  IABS R102, R15 ;  /* 0x0000000f00667213 */ /* 0x000fc60000000000 */
[----:B------:R-:W-:Y:S01]  /*6470*/  @!P6 IMAD.IADD R110, R110, 0x1, -R6 ;  /* 0x000000016e6ee824 */ /* 0x000fe200078e0a06 */
[----:B------:R-:W-:Y:S01]  /*6480*/  ISETP.GE.AND P6, PT, R12, RZ, PT ;  /* 0x000000ff0c00720c */ /* 0x000fe20003fc6270 */
[----:B------:R-:W-:Y:S01]  /*6490*/  IMAD.HI.U32 R11, R7, R74, RZ ;  /* 0x0000004a070b7227 */ /* 0x000fe200078e00ff */
[----:B------:R-:W-:-:S03]  /*64a0*/  LOP3.LUT R12, R8, 0xb6, RZ, 0xfc, !PT ;  /* 0x000000b6080c7812 */ /* 0x000fc600078efcff */
[----:B------:R-:W-:Y:S01]  /*64b0*/  IMAD R108, R6, R13, R108 ;  /* 0x0000000d066c7224 */ /* 0x000fe200078e026c */
[----:B------:R-:W-:Y:S01]  /*64c0*/  IABS R76, R12 ;  /* 0x0000000c004c7213 */ /* 0x000fe20000000000 */
[----:B------:R-:W-:Y:S02]  /*64d0*/  @!P5 IMAD.IADD R72, R72, 0x1, -R6 ;  /* 0x000000014848d824 */ /* 0x000fe400078e0a06 */
[----:B------:R-:W-:Y:S02]  /*64e0*/  IMAD.MOV R13, RZ, RZ, -R10 ;  /* 0x000000ffff0d7224 */ /* 0x000fe400078e0a0a */
[----:B------:R-:W-:Y:S01]  /*64f0*/  IMAD.MOV R11, RZ, RZ, -R11 ;  /* 0x000000ffff0b7224 */ /* 0x000fe200078e0a0b */
[----:B------:R-:W-:Y:S01]  /*6500*/  ISETP.GT.U32.AND P5, PT, R6, R72, PT ;  /* 0x000000480600720c */ /* 0x000fe20003fa4070 */
[----:B------:R-:W-:-:S04]  /*6510*/  IMAD.HI.U32 R10, R7, R76, RZ ;  /* 0x0000004c070a7227 */ /* 0x000fc800078e00ff */
[C---:B------:R-:W-:Y:S02]  /*6520*/  IMAD R106, R6.reuse, R13, R106 ;  /* 0x0000000d066a7224 */ /* 0x040fe400078e026a */
[C---:B------:R-:W-:Y:S02]  /*6530*/  IMAD R74, R6.reuse, R11, R74 ;  /* 0x0000000b064a7224 */ /* 0x040fe400078e024a */
[----:B------:R-:W-:Y:S02]  /*6540*/  IMAD.MOV R13, RZ, RZ, -R10 ;  /* 0x000000ffff0d7224 */ /* 0x000fe400078e0a0a */
[----:B------:R-:W-:Y:S01]  /*6550*/  @!P1 IMAD.MOV R70, RZ, RZ, -R70 ;  /* 0x000000ffff469224 */ /* 0x000fe200078e0a46 */
[C---:B------:R-:W-:Y:S01]  /*6560*/  ISETP.GT.U32.AND P1, PT, R6.reuse, R74, PT ;  /* 0x0000004a0600720c */ /* 0x040fe20003f24070 */
[----:B------:R-:W-:Y:S02]  /*6570*/  IMAD R76, R6, R13, R76 ;  /* 0x0000000d064c7224 */ /* 0x000fe400078e024c */
[----:B------:R-:W-:-:S02]  /*6580*/  @!P5 IMAD.IADD R72, R72, 0x1, -R6 ;  /* 0x000000014848d824 */ /* 0x000fc400078e0a06 */
[----:B------:R-:W-:Y:S01]  /*6590*/  @!P3 IMAD.MOV R110, RZ, RZ, -R110 ;  /* 0x000000ffff6eb224 */ /* 0x000fe200078e0a6e */
[C---:B------:R-:W-:Y:S01]  /*65a0*/  ISETP.GT.U32.AND P5, PT, R6.reuse, R76, PT ;  /* 0x0000004c0600720c */ /* 0x040fe20003fa4070 */
[----:B------:R-:W-:Y:S01]  /*65b0*/  @!P2 IMAD.MOV R68, RZ, RZ, -R68 ;  /* 0x000000ffff44a224 */ /* 0x000fe200078e0a44 */
[C---:B------:R-:W-:Y:S01]  /*65c0*/  ISETP.GT.U32.AND P3, PT, R6.reuse, R106, PT ;  /* 0x0000006a0600720c */ /* 0x040fe20003f64070 */
[----:B------:R-:W-:Y:S01]  /*65d0*/  IMAD.HI.U32 R11, R7, R102, RZ ;  /* 0x00000066070b7227 */ /* 0x000fe200078e00ff */
[----:B------:R-:W-:-:S03]  /*65e0*/  ISETP.GT.U32.AND P2, PT, R6, R108, PT ;  /* 0x0000006c0600720c */ /* 0x000fc60003f44070 */
[----:B------:R-:W-:Y:S02]  /*65f0*/  IMAD.MOV R11, RZ, RZ, -R11 ;  /* 0x000000ffff0b7224 */ /* 0x000fe400078e0a0b */
[----:B------:R-:W-:Y:S02]  /*6600*/  @!P1 IMAD.IADD R74, R74, 0x1, -R6 ;  /* 0x000000014a4a9824 */ /* 0x000fe400078e0a06 */
[----:B------:R-:W-:-:S04]  /*6610*/  IMAD.HI.U32 R10, R7, R78, RZ ;  /* 0x0000004e070a7227 */ /* 0x000fc800078e00ff */
[----:B------:R-:W-:Y:S02]  /*6620*/  IMAD R102, R6, R11, R102 ;  /* 0x0000000b06667224 */ /* 0x000fe400078e0266 */
[----:B------:R-:W-:Y:S02]  /*6630*/  VIADD R11, R9, 0xae ;  /* 0x000000ae090b7836 */ /* 0x000fe40000000000 */
[--C-:B------:R-:W-:Y:S01]  /*6640*/  @!P5 IMAD.IADD R76, R76, 0x1, -R6.reuse ;  /* 0x000000014c4cd824 */ /* 0x100fe200078e0a06 */
[----:B------:R-:W-:Y:S01]  /*6650*/  ISETP.GT.U32.AND P5, PT, R6, R74, PT ;  /* 0x0000004a0600720c */ /* 0x000fe20003fa4070 */
[----:B------:R-:W-:Y:S01]  /*6660*/  @!P3 IMAD.IADD R106, R106, 0x1, -R6 ;  /* 0x000000016a6ab824 */ /* 0x000fe200078e0a06 */
[----:B------:R-:W-:Y:S01]  /*6670*/  ISETP.GE.AND P1, PT, R11, RZ, PT ;  /* 0x000000ff0b00720c */ /* 0x000fe20003f26270 */
[----:B------:R-:W-:Y:S01]  /*6680*/  IMAD.MOV R13, RZ, RZ, -R10 ;  /* 0x000000ffff0d7224 */ /* 0x000fe200078e0a0a */
[----:B------:R-:W-:Y:S01]  /*6690*/  IABS R82, R11 ;  /* 0x0000000b00527213 */ /* 0x000fe20000000000 */
[----:B------:R-:W-:Y:S01]  /*66a0*/  @!P2 IMAD.IADD R108, R108, 0x1, -R6 ;  /* 0x000000016c6ca824 */ /* 0x000fe200078e0a06 */
[----:B------:R-:W-:Y:S01]  /*66b0*/  ISETP.GT.U32.AND P3, PT, R6, R106, PT ;  /* 0x0000006a0600720c */ /* 0x000fe20003f64070 */
[----:B------:R-:W-:-:S03]  /*66c0*/  IMAD.HI.U32 R10, R7, R100, RZ ;  /* 0x00000064070a7227 */ /* 0x000fc600078e00ff */
[----:B------:R-:W-:Y:S01]  /*66d0*/  ISETP.GT.U32.AND P2, PT, R6, R108, PT ;  /* 0x0000006c0600720c */ /* 0x000fe20003f44070 */
[----:B------:R-:W-:Y:S02]  /*66e0*/  IMAD.MOV R11, RZ, RZ, -R10 ;  /* 0x000000ffff0b7224 */ /* 0x000fe400078e0a0a */
[----:B------:R-:W-:Y:S02]  /*66f0*/  @!P5 IMAD.IADD R74, R74, 0x1, -R6 ;  /* 0x000000014a4ad824 */ /* 0x000fe400078e0a06 */
[C---:B------:R-:W-:Y:S02]  /*6700*/  IMAD R100, R6.reuse, R11, R100 ;  /* 0x0000000b06647224 */ /* 0x040fe400078e0264 */
[----:B------:R-:W-:Y:S01]  /*6710*/  IMAD R78, R6, R13, R78 ;  /* 0x0000000d064e7224 */ /* 0x000fe200078e024e */
[----:B------:R-:W-:Y:S01]  /*6720*/  LOP3.LUT R13, R8, 0xaa, RZ, 0xfc, !PT ;  /* 0x000000aa080d7812 */ /* 0x000fe200078efcff */
[----:B------:R-:W-:Y:S01]  /*6730*/  @!P3 IMAD.IADD R106, R106, 0x1, -R6 ;  /* 0x000000016a6ab824 */ /* 0x000fe200078e0a06 */
[C---:B------:R-:W-:Y:S01]  /*6740*/  ISETP.GT.U32.AND P5, PT, R6.reuse, R100, PT ;  /* 0x000000640600720c */ /* 0x040fe20003fa4070 */
[----:B------:R-:W-:Y:S01]  /*6750*/  @!P0 IMAD.MOV R72, RZ, RZ, -R72 ;  /* 0x000000ffff488224 */ /* 0x000fe200078e0a48 */
[----:B------:R-:W-:Y:S01]  /*6760*/  ISETP.GT.U32.AND P0, PT, R6, R78, PT ;  /* 0x0000004e0600720c */ /* 0x000fe20003f04070 */
[----:B------:R-:W-:Y:S01]  /*6770*/  @!P2 IMAD.IADD R108, R108, 0x1, -R6 ;  /* 0x000000016c6ca824 */ /* 0x000fe200078e0a06 */
[----:B------:R-:W-:Y:S01]  /*6780*/  ISETP.GE.AND P2, PT, R14, RZ, PT ;  /* 0x000000ff0e00720c */ /* 0x000fe20003f46270 */
[----:B------:R-:W-:Y:S01]  /*6790*/  @!P6 IMAD.MOV R106, RZ, RZ, -R106 ;  /* 0x000000ffff6ae224 */ /* 0x000fe200078e0a6a */
[----:B------:R-:W-:Y:S01]  /*67a0*/  ISETP.GE.AND P6, PT, R12, RZ, PT ;  /* 0x000000ff0c00720c */ /* 0x000fe20003fc6270 */
[----:B------:R-:W-:Y:S01]  /*67b0*/  @!P4 IMAD.MOV R108, RZ, RZ, -R108 ;  /* 0x000000ffff6cc224 */ /* 0x000fe200078e0a6c */
[----:B------:R-:W-:Y:S01]  /*67c0*/  ISETP.GT.U32.AND P4, PT, R6, R76, PT ;  /* 0x0000004c0600720c */ /* 0x000fe20003f84070 */
[----:B------:R-:W-:Y:S01]  /*67d0*/  IMAD.HI.U32 R10, R7, R82, RZ ;  /* 0x00000052070a7227 */ /* 0x000fe200078e00ff */
[----:B------:R-:W-:-:S02]  /*67e0*/  LOP3.LUT R12, R8, 0xac, RZ, 0xfc, !PT ;  /* 0x000000ac080c7812 */ /* 0x000fc400078efcff */
[----:B------:R-:W-:Y:S01]  /*67f0*/  ISETP.GT.U32.AND P3, PT, R6, R102, PT ;  /* 0x000000660600720c */ /* 0x000fe20003f64070 */
[----:B------:R-:W-:Y:S01]  /*6800*/  @!P5 IMAD.IADD R100, R100, 0x1, -R6 ;  /* 0x000000016464d824 */ /* 0x000fe200078e0a06 */
[----:B------:R-:W-:Y:S01]  /*6810*/  IABS R98, R12 ;  /* 0x0000000c00627213 */ /* 0x000fe20000000000 */
[----:B------:R-:W-:Y:S01]  /*6820*/  IMAD.MOV R11, RZ, RZ, -R10 ;  /* 0x000000ffff0b7224 */ /* 0x000fe200078e0a0a */
[----:B------:R-:W-:Y:S01]  /*6830*/  IABS R80, R13 ;  /* 0x0000000d00507213 */ /* 0x000fe20000000000 */
[----:B------:R-:W-:Y:S01]  /*6840*/  @!P0 IMAD.IADD R78, R78, 0x1, -R6 ;  /* 0x000000014e4e8824 */ /* 0x000fe200078e0a06 */
[----:B------:R-:W-:Y:S01]  /*6850*/  ISETP.GT.U32.AND P5, PT, R6, R100, PT ;  /* 0x000000640600720c */ /* 0x000fe20003fa4070 */
[----:B------:R-:W-:Y:S01]  /*6860*/  IMAD.HI.U32 R10, R7, R98, RZ ;  /* 0x00000062070a7227 */ /* 0x000fe200078e00ff */
[----:B------:R-:W-:-:S03]  /*6870*/  LOP3.LUT R14, R8, 0xa8, RZ, 0xfc, !PT ;  /* 0x000000a8080e7812 */ /* 0x000fc600078efcff */
[C---:B------:R-:W-:Y:S01]  /*6880*/  IMAD R82, R6.reuse, R11, R82 ;  /* 0x0000000b06527224 */ /* 0x040fe200078e0252 */
[----:B------:R-:W-:Y:S01]  /*6890*/  IABS R96, R14 ;  /* 0x0000000e00607213 */ /* 0x000fe20000000000 */
[----:B------:R-:W-:Y:S01]  /*68a0*/  @!P2 IMAD.MOV R74, RZ, RZ, -R74 ;  /* 0x000000ffff4aa224 */ /* 0x000fe200078e0a4a */
[----:B------:R-:W-:Y:S01]  /*68b0*/  ISETP.GT.U32.AND P2, PT, R6, R78, PT ;  /* 0x0000004e0600720c */ /* 0x000fe20003f44070 */
[----:B------:R-:W-:Y:S01]  /*68c0*/  @!P4 IMAD.IADD R76, R76, 0x1, -R6 ;  /* 0x000000014c4cc824 */ /* 0x000fe200078e0a06 */
[----:B------:R-:W-:Y:S01]  /*68d0*/  ISETP.GE.AND P4, PT, R15, RZ, PT ;  /* 0x000000ff0f00720c */ /* 0x000fe20003f86270 */
[----:B------:R-:W-:Y:S01]  /*68e0*/  IMAD.MOV R11, RZ, RZ, -R10 ;  /* 0x000000ffff0b7224 */ /* 0x000fe200078e0a0a */
[----:B------:R-:W-:Y:S01]  /*68f0*/  LOP3.LUT R15, R8, 0xa4, RZ, 0xfc, !PT ;  /* 0x000000a4080f7812 */ /* 0x000fe200078efcff */
[----:B------:R-:W-:Y:S01]  /*6900*/  @!P3 IMAD.IADD R102, R102, 0x1, -R6 ;  /* 0x000000016666b824 */ /* 0x000fe200078e0a06 */
[----:B------:R-:W-:Y:S01]  /*6910*/  ISETP.GE.AND P3, PT, R16, RZ, PT ;  /* 0x000000ff1000720c */ /* 0x000fe20003f66270 */
[----:B------:R-:W-:Y:S01]  /*6920*/  @!P6 IMAD.MOV R76, RZ, RZ, -R76 ;  /* 0x000000ffff4ce224 */ /* 0x000fe200078e0a4c */
[C---:B------:R-:W-:Y:S01]  /*6930*/  ISETP.GT.U32.AND P6, PT, R6.reuse, R82, PT ;  /* 0x000000520600720c */ /* 0x040fe20003fc4070 */
[C---:B------:R-:W-:Y:S01]  /*6940*/  IMAD R98, R6.reuse, R11, R98 ;  /* 0x0000000b06627224 */ /* 0x040fe200078e0262 */
[----:B------:R-:W-:Y:S01]  /*6950*/  ISETP.GT.U32.AND P0, PT, R6, R102, PT ;  /* 0x000000660600720c */ /* 0x000fe20003f04070 */
[----:B------:R-:W-:Y:S01]  /*6960*/  IMAD.HI.U32 R10, R7, R80, RZ ;  /* 0x00000050070a7227 */ /* 0x000fe200078e00ff */
[----:B------:R-:W-:-:S02]  /*6970*/  LOP3.LUT R16, R8, 0xa2, RZ, 0xfc, !PT ;  /* 0x000000a208107812 */ /* 0x000fc400078efcff */
[----:B------:R-:W-:Y:S01]  /*6980*/  IABS R94, R15 ;  /* 0x0000000f005e7213 */ /* 0x000fe20000000000 */
[----:B------:R-:W-:Y:S01]  /*6990*/  @!P5 IMAD.IADD R100, R100, 0x1, -R6 ;  /* 0x000000016464d824 */ /* 0x000fe200078e0a06 */
[----:B------:R-:W-:Y:S01]  /*69a0*/  ISETP.GT.U32.AND P5, PT, R6, R98, PT ;  /* 0x000000620600720c */ /* 0x000fe20003fa4070 */
[----:B------:R-:W-:Y:S01]  /*69b0*/  IMAD.MOV R11, RZ, RZ, -R10 ;  /* 0x000000ffff0b7224 */ /* 0x000fe200078e0a0a */
[----:B------:R-:W-:Y:S01]  /*69c0*/  IABS R86, R16 ;  /* 0x0000001000567213 */ /* 0x000fe20000000000 */
[----:B------:R-:W-:Y:S01]  /*69d0*/  @!P2 IMAD.IADD R78, R78, 0x1, -R6 ;  /* 0x000000014e4ea824 */ /* 0x000fe200078e0a06 */
[----:B------:R-:W-:Y:S01]  /*69e0*/  ISETP.GE.AND P2, PT, R12, RZ, PT ;  /* 0x000000ff0c00720c */ /* 0x000fe20003f46270 */
[----:B------:R-:W-:Y:S01]  /*69f0*/  IMAD R80, R6, R11, R80 ;  /* 0x0000000b06507224 */ /* 0x000fe200078e0250 */
[----:B------:R-:W-:Y:S01]  /*6a00*/  LOP3.LUT R12, R8, 0xa6, RZ, 0xfc, !PT ;  /* 0x000000a6080c7812 */ /* 0x000fe200078efcff */
[----:B------:R-:W-:Y:S02]  /*6a10*/  @!P3 IMAD.MOV R78, RZ, RZ, -R78 ;  /* 0x000000ffff4eb224 */ /* 0x000fe400078e0a4e */
[----:B------:R-:W-:Y:S01]  /*6a20*/  @!P6 IMAD.IADD R82, R82, 0x1, -R6 ;  /* 0x000000015252e824 */ /* 0x000fe200078e0a06 */
[----:B------:R-:W-:Y:S01]  /*6a30*/  ISETP.GT.U32.AND P3, PT, R6, R80, PT ;  /* 0x000000500600720c */ /* 0x000fe20003f64070 */
[----:B------:R-:W-:Y:S01]  /*6a40*/  IMAD.HI.U32 R10, R7, R96, RZ ;  /* 0x00000060070a7227 */ /* 0x000fe200078e00ff */
[----:B------:R-:W-:-:S02]  /*6a50*/  IABS R84, R12 ;  /* 0x0000000c00547213 */ /* 0x000fc40000000000 */
[----:B------:R-:W-:Y:S01]  /*6a60*/  ISETP.GE.AND P6, PT, R13, RZ, PT ;  /* 0x000000ff0d00720c */ /* 0x000fe20003fc6270 */
[----:B------:R-:W-:Y:S01]  /*6a70*/  @!P5 IMAD.IADD R98, R98, 0x1, -R6 ;  /* 0x000000016262d824 */ /* 0x000fe200078e0a06 */
[----:B------:R-:W-:Y:S01]  /*6a80*/  ISETP.GT.U32.AND P5, PT, R6, R82, PT ;  /* 0x000000520600720c */ /* 0x000fe20003fa4070 */
[----:B------:R-:W-:Y:S02]  /*6a90*/  IMAD.MOV R11, RZ, RZ, -R10 ;  /* 0x000000ffff0b7224 */ /* 0x000fe400078e0a0a */
[----:B------:R-:W-:Y:S01]  /*6aa0*/  @!P0 IMAD.IADD R102, R102, 0x1, -R6 ;  /* 0x0000000166668824 */ /* 0x000fe200078e0a06 */
[----:B------:R-:W-:Y:S01]  /*6ab0*/  ISETP.GE.AND P0, PT, R17, RZ, PT ;  /* 0x000000ff1100720c */ /* 0x000fe20003f06270 */
[----:B------:R-:W-:Y:S01]  /*6ac0*/  IMAD R96, R6, R11, R96 ;  /* 0x0000000b06607224 */ /* 0x000fe200078e0260 */
[----:B------:R-:W-:Y:S01]  /*6ad0*/  LOP3.LUT R17, R8, 0x82, RZ, 0xfc, !PT ;  /* 0x0000008208117812 */ /* 0x000fe200078efcff */
[----:B------:R-:W-:Y:S02]  /*6ae0*/  @!P3 IMAD.IADD R80, R80, 0x1, -R6 ;  /* 0x000000015050b824 */ /* 0x000fe400078e0a06 */
[----:B------:R-:W-:Y:S01]  /*6af0*/  IMAD.HI.U32 R10, R7, R84, RZ ;  /* 0x00000054070a7227 */ /* 0x000fe200078e00ff */
[----:B------:R-:W-:-:S02]  /*6b00*/  IABS R192, R17 ;  /* 0x0000001100c07213 */ /* 0x000fc40000000000 */
[----:B------:R-:W-:Y:S01]  /*6b10*/  ISETP.GT.U32.AND P3, PT, R6, R80, PT ;  /* 0x000000500600720c */ /* 0x000fe20003f64070 */
[----:B------:R-:W-:Y:S01]  /*6b20*/  @!P5 IMAD.IADD R82, R82, 0x1, -R6 ;  /* 0x000000015252d824 */ /* 0x000fe200078e0a06 */
[----:B------:R-:W-:Y:S01]  /*6b30*/  ISETP.GT.U32.AND P5, PT, R6, R96, PT ;  /* 0x000000600600720c */ /* 0x000fe20003fa4070 */
[----:B------:R-:W-:-:S04]  /*6b40*/  IMAD.HI.U32 R11, R7, R94, RZ ;  /* 0x0000005e070b7227 */ /* 0x000fc800078e00ff */
[----:B------:R-:W-:Y:S01]  /*6b50*/  @!P4 IMAD.MOV R102, RZ, RZ, -R102 ;  /* 0x000000ffff66c224 */ /* 0x000fe200078e0a66 */
[----:B------:R-:W-:Y:S01]  /*6b60*/  ISETP.GT.U32.AND P4, PT, R6, R98, PT ;  /* 0x000000620600720c */ /* 0x000fe20003f84070 */
[----:B------:R-:W-:Y:S02]  /*6b70*/  IMAD.MOV R13, RZ, RZ, -R10 ;  /* 0x000000ffff0d7224 */ /* 0x000fe400078e0a0a */
[----:B------:R-:W-:-:S04]  /*6b80*/  IMAD.HI.U32 R10, R7, R86, RZ ;  /* 0x00000056070a7227 */ /* 0x000fc800078e00ff */
[----:B------:R-:W-:Y:S02]  /*6b90*/  IMAD.MOV R11, RZ, RZ, -R11 ;  /* 0x000000ffff0b7224 */ /* 0x000fe400078e0a0b */
[C---:B------:R-:W-:Y:S02]  /*6ba0*/  IMAD R84, R6.reuse, R13, R84 ;  /* 0x0000000d06547224 */ /* 0x040fe400078e0254 */
[----:B------:R-:W-:Y:S02]  /*6bb0*/  IMAD.MOV R13, RZ, RZ, -R10 ;  /* 0x000000ffff0d7224 */ /* 0x000fe400078e0a0a */
[C---:B------:R-:W-:Y:S02]  /*6bc0*/  IMAD R94, R6.reuse, R11, R94 ;  /* 0x0000000b065e7224 */ /* 0x040fe400078e025e */
[----:B------:R-:W-:Y:S02]  /*6bd0*/  IMAD R86, R6, R13, R86 ;  /* 0x0000000d06567224 */ /* 0x000fe400078e0256 */
[--C-:B------:R-:W-:Y:S01]  /*6be0*/  @!P3 IMAD.IADD R80, R80, 0x1, -R6.reuse ;  /* 0x000000015050b824 */ /* 0x100fe200078e0a06 */
[----:B------:R-:W-:Y:S01]  /*6bf0*/  ISETP.GT.U32.AND P3, PT, R6, R94, PT ;  /* 0x0000005e0600720c */ /* 0x000fe20003f64070 */
[--C-:B------:R-:W-:Y:S01]  /*6c00*/  @!P5 IMAD.IADD R96, R96, 0x1, -R6.reuse ;  /* 0x000000016060d824 */ /* 0x100fe200078e0a06 */
[----:B------:R-:W-:Y:S01]  /*6c10*/  ISETP.GT.U32.AND P5, PT, R6, R84, PT ;  /* 0x000000540600720c */ /* 0x000fe20003fa4070 */
[----:B------:R-:W-:Y:S01]  /*6c20*/  @!P4 IMAD.IADD R98, R98, 0x1, -R6 ;  /* 0x000000016262c824 */ /* 0x000fe200078e0a06 */
[----:B------:R-:W-:Y:S01]  /*6c30*/  ISETP.GE.AND P4, PT, R12, RZ, PT ;  /* 0x000000ff0c00720c */ /* 0x000fe20003f86270 */
[----:B------:R-:W-:Y:S01]  /*6c40*/  @!P6 IMAD.MOV R80, RZ, RZ, -R80 ;  /* 0x000000ffff50e224 */ /* 0x000fe200078e0a50 */
[----:B------:R-:W-:Y:S01]  /*6c50*/  ISETP.GT.U32.AND P6, PT, R6, R86, PT ;  /* 0x000000560600720c */ /* 0x000fe20003fc4070 */
[----:B------:R-:W-:Y:S01]  /*6c60*/  @!P1 IMAD.MOV R82, RZ, RZ, -R82 ;  /* 0x000000ffff529224 */ /* 0x000fe200078e0a52 */
[----:B------:R-:W-:Y:S01]  /*6c70*/  LOP3.LUT R12, R8, 0xa0, RZ, 0xfc, !PT ;  /* 0x000000a0080c7812 */ /* 0x000fe200078efcff */
[----:B------:R-:W-:Y:S01]  /*6c80*/  VIADD R11, R9, 0x9e ;  /* 0x0000009e090b7836 */ /* 0x000fe20000000000 */
[----:B------:R-:W-:Y:S01]  /*6c90*/  ISETP.GT.U32.AND P1, PT, R6, R96, PT ;  /* 0x000000600600720c */ /* 0x000fe20003f24070 */
[----:B------:R-:W-:Y:S01]  /*6ca0*/  @!P0 IMAD.MOV R100, RZ, RZ, -R100 ;  /* 0x000000ffff648224 */ /* 0x000fe200078e0a64 */
[----:B------:R-:W-:Y:S01]  /*6cb0*/  IABS R92, R12 ;  /* 0x0000000c005c7213 */ /* 0x000fe20000000000 */
[--C-:B------:R-:W-:Y:S01]  /*6cc0*/  @!P3 IMAD.IADD R94, R94, 0x1, -R6.reuse ;  /* 0x000000015e5eb824 */ /* 0x100fe200078e0a06 */
[----:B------:R-:W-:Y:S01]  /*6cd0*/  IABS R88, R11 ;  /* 0x0000000b00587213 */ /* 0x000fe20000000000 */
[----:B------:R-:W-:Y:S01]  /*6ce0*/  @!P5 IMAD.IADD R84, R84, 0x1, -R6 ;  /* 0x000000015454d824 */ /* 0x000fe200078e0a06 */
[----:B------:R-:W-:Y:S01]  /*6cf0*/  ISETP.GE.AND P0, PT, R14, RZ, PT ;  /* 0x000000ff0e00720c */ /* 0x000fe20003f06270 */
[----:B------:R-:W-:Y:S01]  /*6d00*/  IMAD.HI.U32 R10, R7, R92, RZ ;  /* 0x0000005c070a7227 */ /* 0x000fe200078e00ff */
[----:B------:R-:W-:-:S02]  /*6d10*/  LOP3.LUT R14, R8, 0x9a, RZ, 0xfc, !PT ;  /* 0x0000009a080e7812 */ /* 0x000fc400078efcff */
[----:B------:R-:W-:Y:S01]  /*6d20*/  ISETP.GT.U32.AND P3, PT, R6, R84, PT ;  /* 0x000000540600720c */ /* 0x000fe20003f64070 */
[----:B------:R-:W-:Y:S01]  /*6d30*/  @!P6 IMAD.IADD R86, R86, 0x1, -R6 ;  /* 0x000000015656e824 */ /* 0x000fe200078e0a06 */
[----:B------:R-:W-:Y:S01]  /*6d40*/  ISETP.GT.U32.AND P6, PT, R6, R94, PT ;  /* 0x0000005e0600720c */ /* 0x000fe20003fc4070 */
[----:B------:R-:W-:Y:S01]  /*6d50*/  IMAD.MOV R13, RZ, RZ, -R10 ;  /* 0x000000ffff0d7224 */ /* 0x000fe200078e0a0a */
[----:B------:R-:W-:Y:S01]  /*6d60*/  IABS R162, R14 ;  /* 0x0000000e00a27213 */ /* 0x000fe20000000000 */
[----:B------:R-:W-:Y:S01]  /*6d70*/  IMAD.HI.U32 R10, R7, R88, RZ ;  /* 0x00000058070a7227 */ /* 0x000fe200078e00ff */
[----:B------:R-:W-:Y:S02]  /*6d80*/  ISETP.GE.AND P5, PT, R16, RZ, PT ;  /* 0x000000ff1000720c */ /* 0x000fe40003fa6270 */
[----:B------:R-:W-:Y:S01]  /*6d90*/  LOP3.LUT R16, R8, 0x84, RZ, 0xfc, !PT ;  /* 0x0000008408107812 */ /* 0x000fe200078efcff */
[----:B------:R-:W-:Y:S01]  /*6da0*/  @!P1 IMAD.IADD R96, R96, 0x1, -R6 ;  /* 0x0000000160609824 */ /* 0x000fe200078e0a06 */
[----:B------:R-:W-:Y:S01]  /*6db0*/  ISETP.GE.AND P1, PT, R11, RZ, PT ;  /* 0x000000ff0b00720c */ /* 0x000fe20003f26270 */
[----:B------:R-:W-:Y:S01]  /*6dc0*/  IMAD.MOV R11, RZ, RZ, -R10 ;  /* 0x000000ffff0b7224 */ /* 0x000fe200078e0a0a */
[----:B------:R-:W-:Y:S01]  /*6dd0*/  IABS R184, R16 ;  /* 0x0000001000b87213 */ /* 0x000fe20000000000 */
[----:B------:R-:W-:Y:S01]  /*6de0*/  IMAD R92, R6, R13, R92 ;  /* 0x0000000d065c7224 */ /* 0x000fe200078e025c */
[----:B------:R-:W-:Y:S01]  /*6df0*/  LOP3.LUT R13, R8, 0x9c, RZ, 0xfc, !PT ;  /* 0x0000009c080d7812 */ /* 0x000fe200078efcff */
[----:B------:R-:W-:-:S02]  /*6e00*/  IMAD R88, R6, R11, R88 ;  /* 0x0000000b06587224 */ /* 0x000fc400078e0258 */
[--C-:B------:R-:W-:Y:S01]  /*6e10*/  @!P6 IMAD.IADD R94, R94, 0x1, -R6.reuse ;  /* 0x000000015e5ee824 */ /* 0x100fe200078e0a06 */
[----:B------:R-:W-:Y:S01]  /*6e20*/  IABS R90, R13 ;  /* 0x0000000d005a7213 */ /* 0x000fe20000000000 */
[----:B------:R-:W-:Y:S01]  /*6e30*/  @!P3 IMAD.IADD R84, R84, 0x1, -R6 ;  /* 0x000000015454b824 */ /* 0x000fe200078e0a06 */
[C---:B------:R-:W-:Y:S01]  /*6e40*/  ISETP.GT.U32.AND P6, PT, R6.reuse, R88, PT ;  /* 0x000000580600720c */ /* 0x040fe20003fc4070 */
[----:B------:R-:W-:Y:S01]  /*6e50*/  @!P2 IMAD.MOV R98, RZ, RZ, -R98 ;  /* 0x000000ffff62a224 */ /* 0x000fe200078e0a62 */
[----:B------:R-:W-:Y:S01]  /*6e60*/  ISETP.GT.U32.AND P3, PT, R6, R92, PT ;  /* 0x0000005c0600720c */ /* 0x000fe20003f64070 */
[----:B------:R-:W-:Y:S01]  /*6e70*/  IMAD.HI.U32 R10, R7, R90, RZ ;  /* 0x0000005a070a7227 */ /* 0x000fe200078e00ff */
[----:B------:R-:W-:Y:S02]  /*6e80*/  ISETP.GE.AND P2, PT, R15, RZ, PT ;  /* 0x000000ff0f00720c */ /* 0x000fe40003f46270 */
[----:B------:R-:W-:Y:S01]  /*6e90*/  LOP3.LUT R15, R8, 0x98, RZ, 0xfc, !PT ;  /* 0x00000098080f7812 */ /* 0x000fe200078efcff */
[----:B------:R-:W-:Y:S01]  /*6ea0*/  @!P0 IMAD.MOV R96, RZ, RZ, -R96 ;  /* 0x000000ffff608224 */ /* 0x000fe200078e0a60 */
[----:B------:R-:W-:Y:S01]  /*6eb0*/  ISETP.GT.U32.AND P0, PT, R6, R86, PT ;  /* 0x000000560600720c */ /* 0x000fe20003f04070 */
[----:B------:R-:W-:Y:S01]  /*6ec0*/  IMAD.MOV R11, RZ, RZ, -R10 ;  /* 0x000000ffff0b7224 */ /* 0x000fe200078e0a0a */
[----:B------:R-:W-:Y:S01]  /*6ed0*/  IABS R164, R15 ;  /* 0x0000000f00a47213 */ /* 0x000fe20000000000 */
[----:B------:R-:W-:-:S02]  /*6ee0*/  @!P4 IMAD.MOV R84, RZ, RZ, -R84 ;  /* 0x000000ffff54c224 */ /* 0x000fc400078e0a54 */
[--C-:B------:R-:W-:Y:S02]  /*6ef0*/  @!P6 IMAD.IADD R88, R88, 0x1, -R6.reuse ;  /* 0x000000015858e824 */ /* 0x100fe400078e0a06 */
[----:B------:R-:W-:Y:S01]  /*6f00*/  @!P3 IMAD.IADD R92, R92, 0x1, -R6 ;  /* 0x000000015c5cb824 */ /* 0x000fe200078e0a06 */
[----:B------:R-:W-:Y:S01]  /*6f10*/  ISETP.GE.AND P3, PT, R13, RZ, PT ;  /* 0x000000ff0d00720c */ /* 0x000fe20003f66270 */
[C---:B------:R-:W-:Y:S01]  /*6f20*/  IMAD R90, R6.reuse, R11, R90 ;  /* 0x0000000b065a7224 */ /* 0x040fe200078e025a */
[C---:B------:R-:W-:Y:S01]  /*6f30*/  ISETP.GT.U32.AND P6, PT, R6.reuse, R88, PT ;  /* 0x000000580600720c */ /* 0x040fe20003fc4070 */
[----:B------:R-:W-:Y:S01]  /*6f40*/  @!P2 IMAD.MOV R94, RZ, RZ, -R94 ;  /* 0x000000ffff5ea224 */ /* 0x000fe200078e0a5e */
[C---:B------:R-:W-:Y:S01]  /*6f50*/  ISETP.GT.U32.AND P4, PT, R6.reuse, R92, PT ;  /* 0x0000005c0600720c */ /* 0x040fe20003f84070 */
[----:B------:R-:W-:Y:S01]  /*6f60*/  IMAD.HI.U32 R11, R7, R164, RZ ;  /* 0x000000a4070b7227 */ /* 0x000fe200078e00ff */
[----:B------:R-:W-:-:S03]  /*6f70*/  ISETP.GT.U32.AND P2, PT, R6, R90, PT ;  /* 0x0000005a0600720c */ /* 0x000fc60003f44070 */
[----:B------:R-:W-:Y:S01]  /*6f80*/  @!P0 IMAD.IADD R86, R86, 0x1, -R6 ;  /* 0x0000000156568824 */ /* 0x000fe200078e0a06 */
[----:B------:R-:W-:Y:S01]  /*6f90*/  ISETP.GE.AND P0, PT, R12, RZ, PT ;  /* 0x000000ff0c00720c */ /* 0x000fe20003f06270 */
[----:B------:R-:W-:Y:S01]  /*6fa0*/  IMAD.HI.U32 R10, R7, R162, RZ ;  /* 0x000000a2070a7227 */ /* 0x000fe200078e00ff */
[----:B------:R-:W-:-:S03]  /*6fb0*/  LOP3.LUT R12, R8, 0x96, RZ, 0xfc, !PT ;  /* 0x00000096080c7812 */ /* 0x000fc600078efcff */
[----:B------:R-:W-:Y:S01]  /*6fc0*/  IMAD.MOV R11, RZ, RZ, -R11 ;  /* 0x000000ffff0b7224 */ /* 0x000fe200078e0a0b */
[----:B------:R-:W-:Y:S01]  /*6fd0*/  IABS R168, R12 ;  /* 0x0000000c00a87213 */ /* 0x000fe20000000000 */
[----:B------:R-:W-:Y:S02]  /*6fe0*/  IMAD.MOV R13, RZ, RZ, -R10 ;  /* 0x000000ffff0d7224 */ /* 0x000fe400078e0a0a */
[C---:B------:R-:W-:Y:S02]  /*6ff0*/  IMAD R164, R6.reuse, R11, R164 ;  /* 0x0000000b06a47224 */ /* 0x040fe400078e02a4 */
[----:B------:R-:W-:Y:S01]  /*7000*/  IMAD R162, R6, R13, R162 ;  /* 0x0000000d06a27224 */ /* 0x000fe200078e02a2 */
[----:B------:R-:W-:Y:S01]  /*7010*/  LOP3.LUT R13, R8, 0x94, RZ, 0xfc, !PT ;  /* 0x00000094080d7812 */ /* 0x000fe200078efcff */
[--C-:B------:R-:W-:Y:S01]  /*7020*/  @!P6 IMAD.IADD R88, R88, 0x1, -R6.reuse ;  /* 0x000000015858e824 */ /* 0x100fe200078e0a06 */
[----:B------:R-:W-:Y:S01]  /*7030*/  ISETP.GT.U32.AND P6, PT, R6, R164, PT ;  /* 0x000000a40600720c */ /* 0x000fe20003fc4070 */
[--C-:B------:R-:W-:Y:S01]  /*7040*/  @!P4 IMAD.IADD R92, R92, 0x1, -R6.reuse ;  /* 0x000000015c5cc824 */ /* 0x100fe200078e0a06 */
[----:B------:R-:W-:Y:S01]  /*7050*/  IABS R166, R13 ;  /* 0x0000000d00a67213 */ /* 0x000fe20000000000 */
[----:B------:R-:W-:Y:S01]  /*7060*/  @!P2 IMAD.IADD R90, R90, 0x1, -R6 ;  /* 0x000000015a5aa824 */ /* 0x000fe200078e0a06 */
[----:B------:R-:W-:Y:S01]  /*7070*/  ISETP.GE.AND P4, PT, R14, RZ, PT ;  /* 0x000000ff0e00720c */ /* 0x000fe20003f86270 */
[----:B------:R-:W-:Y:S01]  /*7080*/  @!P5 IMAD.MOV R86, RZ, RZ, -R86 ;  /* 0x000000ffff56d224 */ /* 0x000fe200078e0a56 */
[C---:B------:R-:W-:Y:S01]  /*7090*/  ISETP.GT.U32.AND P5, PT, R6.reuse, R162, PT ;  /* 0x000000a20600720c */ /* 0x040fe20003fa4070 */
[----:B------:R-:W-:Y:S01]  /*70a0*/  @!P0 IMAD.MOV R92, RZ, RZ, -R92 ;  /* 0x000000ffff5c8224 */ /* 0x000fe200078e0a5c */
[----:B------:R-:W-:Y:S01]  /*70b0*/  ISETP.GT.U32.AND P0, PT, R6, R90, PT ;  /* 0x0000005a0600720c */ /* 0x000fe20003f04070 */
[----:B------:R-:W-:Y:S01]  /*70c0*/  IMAD.HI.U32 R10, R7, R168, RZ ;  /* 0x000000a8070a7227 */ /* 0x000fe200078e00ff */
[----:B------:R-:W-:-:S02]  /*70d0*/  LOP3.LUT R14, R8, 0x92, RZ, 0xfc, !PT ;  /* 0x00000092080e7812 */ /* 0x000fc400078efcff */
[----:B------:R-:W-:Y:S01]  /*70e0*/  ISETP.GE.AND P2, PT, R15, RZ, PT ;  /* 0x000000ff0f00720c */ /* 0x000fe20003f46270 */
[----:B------:R-:W-:Y:S01]  /*70f0*/  IMAD.MOV R11, RZ, RZ, -R10 ;  /* 0x000000ffff0b7224 */ /* 0x000fe200078e0a0a */
[----:B------:R-:W-:Y:S01]  /*7100*/  IABS R170, R14 ;  /* 0x0000000e00aa7213 */ /* 0x000fe20000000000 */
[----:B------:R-:W-:Y:S01]  /*7110*/  @!P6 IMAD.IADD R164, R164, 0x1, -R6 ;  /* 0x00000001a4a4e824 */ /* 0x000fe200078e0a06 */
[----:B------:R-:W-:Y:S01]  /*7120*/  LOP3.LUT R15, R8, 0x8c, RZ, 0xfc, !PT ;  /* 0x0000008c080f7812 */ /* 0x000fe200078efcff */
[----:B------:R-:W-:Y:S02]  /*7130*/  IMAD R168, R6, R11, R168 ;  /* 0x0000000b06a87224 */ /* 0x000fe400078e02a8 */
[--C-:B------:R-:W-:Y:S01]  /*7140*/  @!P5 IMAD.IADD R162, R162, 0x1, -R6.reuse ;  /* 0x00000001a2a2d824 */ /* 0x100fe200078e0a06 */
[----:B------:R-:W-:Y:S01]  /*7150*/  ISETP.GT.U32.AND P6, PT, R6, R164, PT ;  /* 0x000000a40600720c */ /* 0x000fe20003fc4070 */
[----:B------:R-:W-:Y:S01]  /*7160*/  @!P0 IMAD.IADD R90, R90, 0x1, -R6 ;  /* 0x000000015a5a8824 */ /* 0x000fe200078e0a06 */
[C---:B------:R-:W-:Y:S01]  /*7170*/  ISETP.GT.U32.AND P0, PT, R6.reuse, R168, PT ;  /* 0x000000a80600720c */ /* 0x040fe20003f04070 */
[----:B------:R-:W-:Y:S01]  /*7180*/  IMAD.HI.U32 R10, R7, R166, RZ ;  /* 0x000000a6070a7227 */ /* 0x000fe200078e00ff */
[----:B------:R-:W-:-:S02]  /*7190*/  ISETP.GT.U32.AND P5, PT, R6, R162, PT ;  /* 0x000000a20600720c */ /* 0x000fc40003fa4070 */
[----:B------:R-:W-:Y:S01]  /*71a0*/  IABS R176, R15 ;  /* 0x0000000f00b07213 */ /* 0x000fe20000000000 */
[----:B------:R-:W-:Y:S02]  /*71b0*/  IMAD.MOV R11, RZ, RZ, -R10 ;  /* 0x000000ffff0b7224 */ /* 0x000fe400078e0a0a */
[----:B------:R-:W-:Y:S01]  /*71c0*/  @!P1 IMAD.MOV R88, RZ, RZ, -R88 ;  /* 0x000000ffff589224 */ /* 0x000fe200078e0a58 */
[----:B------:R-:W-:Y:S01]  /*71d0*/  ISETP.GE.AND P1, PT, R12, RZ, PT ;  /* 0x000000ff0c00720c */ /* 0x000fe20003f26270 */
[----:B------:R-:W-:Y:S01]  /*71e0*/  IMAD R166, R6, R11, R166 ;  /* 0x0000000b06a67224 */ /* 0x000fe200078e02a6 */
[----:B------:R-:W-:Y:S01]  /*71f0*/  LOP3.LUT R12, R8, 0x90, RZ, 0xfc, !PT ;  /* 0x00000090080c7812 */ /* 0x000fe200078efcff */
[--C-:B------:R-:W-:Y:S02]  /*7200*/  @!P6 IMAD.IADD R164, R164, 0x1, -R6.reuse ;  /* 0x00000001a4a4e824 */ /* 0x100fe400078e0a06 */
[----:B------:R-:W-:Y:S01]  /*7210*/  @!P0 IMAD.IADD R168, R168, 0x1, -R6 ;  /* 0x00000001a8a88824 */ /* 0x000fe200078e0a06 */
[----:B------:R-:W-:Y:S01]  /*7220*/  ISETP.GT.U32.AND P6, PT, R6, R166, PT ;  /* 0x000000a60600720c */ /* 0x000fe20003fc4070 */
[----:B------:R-:W-:Y:S01]  /*7230*/  IMAD.HI.U32 R10, R7, R170, RZ ;  /* 0x000000aa070a7227 */ /* 0x000fe200078e00ff */
[----:B------:R-:W-:-:S03]  /*7240*/  IABS R172, R12 ;  /* 0x0000000c00ac7213 */ /* 0x000fc60000000000 */
[----:B------:R-:W-:Y:S01]  /*7250*/  @!P5 IMAD.IADD R162, R162, 0x1, -R6 ;  /* 0x00000001a2a2d824 */ /* 0x000fe200078e0a06 */
[----:B------:R-:W-:Y:S01]  /*7260*/  ISETP.GE.AND P5, PT, R13, RZ, PT ;  /* 0x000000ff0d00720c */ /* 0x000fe20003fa6270 */
[----:B------:R-:W-:Y:S02]  /*7270*/  VIADD R11, R9, 0x8e ;  /* 0x0000008e090b7836 */ /* 0x000fe40000000000 */
[----:B------:R-:W-:Y:S01]  /*7280*/  @!P3 IMAD.MOV R90, RZ, RZ, -R90 ;  /* 0x000000ffff5ab224 */ /* 0x000fe200078e0a5a */
[----:B------:R-:W-:Y:S01]  /*7290*/  ISETP.GT.U32.AND P3, PT, R6, R168, PT ;  /* 0x000000a80600720c */ /* 0x000fe20003f64070 */
[----:B------:R-:W-:Y:S01]  /*72a0*/  IMAD.MOV R13, RZ, RZ, -R10 ;  /* 0x000000ffff0d7224 */ /* 0x000fe200078e0a0a */
[----:B------:R-:W-:Y:S01]  /*72b0*/  ISETP.GE.AND P0, PT, R11, RZ, PT ;  /* 0x000000ff0b00720c */ /* 0x000fe20003f06270 */
[----:B------:R-:W-:Y:S01]  /*72c0*/  IMAD.HI.U32 R10, R7, R172, RZ ;  /* 0x000000ac070a7227 */ /* 0x000fe200078e00ff */
[----:B------:R-:W-:-:S03]  /*72d0*/  IABS R174, R11 ;  /* 0x0000000b00ae7213 */ /* 0x000fc60000000000 */
[----:B------:R-:W-:Y:S02]  /*72e0*/  IMAD.MOV R11, RZ, RZ, -R10 ;  /* 0x000000ffff0b7224 */ /* 0x000fe400078e0a0a */
[----:B------:R-:W-:Y:S02]  /*72f0*/  @!P6 IMAD.IADD R166, R166, 0x1, -R6 ;  /* 0x00000001a6a6e824 */ /* 0x000fe400078e0a06 */
[----:B------:R-:W-:Y:S02]  /*7300*/  IMAD R172, R6, R11, R172 ;  /* 0x0000000b06ac7224 */ /* 0x000fe400078e02ac */
[----:B------:R-:W-:Y:S01]  /*7310*/  @!P3 IMAD.IADD R168, R168, 0x1, -R6 ;  /* 0x00000001a8a8b824 */ /* 0x000fe200078e0a06 */
[C---:B------:R-:W-:Y:S01]  /*7320*/  ISETP.GT.U32.AND P6, PT, R6.reuse, R166, PT ;  /* 0x000000a60600720c */ /* 0x040fe20003fc4070 */
[C---:B------:R-:W-:Y:S01]  /*7330*/  IMAD R170, R6.reuse, R13, R170 ;  /* 0x0000000d06aa7224 */ /* 0x040fe200078e02aa */
[----:B------:R-:W-:Y:S01]  /*7340*/  ISETP.GT.U32.AND P3, PT, R6, R172, PT ;  /* 0x000000ac0600720c */ /* 0x000fe20003f64070 */
[----:B------:R-:W-:-:S02]  /*7350*/  @!P4 IMAD.MOV R162, RZ, RZ, -R162 ;  /* 0x000000ffffa2c224 */ /* 0x000fc400078e0aa2 */
[----:B------:R-:W-:Y:S01]  /*7360*/  @!P2 IMAD.MOV R164, RZ, RZ, -R164 ;  /* 0x000000ffffa4a224 */ /* 0x000fe200078e0aa4 */
[----:B------:R-:W-:Y:S01]  /*7370*/  ISETP.GT.U32.AND P4, PT, R6, R170, PT ;  /* 0x000000aa0600720c */ /* 0x000fe20003f84070 */
[C---:B------:R-:W-:Y:S01]  /*7380*/  IMAD.HI.U32 R10, R7.reuse, R174, RZ ;  /* 0x000000ae070a7227 */ /* 0x040fe200078e00ff */
[----:B------:R-:W-:Y:S02]  /*7390*/  ISETP.GE.AND P2, PT, R14, RZ, PT ;  /* 0x000000ff0e00720c */ /* 0x000fe40003f46270 */
[----:B------:R-:W-:Y:S01]  /*73a0*/  LOP3.LUT R14, R8, 0x8a, RZ, 0xfc, !PT ;  /* 0x0000008a080e7812 */ /* 0x000fe200078efcff */
[----:B------:R-:W-:-:S03]  /*73b0*/  IMAD.HI.U32 R11, R7, R176, RZ ;  /* 0x000000b0070b7227 */ /* 0x000fc600078e00ff */
[----:B------:R-:W-:Y:S01]  /*73c0*/  IABS R178, R14 ;  /* 0x0000000e00b27213 */ /* 0x000fe20000000000 */
[--C-:B------:R-:W-:Y:S01]  /*73d0*/  @!P6 IMAD.IADD R166, R166, 0x1, -R6.reuse ;  /* 0x00000001a6a6e824 */ /* 0x100fe200078e0a06 */
[----:B------:R-:W-:Y:S01]  /*73e0*/  ISETP.GE.AND P6, PT, R12, RZ, PT ;  /* 0x000000ff0c00720c */ /* 0x000fe20003fc6270 */
[----:B------:R-:W-:Y:S01]  /*73f0*/  @!P3 IMAD.IADD R172, R172, 0x1, -R6 ;  /* 0x00000001acacb824 */ /* 0x000fe200078e0a06 */
[----:B------:R-:W-:Y:S01]  /*7400*/  LOP3.LUT R12, R8, 0x88, RZ, 0xfc, !PT ;  /* 0x00000088080c7812 */ /* 0x000fe200078efcff */
[----:B------:R-:W-:Y:S02]  /*7410*/  IMAD.MOV R13, RZ, RZ, -R10 ;  /* 0x000000ffff0d7224 */ /* 0x000fe400078e0a0a */
[----:B------:R-:W-:Y:S01]  /*7420*/  IMAD.MOV R11, RZ, RZ, -R11 ;  /* 0x000000ffff0b7224 */ /* 0x000fe200078e0a0b */
[----:B------:R-:W-:Y:S01]  /*7430*/  IABS R180, R12 ;  /* 0x0000000c00b47213 */ /* 0x000fe20000000000 */
[----:B------:R-:W-:Y:S01]  /*7440*/  IMAD.HI.U32 R10, R7, R178, RZ ;  /* 0x000000b2070a7227 */ /* 0x000fe200078e00ff */
[----:B------:R-:W-:-:S03]  /*7450*/  ISETP.GT.U32.AND P3, PT, R6, R172, PT ;  /* 0x000000ac0600720c */ /* 0x000fc60003f64070 */
[----:B------:R-:W-:Y:S01]  /*7460*/  @!P4 IMAD.IADD R170, R170, 0x1, -R6 ;  /* 0x00000001aaaac824 */ /* 0x000fe200078e0a06 */
[----:B------:R-:W-:Y:S01]  /*7470*/  ISETP.GE.AND P4, PT, R15, RZ, PT ;  /* 0x000000ff0f00720c */ /* 0x000fe20003f86270 */
[----:B------:R-:W-:Y:S01]  /*7480*/  IMAD R176, R6, R11, R176 ;  /* 0x0000000b06b07224 */ /* 0x000fe200078e02b0 */
[----:B------:R-:W-:Y:S01]  /*7490*/  LOP3.LUT R15, R8, 0x86, RZ, 0xfc, !PT ;  /* 0x00000086080f7812 */ /* 0x000fe200078efcff */
[----:B------:R-:W-:Y:S02]  /*74a0*/  IMAD.MOV R11, RZ, RZ, -R10 ;  /* 0x000000ffff0b7224 */ /* 0x000fe400078e0a0a */
[----:B------:R-:W-:Y:S01]  /*74b0*/  IMAD.HI.U32 R10, R7, R180, RZ ;  /* 0x000000b4070a7227 */ /* 0x000fe200078e00ff */
[----:B------:R-:W-:-:S03]  /*74c0*/  IABS R182, R15 ;  /* 0x0000000f00b67213 */ /* 0x000fc60000000000 */
[----:B------:R-:W-:Y:S01]  /*74d0*/  @!P1 IMAD.MOV R168, RZ, RZ, -R168 ;  /* 0x000000ffffa89224 */ /* 0x000fe200078e0aa8 */
[C---:B------:R-:W-:Y:S01]  /*74e0*/  ISETP.GT.U32.AND P1, PT, R6.reuse, R170, PT ;  /* 0x000000aa0600720c */ /* 0x040fe20003f24070 */
[----:B------:R-:W-:Y:S02]  /*74f0*/  IMAD R178, R6, R11, R178 ;  /* 0x0000000b06b27224 */ /* 0x000fe400078e02b2 */
[----:B------:R-:W-:Y:S02]  /*7500*/  IMAD.MOV R11, RZ, RZ, -R10 ;  /* 0x000000ffff0b7224 */ /* 0x000fe400078e0a0a */
[----:B------:R-:W-:Y:S01]  /*7510*/  @!P3 IMAD.IADD R172, R172, 0x1, -R6 ;  /* 0x00000001acacb824 */ /* 0x000fe200078e0a06 */
[C---:B------:R-:W-:Y:S01]  /*7520*/  ISETP.GT.U32.AND P3, PT, R6.reuse, R178, PT ;  /* 0x000000b20600720c */ /* 0x040fe20003f64070 */
[C---:B------:R-:W-:Y:S02]  /*7530*/  IMAD R180, R6.reuse, R11, R180 ;  /* 0x0000000b06b47224 */ /* 0x040fe400078e02b4 */
[----:B------:R-:W-:-:S02]  /*7540*/  IMAD R174, R6, R13, R174 ;  /* 0x0000000d06ae7224 */ /* 0x000fc400078e02ae */
[----:B------:R-:W-:Y:S01]  /*7550*/  @!P6 IMAD.MOV R172, RZ, RZ, -R172 ;  /* 0x000000fffface224 */ /* 0x000fe200078e0aac */
[C---:B------:R-:W-:Y:S01]  /*7560*/  ISETP.GT.U32.AND P6, PT, R6.reuse, R180, PT ;  /* 0x000000b40600720c */ /* 0x040fe20003fc4070 */
[----:B------:R-:W-:Y:S01]  /*7570*/  @!P5 IMAD.MOV R166, RZ, RZ, -R166 ;  /* 0x000000ffffa6d224 */ /* 0x000fe200078e0aa6 */
[----:B------:R-:W-:Y:S01]  /*7580*/  ISETP.GT.U32.AND P5, PT, R6, R174, PT ;  /* 0x000000ae0600720c */ /* 0x000fe20003fa4070 */
[----:B------:R-:W-:Y:S01]  /*7590*/  @!P1 IMAD.IADD R170, R170, 0x1, -R6 ;  /* 0x00000001aaaa9824 */ /* 0x000fe200078e0a06 */
[----:B------:R-:W-:Y:S01]  /*75a0*/  ISETP.GT.U32.AND P1, PT, R6, R176, PT ;  /* 0x000000b00600720c */ /* 0x000fe20003f24070 */
[----:B------:R-:W-:-:S04]  /*75b0*/  IMAD.HI.U32 R10, R7, R182, RZ ;  /* 0x000000b6070a7227 */ /* 0x000fc800078e00ff */
[----:B------:R-:W-:Y:S02]  /*75c0*/  IMAD.MOV R11, RZ, RZ, -R10 ;  /* 0x000000ffff0b7224 */ /* 0x000fe400078e0a0a */
[--C-:B------:R-:W-:Y:S02]  /*75d0*/  @!P3 IMAD.IADD R178, R178, 0x1, -R6.reuse ;  /* 0x00000001b2b2b824 */ /* 0x100fe400078e0a06 */
[--C-:B------:R-:W-:Y:S02]  /*75e0*/  @!P6 IMAD.IADD R180, R180, 0x1, -R6.reuse ;  /* 0x00000001b4b4e824 */ /* 0x100fe400078e0a06 */
[--C-:B------:R-:W-:Y:S01]  /*75f0*/  @!P5 IMAD.IADD R174, R174, 0x1, -R6.reuse ;  /* 0x00000001aeaed824 */ /* 0x100fe200078e0a06 */
[----:B------:R-:W-:Y:S01]  /*7600*/  ISETP.GE.AND P5, PT, R14, RZ, PT ;  /* 0x000000ff0e00720c */ /* 0x000fe20003fa6270 */
[----:B------:R-:W-:Y:S01]  /*7610*/  @!P1 IMAD.IADD R176, R176, 0x1, -R6 ;  /* 0x00000001b0b09824 */ /* 0x000fe200078e0a06 */
[C---:B------:R-:W-:Y:S01]  /*7620*/  ISETP.GT.U32.AND P6, PT, R6.reuse, R180, PT ;  /* 0x000000b40600720c */ /* 0x040fe20003fc4070 */
[C---:B------:R-:W-:Y:S01]  /*7630*/  IMAD R182, R6.reuse, R11, R182 ;  /* 0x0000000b06b67224 */ /* 0x040fe200078e02b6 */
[C---:B------:R-:W-:Y:S01]  /*7640*/  ISETP.GT.U32.AND P1, PT, R6.reuse, R174, PT ;  /* 0x000000ae0600720c */ /* 0x040fe20003f24070 */
[----:B------:R-:W-:Y:S01]  /*7650*/  IMAD.HI.U32 R11, R7, R192, RZ ;  /* 0x000000c0070b7227 */ /* 0x000fe200078e00ff */
[----:B------:R-:W-:-:S02]  /*7660*/  ISETP.GT.U32.AND P3, PT, R6, R176, PT ;  /* 0x000000b00600720c */ /* 0x000fc40003f64070 */
[----:B------:R-:W-:Y:S01]  /*7670*/  LOP3.LUT R14, R8, 0x7c, RZ, 0xfc, !PT ;  /* 0x0000007c080e7812 */ /* 0x000fe200078efcff */
[----:B------:R-:W-:Y:S02]  /*7680*/  IMAD.MOV R11, RZ, RZ, -R11 ;  /* 0x000000ffff0b7224 */ /* 0x000fe400078e0a0b */
[----:B------:R-:W-:Y:S01]  /*7690*/  IMAD.HI.U32 R10, R7, R184, RZ ;  /* 0x000000b8070a7227 */ /* 0x000fe200078e00ff */
[----:B------:R-:W-:-:S03]  /*76a0*/  IABS R186, R14 ;  /* 0x0000000e00ba7213 */ /* 0x000fc60000000000 */
[----:B------:R-:W-:Y:S02]  /*76b0*/  IMAD R192, R6, R11, R192 ;  /* 0x0000000b06c07224 */ /* 0x000fe400078e02c0 */
[----:B------:R-:W-:Y:S02]  /*76c0*/  IMAD.MOV R13, RZ, RZ, -R10 ;  /* 0x000000ffff0d7224 */ /* 0x000fe400078e0a0a */
[--C-:B------:R-:W-:Y:S01]  /*76d0*/  @!P6 IMAD.IADD R180, R180, 0x1, -R6.reuse ;  /* 0x00000001b4b4e824 */ /* 0x100fe200078e0a06 */
[----:B------:R-:W-:Y:S01]  /*76e0*/  ISETP.GT.U32.AND P6, PT, R6, R192, PT ;  /* 0x000000c00600720c */ /* 0x000fe20003fc4070 */
[--C-:B------:R-:W-:Y:S01]  /*76f0*/  @!P1 IMAD.IADD R174, R174, 0x1, -R6.reuse ;  /* 0x00000001aeae9824 */ /* 0x100fe200078e0a06 */
[----:B------:R-:W-:Y:S01]  /*7700*/  ISETP.GE.AND P1, PT, R12, RZ, PT ;  /* 0x000000ff0c00720c */ /* 0x000fe20003f26270 */
[----:B------:R-:W-:Y:S01]  /*7710*/  @!P3 IMAD.IADD R176, R176, 0x1, -R6 ;  /* 0x00000001b0b0b824 */ /* 0x000fe200078e0a06 */
[C---:B------:R-:W-:Y:S01]  /*7720*/  ISETP.GT.U32.AND P3, PT, R6.reuse, R182, PT ;  /* 0x000000b60600720c */ /* 0x040fe20003f64070 */
[----:B------:R-:W-:Y:S01]  /*7730*/  IMAD R184, R6, R13, R184 ;  /* 0x0000000d06b87224 */ /* 0x000fe200078e02b8 */
[----:B------:R-:W-:Y:S01]  /*7740*/  LOP3.LUT R12, R8, 0x80, RZ, 0xfc, !PT ;  /* 0x00000080080c7812 */ /* 0x000fe200078efcff */
[----:B------:R-:W-:-:S02]  /*7750*/  VIADD R10, R9, 0x7e ;  /* 0x0000007e090a7836 */ /* 0x000fc40000000000 */
[----:B------:R-:W-:Y:S01]  /*7760*/  @!P4 IMAD.MOV R176, RZ, RZ, -R176 ;  /* 0x000000ffffb0c224 */ /* 0x000fe200078e0ab0 */
[----:B------:R-:W-:Y:S01]  /*7770*/  ISETP.GT.U32.AND P4, PT, R6, R184, PT ;  /* 0x000000b80600720c */ /* 0x000fe20003f84070 */
[----:B------:R-:W-:Y:S01]  /*7780*/  @!P2 IMAD.MOV R170, RZ, RZ, -R170 ;  /* 0x000000ffffaaa224 */ /* 0x000fe200078e0aaa */
[----:B------:R-:W-:Y:S01]  /*7790*/  IABS R190, R12 ;  /* 0x0000000c00be7213 */ /* 0x000fe20000000000 */
[----:B------:R-:W-:Y:S01]  /*77a0*/  @!P0 IMAD.MOV R174, RZ, RZ, -R174 ;  /* 0x000000ffffae8224 */ /* 0x000fe200078e0aae */
[----:B------:R-:W-:Y:S01]  /*77b0*/  IABS R188, R10 ;  /* 0x0000000a00bc7213 */ /* 0x000fe20000000000 */
[--C-:B------:R-:W-:Y:S01]  /*77c0*/  @!P6 IMAD.IADD R192, R192, 0x1, -R6.reuse ;  /* 0x00000001c0c0e824 */ /* 0x100fe200078e0a06 */
[----:B------:R-:W-:Y:S01]  /*77d0*/  ISETP.GT.U32.AND P2, PT, R6, R178, PT ;  /* 0x000000b20600720c */ /* 0x000fe20003f44070 */
[----:B------:R-:W-:Y:S01]  /*77e0*/  @!P3 IMAD.IADD R182, R182, 0x1, -R6 ;  /* 0x00000001b6b6b824 */ /* 0x000fe200078e0a06 */
[----:B------:R-:W-:Y:S01]  /*77f0*/  ISETP.GE.AND P0, PT, R10, RZ, PT ;  /* 0x000000ff0a00720c */ /* 0x000fe20003f06270 */
[----:B------:R-:W-:Y:S01]  /*7800*/  IMAD.HI.U32 R10, R7, R190, RZ ;  /* 0x000000be070a7227 */ /* 0x000fe200078e00ff */
[----:B------:R-:W-:-:S02]  /*7810*/  ISETP.GT.U32.AND P6, PT, R6, R192, PT ;  /* 0x000000c00600720c */ /* 0x000fc40003fc4070 */
[----:B------:R-:W-:Y:S01]  /*7820*/  ISETP.GT.U32.AND P3, PT, R6, R182, PT ;  /* 0x000000b60600720c */ /* 0x000fe20003f64070 */
[----:B------:R-:W-:-:S04]  /*7830*/  IMAD.HI.U32 R11, R7, R188, RZ ;  /* 0x000000bc070b7227 */ /* 0x000fc800078e00ff */
[----:B------:R-:W-:Y:S02]  /*7840*/  IMAD.MOV R13, RZ, RZ, -R10 ;  /* 0x000000ffff0d7224 */ /* 0x000fe400078e0a0a */
[----:B------:R-:W-:Y:S02]  /*7850*/  IMAD.MOV R11, RZ, RZ, -R11 ;  /* 0x000000ffff0b7224 */ /* 0x000fe400078e0a0b */
[----:B------:R-:W-:-:S04]  /*7860*/  IMAD.HI.U32 R10, R7, R186, RZ ;  /* 0x000000ba070a7227 */ /* 0x000fc800078e00ff */
[----:B------:R-:W-:Y:S02]  /*7870*/  @!P4 IMAD.IADD R184, R184, 0x1, -R6 ;  /* 0x00000001b8b8c824 */ /* 0x000fe400078e0a06 */
[C---:B------:R-:W-:Y:S02]  /*7880*/  IMAD R188, R6.reuse, R11, R188 ;  /* 0x0000000b06bc7224 */ /* 0x040fe400078e02bc */
[----:B------:R-:W-:Y:S01]  /*7890*/  IMAD.MOV R11, RZ, RZ, -R10 ;  /* 0x000000ffff0b7224 */ /* 0x000fe200078e0a0a */
[----:B------:R-:W-:Y:S01]  /*78a0*/  ISETP.GT.U32.AND P4, PT, R6, R184, PT ;  /* 0x000000b80600720c */ /* 0x000fe20003f84070 */
[----:B------:R-:W-:Y:S01]  /*78b0*/  @!P2 IMAD.IADD R178, R178, 0x1, -R6 ;  /* 0x00000001b2b2a824 */ /* 0x000fe200078e0a06 */
[----:B------:R-:W-:Y:S01]  /*78c0*/  ISETP.GE.AND P2, PT, R15, RZ, PT ;  /* 0x000000ff0f00720c */ /* 0x000fe20003f46270 */
[----:B------:R-:W-:Y:S01]  /*78d0*/  IMAD R186, R6, R11, R186 ;  /* 0x0000000b06ba7224 */ /* 0x000fe200078e02ba */
[----:B------:R-:W-:Y:S01]  /*78e0*/  LOP3.LUT R15, R8, 0x74, RZ, 0xfc, !PT ;  /* 0x00000074080f7812 */ /* 0x000fe200078efcff */
[----:B------:R-:W-:Y:S01]  /*78f0*/  IMAD R190, R6, R13, R190 ;  /* 0x0000000d06be7224 */ /* 0x000fe200078e02be */
[----:B------:R-:W-:Y:S01]  /*7900*/  LOP3.LUT R13, R8, 0x7a, RZ, 0xfc, !PT ;  /* 0x0000007a080d7812 */ /* 0x000fe200078efcff */
[----:B------:R-:W-:Y:S01]  /*7910*/  @!P6 IMAD.IADD R192, R192, 0x1, -R6 ;  /* 0x00000001c0c0e824 */ /* 0x000fe200078e0a06 */
[C---:B------:R-:W-:Y:S01]  /*7920*/  ISETP.GT.U32.AND P6, PT, R6.reuse, R186, PT ;  /* 0x000000ba0600720c */ /* 0x040fe20003fc4070 */
[----:B------:R-:W-:Y:S01]  /*7930*/  @!P1 IMAD.MOV R180, RZ, RZ, -R180 ;  /* 0x000000ffffb49224 */ /* 0x000fe200078e0ab4 */
[----:B------:R-:W-:Y:S01]  /*7940*/  ISETP.GT.U32.AND P1, PT, R6, R190, PT ;  /* 0x000000be0600720c */ /* 0x000fe20003f24070 */
[----:B------:R-:W-:Y:S01]  /*7950*/  @!P3 IMAD.IADD R182, R182, 0x1, -R6 ;  /* 0x00000001b6b6b824 */ /* 0x000fe200078e0a06 */
[----:B------:R-:W-:Y:S01]  /*7960*/  IABS R196, R13 ;  /* 0x0000000d00c47213 */ /* 0x000fe20000000000 */
[----:B------:R-:W-:Y:S01]  /*7970*/  @!P5 IMAD.MOV R178, RZ, RZ, -R178 ;  /* 0x000000ffffb2d224 */ /* 0x000fe200078e0ab2 */
[----:B------:R-:W-:Y:S01]  /*7980*/  ISETP.GE.AND P5, PT, R16, RZ, PT ;  /* 0x000000ff1000720c */ /* 0x000fe20003fa6270 */
[----:B------:R-:W-:Y:S01]  /*7990*/  @!P4 IMAD.IADD R184, R184, 0x1, -R6 ;  /* 0x00000001b8b8c824 */ /* 0x000fe200078e0a06 */
[----:B------:R-:W-:Y:S01]  /*79a0*/  ISETP.GT.U32.AND P4, PT, R6, R188, PT ;  /* 0x000000bc0600720c */ /* 0x000fe20003f84070 */
[----:B------:R-:W-:Y:S01]  /*79b0*/  @!P2 IMAD.MOV R182, RZ, RZ, -R182 ;  /* 0x000000ffffb6a224 */ /* 0x000fe200078e0ab6 */
[----:B------:R-:W-:Y:S01]  /*79c0*/  ISETP.GE.AND P2, PT, R12, RZ, PT ;  /* 0x000000ff0c00720c */ /* 0x000fe20003f46270 */
[----:B------:R-:W-:Y:S01]  /*79d0*/  IMAD.HI.U32 R10, R7, R196, RZ ;  /* 0x000000c4070a7227 */ /* 0x000fe200078e00ff */
[----:B------:R-:W-:-:S02]  /*79e0*/  LOP3.LUT R12, R8, 0x78, RZ, 0xfc, !PT ;  /* 0x00000078080c7812 */ /* 0x000fc400078efcff */
[----:B------:R-:W-:Y:S01]  /*79f0*/  IABS R200, R15 ;  /* 0x0000000f00c87213 */ /* 0x000fe20000000000 */
[--C-:B------:R-:W-:Y:S01]  /*7a00*/  @!P6 IMAD.IADD R186, R186, 0x1, -R6.reuse ;  /* 0x00000001babae824 */ /* 0x100fe200078e0a06 */
[----:B------:R-:W-:Y:S01]  /*7a10*/  IABS R194, R12 ;  /* 0x0000000c00c27213 */ /* 0x000fe20000000000 */
[----:B------:R-:W-:Y:S01]  /*7a20*/  @!P1 IMAD.IADD R190, R190, 0x1, -R6 ;  /* 0x00000001bebe9824 */ /* 0x000fe200078e0a06 */
[----:B------:R-:W-:Y:S01]  /*7a30*/  ISETP.GE.AND P1, PT, R14, RZ, PT ;  /* 0x000000ff0e00720c */ /* 0x000fe20003f26270 */
[----:B------:R-:W-:Y:S01]  /*7a40*/  IMAD.MOV R11, RZ, RZ, -R10 ;  /* 0x000000ffff0b7224 */ /* 0x000fe200078e0a0a */
[----:B------:R-:W-:Y:S01]  /*7a50*/  ISETP.GT.U32.AND P6, PT, R6, R186, PT ;  /* 0x000000ba0600720c */ /* 0x000fe20003fc4070 */
[----:B------:R-:W-:Y:S01]  /*7a60*/  IMAD.HI.U32 R10, R7, R194, RZ ;  /* 0x000000c2070a7227 */ /* 0x000fe200078e00ff */
[----:B------:R-:W-:Y:S02]  /*7a70*/  LOP3.LUT R14, R8, 0x76, RZ, 0xfc, !PT ;  /* 0x00000076080e7812 */ /* 0x000fe400078efcff */
[----:B------:R-:W-:Y:S01]  /*7a80*/  ISETP.GE.AND P3, PT, R17, RZ, PT ;  /* 0x000000ff1100720c */ /* 0x000fe20003f66270 */
[----:B------:R-:W-:Y:S01]  /*7a90*/  @!P5 IMAD.MOV R184, RZ, RZ, -R184 ;  /* 0x000000ffffb8d224 */ /* 0x000fe200078e0ab8 */
[----:B------:R-:W-:Y:S01]  /*7aa0*/  ISETP.GT.U32.AND P5, PT, R6, R190, PT ;  /* 0x000000be0600720c */ /* 0x000fe20003fa4070 */
[----:B------:R-:W-:Y:S01]  /*7ab0*/  @!P4 IMAD.IADD R188, R188, 0x1, -R6 ;  /* 0x00000001bcbcc824 */ /* 0x000fe200078e0a06 */
[----:B------:R-:W-:Y:S01]  /*7ac0*/  IABS R198, R14 ;  /* 0x0000000e00c67213 */ /* 0x000fe20000000000 */
[----:B------:R-:W-:Y:S01]  /*7ad0*/  IMAD R196, R6, R11, R196 ;  /* 0x0000000b06c47224 */ /* 0x000fe200078e02c4 */
[----:B------:R-:W-:Y:S01]  /*7ae0*/  LOP3.LUT R16, R8, 0x72, RZ, 0xfc, !PT ;  /* 0x0000007208107812 */ /* 0x000fe200078efcff */
[----:B------:R-:W-:Y:S01]  /*7af0*/  IMAD.MOV R11, RZ, RZ, -R10 ;  /* 0x000000ffff0b7224 */ /* 0x000fe200078e0a0a */
[----:B------:R-:W-:Y:S01]  /*7b00*/  ISETP.GT.U32.AND P4, PT, R6, R188, PT ;  /* 0x000000bc0600720c */ /* 0x000fe20003f84070 */
[----:B------:R-:W-:Y:S01]  /*7b10*/  @!P6 IMAD.IADD R186, R186, 0x1, -R6 ;  /* 0x00000001babae824 */ /* 0x000fe200078e0a06 */
[----:B------:R-:W-:Y:S01]  /*7b20*/  IABS R202, R16 ;  /* 0x0000001000ca7213 */ /* 0x000fe20000000000 */
[----:B------:R-:W-:Y:S01]  /*7b30*/  IMAD R194, R6, R11, R194 ;  /* 0x0000000b06c27224 */ /* 0x000fe200078e02c2 */
[----:B------:R-:W-:Y:S01]  /*7b40*/  LOP3.LUT R17, R8, 0x34, RZ, 0xfc, !PT ;  /* 0x0000003408117812 */ /* 0x000fe200078efcff */
[----:B------:R-:W-:-:S03]  /*7b50*/  IMAD.HI.U32 R10, R7, R198, RZ ;  /* 0x000000c6070a7227 */ /* 0x000fc600078e00ff */
[----:B------:R-:W-:Y:S01]  /*7b60*/  ISETP.GT.U32.AND P6, PT, R6, R194, PT ;  /* 0x000000c20600720c */ /* 0x000fe20003fc4070 */
[----:B------:R-:W-:Y:S01]  /*7b70*/  @!P5 IMAD.IADD R190, R190, 0x1, -R6 ;  /* 0x00000001bebed824 */ /* 0x000fe200078e0a06 */
[----:B------:R-:W-:Y:S01]  /*7b80*/  ISETP.GT.U32.AND P5, PT, R6, R196, PT ;  /* 0x000000c40600720c */ /* 0x000fe20003fa4070 */
[----:B------:R-:W-:-:S04]  /*7b90*/  IMAD.HI.U32 R11, R7, R200, RZ ;  /* 0x000000c8070b7227 */ /* 0x000fc800078e00ff */
[----:B------:R-:W-:Y:S01]  /*7ba0*/  @!P4 IMAD.IADD R188, R188, 0x1, -R6 ;  /* 0x00000001bcbcc824 */ /* 0x000fe200078e0a06 */
[----:B------:R-:W-:Y:S01]  /*7bb0*/  ISETP.GE.AND P4, PT, R13, RZ, PT ;  /* 0x000000ff0d00720c */ /* 0x000fe20003f86270 */
[----:B------:R-:W-:Y:S02]  /*7bc0*/  IMAD.MOV R13, RZ, RZ, -R10 ;  /* 0x000000ffff0d7224 */ /* 0x000fe400078e0a0a */
[----:B------:R-:W-:Y:S02]  /*7bd0*/  IMAD.MOV R11, RZ, RZ, -R11 ;  /* 0x000000ffff0b7224 */ /* 0x000fe400078e0a0b */
[----:B------:R-:W-:Y:S02]  /*7be0*/  IMAD R198, R6, R13, R198 ;  /* 0x0000000d06c67224 */ /* 0x000fe400078e02c6 */
[--C-:B------:R-:W-:Y:S02]  /*7bf0*/  @!P6 IMAD.IADD R194, R194, 0x1, -R6.reuse ;  /* 0x00000001c2c2e824 */ /* 0x100fe400078e0a06 */
[----:B------:R-:W-:Y:S01]  /*7c00*/  @!P5 IMAD.IADD R196, R196, 0x1, -R6 ;  /* 0x00000001c4c4d824 */ /* 0x000fe200078e0a06 */
[----:B------:R-:W-:Y:S01]  /*7c10*/  ISETP.GE.AND P5, PT, R12, RZ, PT ;  /* 0x000000ff0c00720c */ /* 0x000fe20003fa6270 */
[C---:B------:R-:W-:Y:S01]  /*7c20*/  IMAD R200, R6.reuse, R11, R200 ;  /* 0x0000000b06c87224 */ /* 0x040fe200078e02c8 */
[C---:B------:R-:W-:Y:S01]  /*7c30*/  ISETP.GT.U32.AND P6, PT, R6.reuse, R194, PT ;  /* 0x000000c20600720c */ /* 0x040fe20003fc4070 */
[----:B------:R-:W-:Y:S01]  /*7c40*/  @!P2 IMAD.MOV R190, RZ, RZ, -R190 ;  /* 0x000000ffffbea224 */ /* 0x000fe200078e0abe */
[----:B------:R-:W-:Y:S01]  /*7c50*/  ISETP.GT.U32.AND P2, PT, R6, R198, PT ;  /* 0x000000c60600720c */ /* 0x000fe20003f44070 */
[----:B------:R-:W-:Y:S01]  /*7c60*/  IMAD.HI.U32 R10, R7, R202, RZ ;  /* 0x000000ca070a7227 */ /* 0x000fe200078e00ff */
[----:B------:R-:W-:-:S03]  /*7c70*/  LOP3.LUT R12, R8, 0x70, RZ, 0xfc, !PT ;  /* 0x00000070080c7812 */ /* 0x000fc600078efcff */
[----:B------:R-:W-:Y:S01]  /*7c80*/  @!P3 IMAD.MOV R192, RZ, RZ, -R192 ;  /* 0x000000ffffc0b224 */ /* 0x000fe200078e0ac0 */
[C---:B------:R-:W-:Y:S01]  /*7c90*/  ISETP.GT.U32.AND P3, PT, R6.reuse, R196, PT ;  /* 0x000000c40600720c */ /* 0x040fe20003f64070 */
[----:B------:R-:W-:Y:S01]  /*7ca0*/  @!P0 IMAD.MOV R188, RZ, RZ, -R188 ;  /* 0x000000ffffbc8224 */ /* 0x000fe200078e0abc */
[C---:B------:R-:W-:Y:S01]  /*7cb0*/  ISETP.GT.U32.AND P0, PT, R6.reuse, R200, PT ;  /* 0x000000c80600720c */ /* 0x040fe20003f04070 */
[----:B------:R-:W-:Y:S01]  /*7cc0*/  IMAD.MOV R13, RZ, RZ, -R10 ;  /* 0x000000ffff0d7224 */ /* 0x000fe200078e0a0a */
[----:B------:R-:W-:Y:S01]  /*7cd0*/  IABS R204, R12 ;  /* 0x0000000c00cc7213 */ /* 0x000fe20000000000 */
[----:B------:R-:W-:Y:S02]  /*7ce0*/  VIADD R11, R9, 0x6e ;  /* 0x0000006e090b7836 */ /* 0x000fe40000000000 */
[----:B------:R-:W-:Y:S01]  /*7cf0*/  IMAD R202, R6, R13, R202 ;  /* 0x0000000d06ca7224 */ /* 0x000fe200078e02ca */
[----:B------:R-:W-:Y:S01]  /*7d00*/  LOP3.LUT R13, R8, 0x6c, RZ, 0xfc, !PT ;  /* 0x0000006c080d7812 */ /* 0x000fe200078efcff */
[--C-:B------:R-:W-:Y:S01]  /*7d10*/  @!P6 IMAD.IADD R194, R194, 0x1, -R6.reuse ;  /* 0x00000001c2c2e824 */ /* 0x100fe200078e0a06 */
[----:B------:R-:W-:Y:S01]  /*7d20*/  IABS R206, R11 ;  /* 0x0000000b00ce7213 */ /* 0x000fe20000000000 */
[--C-:B------:R-:W-:Y:S01]  /*7d30*/  @!P2 IMAD.IADD R198, R198, 0x1, -R6.reuse ;  /* 0x00000001c6c6a824 */ /* 0x100fe200078e0a06 */
[----:B------:R-:W-:Y:S01]  /*7d40*/  ISETP.GT.U32.AND P6, PT, R6, R202, PT ;  /* 0x000000ca0600720c */ /* 0x000fe20003fc4070 */
[--C-:B------:R-:W-:Y:S01]  /*7d50*/  @!P3 IMAD.IADD R196, R196, 0x1, -R6.reuse ;  /* 0x00000001c4c4b824 */ /* 0x100fe200078e0a06 */
[----:B------:R-:W-:Y:S01]  /*7d60*/  ISETP.GE.AND P3, PT, R11, RZ, PT ;  /* 0x000000ff0b00720c */ /* 0x000fe20003f66270 */
[----:B------:R-:W-:Y:S01]  /*7d70*/  @!P0 IMAD.IADD R200, R200, 0x1, -R6 ;  /* 0x00000001c8c88824 */ /* 0x000fe200078e0a06 */
        /* <DEDUP_REMOVED lines=10> */
[----:B------:R-:W-:Y:S02]  /*7e20*/  IMAD R204, R6, R11, R204 ;  /* 0x0000000b06cc7224 */ /* 0x000fe400078e02cc */
[----:B------:R-:W-:Y:S02]  /*7e30*/  IMAD.MOV R11, RZ, RZ, -R10 ;  /* 0x000000ffff0b7224 */ /* 0x000fe400078e0a0a */
[----:B------:R-:W-:Y:S02]  /*7e40*/  @!P6 IMAD.IADD R202, R202, 0x1, -R6 ;  /* 0x00000001cacae824 */ /* 0x000fe400078e0a06 */
[----:B------:R-:W-:Y:S01]  /*7e50*/  @!P1 IMAD.MOV R186, RZ, RZ, -R186 ;  /* 0x000000ffffba9224 */ /* 0x000fe200078e0aba */
[----:B------:R-:W-:Y:S01]  /*7e60*/  ISETP.GE.AND P1, PT, R14, RZ, PT ;  /* 0x000000ff0e00720c */ /* 0x000fe20003f26270 */
[C---:B------:R-:W-:Y:S01]  /*7e70*/  IMAD R206, R6.reuse, R11, R206 ;  /* 0x0000000b06ce7224 */ /* 0x040fe200078e02ce */
[----:B------:R-:W-:Y:S01]  /*7e80*/  ISETP.GT.U32.AND P6, PT, R6, R202, PT ;  /* 0x000000ca0600720c */ /* 0x000fe20003fc4070 */
[--C-:B------:R-:W-:Y:S01]  /*7e90*/  @!P2 IMAD.IADD R198, R198, 0x1, -R6.reuse ;  /* 0x00000001c6c6a824 */ /* 0x100fe200078e0a06 */
[----:B------:R-:W-:Y:S01]  /*7ea0*/  ISETP.GT.U32.AND P2, PT, R6, R204, PT ;  /* 0x000000cc0600720c */ /* 0x000fe20003f44070 */
[----:B------:R-:W-:Y:S01]  /*7eb0*/  @!P4 IMAD.IADD R200, R200, 0x1, -R6 ;  /* 0x00000001c8c8c824 */ /* 0x000fe200078e0a06 */
[----:B------:R-:W-:Y:S01]  /*7ec0*/  ISETP.GT.U32.AND P4, PT, R6, R206, PT ;  /* 0x000000ce0600720c */ /* 0x000fe20003f84070 */
[----:B------:R-:W-:Y:S01]  /*7ed0*/  @!P5 IMAD.MOV R194, RZ, RZ, -R194 ;  /* 0x000000ffffc2d224 */ /* 0x000fe200078e0ac2 */
[----:B------:R-:W-:Y:S01]  /*7ee0*/  ISETP.GE.AND P5, PT, R16, RZ, PT ;  /* 0x000000ff1000720c */ /* 0x000fe20003fa6270 */
[----:B------:R-:W-:Y:S01]  /*7ef0*/  IMAD.HI.U32 R10, R7, R208, RZ ;  /* 0x000000d0070a7227 */ /* 0x000fe200078e00ff */
[----:B------:R-:W-:-:S02]  /*7f00*/  LOP3.LUT R14, R8, 0x64, RZ, 0xfc, !PT ;  /* 0x00000064080e7812 */ /* 0x000fc400078efcff */
[----:B------:R-:W-:Y:S01]  /*7f10*/  LOP3.LUT R16, R8, 0x46, RZ, 0xfc, !PT ;  /* 0x0000004608107812 */ /* 0x000fe200078efcff */
[----:B------:R-:W-:Y:S01]  /*7f20*/  IMAD.MOV R11, RZ, RZ, -R10 ;  /* 0x000000ffff0b7224 */ /* 0x000fe200078e0a0a */
[----:B------:R-:W-:Y:S01]  /*7f30*/  IABS R214, R14 ;  /* 0x0000000e00d67213 */ /* 0x000fe20000000000 */
[----:B------:R-:W-:Y:S01]  /*7f40*/  @!P1 IMAD.MOV R198, RZ, RZ, -R198 ;  /* 0x000000ffffc69224 */ /* 0x000fe200078e0ac6 */
[----:B------:R-:W-:Y:S01]  /*7f50*/  ISETP.GE.AND P1, PT, R12, RZ, PT ;  /* 0x000000ff0c00720c */ /* 0x000fe20003f26270 */
[--C-:B------:R-:W-:Y:S01]  /*7f60*/  @!P6 IMAD.IADD R202, R202, 0x1, -R6.reuse ;  /* 0x00000001cacae824 */ /* 0x100fe200078e0a06 */
[----:B------:R-:W-:Y:S01]  /*7f70*/  LOP3.LUT R12, R8, 0x6a, RZ, 0xfc, !PT ;  /* 0x0000006a080c7812 */ /* 0x000fe200078efcff */
[----:B------:R-:W-:Y:S01]  /*7f80*/  @!P2 IMAD.IADD R204, R204, 0x1, -R6 ;  /* 0x00000001cccca824 */ /* 0x000fe200078e0a06 */
[----:B------:R-:W-:Y:S01]  /*7f90*/  ISETP.GE.AND P6, PT, R13, RZ, PT ;  /* 0x000000ff0d00720c */ /* 0x000fe20003fc6270 */
[----:B------:R-:W-:Y:S01]  /*7fa0*/  IMAD R208, R6, R11, R208 ;  /* 0x0000000b06d07224 */ /* 0x000fe200078e02d0 */
[----:B------:R-:W-:Y:S01]  /*7fb0*/  IABS R210, R12 ;  /* 0x0000000c00d27213 */ /* 0x000fe20000000000 */
[----:B------:R-:W-:Y:S01]  /*7fc0*/  @!P4 IMAD.IADD R206, R206, 0x1, -R6 ;  /* 0x00000001cecec824 */ /* 0x000fe200078e0a06 */
[C---:B------:R-:W-:Y:S01]  /*7fd0*/  ISETP.GT.U32.AND P2, PT, R6.reuse, R204, PT ;  /* 0x000000cc0600720c */ /* 0x040fe20003f44070 */
[----:B------:R-:W-:Y:S01]  /*7fe0*/  @!P5 IMAD.MOV R202, RZ, RZ, -R202 ;  /* 0x000000ffffcad224 */ /* 0x000fe200078e0aca */
[C---:B------:R-:W-:Y:S01]  /*7ff0*/  ISETP.GT.U32.AND P5, PT, R6.reuse, R208, PT ;  /* 0x000000d00600720c */ /* 0x040fe20003fa4070 */
[----:B------:R-:W-:Y:S01]  /*8000*/  IMAD.HI.U32 R10, R7, R210, RZ ;  /* 0x000000d2070a7227 */ /* 0x000fe200078e00ff */
[----:B------:R-:W-:-:S02]  /*8010*/  ISETP.GT.U32.AND P4, PT, R6, R206, PT ;  /* 0x000000ce0600720c */ /* 0x000fc40003f84070 */
[----:B------:R-:W-:Y:S01]  /*8020*/  LOP3.LUT R11, R8, 0x68, RZ, 0xfc, !PT ;  /* 0x00000068080b7812 */ /* 0x000fe200078efcff */
[----:B------:R-:W-:Y:S01]  /*8030*/  IMAD.MOV R13, RZ, RZ, -R10 ;  /* 0x000000ffff0d7224 */ /* 0x000fe200078e0a0a */
[----:B------:R-:W-:Y:S01]  /*8040*/  IABS R246, R16 ;  /* 0x0000001000f67213 */ /* 0x000fe20000000000 */
[----:B------:R-:W-:Y:S01]  /*8050*/  @!P0 IMAD.MOV R200, RZ, RZ, -R200 ;  /* 0x000000ffffc88224 */ /* 0x000fe200078e0ac8 */
[----:B------:R-:W-:Y:S01]  /*8060*/  ISETP.GE.AND P0, PT, R12, RZ, PT ;  /* 0x000000ff0c00720c */ /* 0x000fe20003f06270 */
[----:B------:R-:W-:Y:S01]  /*8070*/  IMAD R210, R6, R13, R210 ;  /* 0x0000000d06d27224 */ /* 0x000fe200078e02d2 */
[----:B------:R-:W-:Y:S01]  /*8080*/  LOP3.LUT R12, R8, 0x66, RZ, 0xfc, !PT ;  /* 0x00000066080c7812 */ /* 0x000fe200078efcff */
[--C-:B------:R-:W-:Y:S01]  /*8090*/  @!P2 IMAD.IADD R204, R204, 0x1, -R6.reuse ;  /* 0x00000001cccca824 */ /* 0x100fe200078e0a06 */
[----:B------:R-:W-:Y:S01]  /*80a0*/  IABS R212, R11 ;  /* 0x0000000b00d47213 */ /* 0x000fe20000000000 */
[--C-:B------:R-:W-:Y:S01]  /*80b0*/  @!P5 IMAD.IADD R208, R208, 0x1, -R6.reuse ;  /* 0x00000001d0d0d824 */ /* 0x100fe200078e0a06 */
[----:B------:R-:W-:Y:S01]  /*80c0*/  IABS R216, R12 ;  /* 0x0000000c00d87213 */ /* 0x000fe20000000000 */
[----:B------:R-:W-:Y:S01]  /*80d0*/  @!P4 IMAD.IADD R206, R206, 0x1, -R6 ;  /* 0x00000001cecec824 */ /* 0x000fe200078e0a06 */
[C---:B------:R-:W-:Y:S01]  /*80e0*/  ISETP.GT.U32.AND P4, PT, R6.reuse, R210, PT ;  /* 0x000000d20600720c */ /* 0x040fe20003f84070 */
[----:B------:R-:W-:Y:S01]  /*80f0*/  @!P1 IMAD.MOV R204, RZ, RZ, -R204 ;  /* 0x000000ffffcc9224 */ /* 0x000fe200078e0acc */
[----:B------:R-:W-:Y:S01]  /*8100*/  ISETP.GT.U32.AND P1, PT, R6, R208, PT ;  /* 0x000000d00600720c */ /* 0x000fe20003f24070 */
[----:B------:R-:W-:Y:S01]  /*8110*/  IMAD.HI.U32 R10, R7, R212, RZ ;  /* 0x000000d4070a7227 */ /* 0x000fe200078e00ff */
[----:B------:R-:W-:-:S02]  /*8120*/  ISETP.GE.AND P2, PT, R11, RZ, PT ;  /* 0x000000ff0b00720c */ /* 0x000fc40003f46270 */
[----:B------:R-:W-:Y:S01]  /*8130*/  ISETP.GE.AND P5, PT, R12, RZ, PT ;  /* 0x000000ff0c00720c */ /* 0x000fe20003fa6270 */
[----:B------:R-:W-:-:S04]  /*8140*/  IMAD.HI.U32 R11, R7, R216, RZ ;  /* 0x000000d8070b7227 */ /* 0x000fc800078e00ff */
[----:B------:R-:W-:Y:S02]  /*8150*/  IMAD.MOV R13, RZ, RZ, -R10 ;  /* 0x000000ffff0d7224 */ /* 0x000fe400078e0a0a */
[----:B------:R-:W-:Y:S02]  /*8160*/  IMAD.MOV R11, RZ, RZ, -R11 ;  /* 0x000000ffff0b7224 */ /* 0x000fe400078e0a0b */
[----:B------:R-:W-:Y:S02]  /*8170*/  IMAD R212, R6, R13, R212 ;  /* 0x0000000d06d47224 */ /* 0x000fe400078e02d4 */
[--C-:B------:R-:W-:Y:S02]  /*8180*/  @!P4 IMAD.IADD R210, R210, 0x1, -R6.reuse ;  /* 0x00000001d2d2c824 */ /* 0x100fe400078e0a06 */
[----:B------:R-:W-:Y:S01]  /*8190*/  @!P1 IMAD.IADD R208, R208, 0x1, -R6 ;  /* 0x00000001d0d09824 */ /* 0x000fe200078e0a06 */
[C---:B------:R-:W-:Y:S01]  /*81a0*/  ISETP.GT.U32.AND P1, PT, R6.reuse, R212, PT ;  /* 0x000000d40600720c */ /* 0x040fe20003f24070 */
[C---:B------:R-:W-:Y:S01]  /*81b0*/  IMAD R216, R6.reuse, R11, R216 ;  /* 0x0000000b06d87224 */ /* 0x040fe200078e02d8 */
[----:B------:R-:W-:Y:S01]  /*81c0*/  ISETP.GT.U32.AND P4, PT, R6, R210, PT ;  /* 0x000000d20600720c */ /* 0x000fe20003f84070 */
[----:B------:R-:W-:-:S02]  /*81d0*/  @!P6 IMAD.MOV R208, RZ, RZ, -R208 ;  /* 0x000000ffffd0e224 */ /* 0x000fc400078e0ad0 */
[----:B------:R-:W-:Y:S01]  /*81e0*/  IMAD.HI.U32 R12, R7, R214, RZ ;  /* 0x000000d6070c7227 */ /* 0x000fe200078e00ff */
[----:B------:R-:W-:-:S03]  /*81f0*/  ISETP.GT.U32.AND P6, PT, R6, R216, PT ;  /* 0x000000d80600720c */ /* 0x000fc60003fc4070 */
[----:B------:R-:W-:Y:S01]  /*8200*/  IMAD.MOV R13, RZ, RZ, -R12 ;  /* 0x000000ffff0d7224 */ /* 0x000fe200078e0a0c */
[----:B------:R-:W-:Y:S01]  /*8210*/  LOP3.LUT R12, R8, 0x62, RZ, 0xfc, !PT ;  /* 0x00000062080c7812 */ /* 0x000fe200078efcff */
[----:B------:R-:W-:Y:S01]  /*8220*/  @!P3 IMAD.MOV R206, RZ, RZ, -R206 ;  /* 0x000000ffffceb224 */ /* 0x000fe200078e0ace */
[----:B------:R-:W-:Y:S01]  /*8230*/  ISETP.GE.AND P3, PT, R14, RZ, PT ;  /* 0x000000ff0e00720c */ /* 0x000fe20003f66270 */
[----:B------:R-:W-:Y:S01]  /*8240*/  VIADD R10, R9, 0x5e ;  /* 0x0000005e090a7836 */ /* 0x000fe20000000000 */
[----:B------:R-:W-:Y:S01]  /*8250*/  IABS R218, R12 ;  /* 0x0000000c00da7213 */ /* 0x000fe20000000000 */
[--C-:B------:R-:W-:Y:S01]  /*8260*/  @!P1 IMAD.IADD R212, R212, 0x1, -R6.reuse ;  /* 0x00000001d4d49824 */ /* 0x100fe200078e0a06 */
[----:B------:R-:W-:Y:S01]  /*8270*/  LOP3.LUT R14, R8, 0x60, RZ, 0xfc, !PT ;  /* 0x00000060080e7812 */ /* 0x000fe200078efcff */
[----:B------:R-:W-:Y:S01]  /*8280*/  @!P4 IMAD.IADD R210, R210, 0x1, -R6 ;  /* 0x00000001d2d2c824 */ /* 0x000fe200078e0a06 */
[----:B------:R-:W-:Y:S01]  /*8290*/  ISETP.GE.AND P4, PT, R10, RZ, PT ;  /* 0x000000ff0a00720c */ /* 0x000fe20003f86270 */
[----:B------:R-:W-:Y:S01]  /*82a0*/  IMAD R214, R6, R13, R214 ;  /* 0x0000000d06d67224 */ /* 0x000fe200078e02d6 */
[----:B------:R-:W-:Y:S01]  /*82b0*/  IABS R222, R10 ;  /* 0x0000000a00de7213 */ /* 0x000fe20000000000 */
[----:B------:R-:W-:Y:S01]  /*82c0*/  @!P6 IMAD.IADD R216, R216, 0x1, -R6 ;  /* 0x00000001d8d8e824 */ /* 0x000fe200078e0a06 */
[----:B------:R-:W-:Y:S01]  /*82d0*/  IABS R220, R14 ;  /* 0x0000000e00dc7213 */ /* 0x000fe20000000000 */
[----:B------:R-:W-:Y:S01]  /*82e0*/  IMAD.HI.U32 R10, R7, R218, RZ ;  /* 0x000000da070a7227 */ /* 0x000fe200078e00ff */
[----:B------:R-:W-:-:S02]  /*82f0*/  ISETP.GT.U32.AND P6, PT, R6, R212, PT ;  /* 0x000000d40600720c */ /* 0x000fc40003fc4070 */
[----:B------:R-:W-:Y:S01]  /*8300*/  ISETP.GT.U32.AND P1, PT, R6, R214, PT ;  /* 0x000000d60600720c */ /* 0x000fe20003f24070 */
[----:B------:R-:W-:Y:S02]  /*8310*/  IMAD.MOV R11, RZ, RZ, -R10 ;  /* 0x000000ffff0b7224 */ /* 0x000fe400078e0a0a */
[----:B------:R-:W-:-:S04]  /*8320*/  IMAD.HI.U32 R10, R7, R220, RZ ;  /* 0x000000dc070a7227 */ /* 0x000fc800078e00ff */
[----:B------:R-:W-:Y:S02]  /*8330*/  IMAD.MOV R13, RZ, RZ, -R10 ;  /* 0x000000ffff0d7224 */ /* 0x000fe400078e0a0a */
[----:B------:R-:W-:Y:S02]  /*8340*/  IMAD R218, R6, R11, R218 ;  /* 0x0000000b06da7224 */ /* 0x000fe400078e02da */
[----:B------:R-:W-:Y:S02]  /*8350*/  @!P6 IMAD.IADD R212, R212, 0x1, -R6 ;  /* 0x00000001d4d4e824 */ /* 0x000fe400078e0a06 */
[----:B------:R-:W-:Y:S01]  /*8360*/  IMAD R220, R6, R13, R220 ;  /* 0x0000000d06dc7224 */ /* 0x000fe200078e02dc */
[----:B------:R-:W-:Y:S01]  /*8370*/  LOP3.LUT R13, R8, 0x5a, RZ, 0xfc, !PT ;  /* 0x0000005a080d7812 */ /* 0x000fe200078efcff */
[----:B------:R-:W-:Y:S01]  /*8380*/  @!P1 IMAD.IADD R214, R214, 0x1, -R6 ;  /* 0x00000001d6d69824 */ /* 0x000fe200078e0a06 */
[C---:B------:R-:W-:Y:S01]  /*8390*/  ISETP.GT.U32.AND P1, PT, R6.reuse, R216, PT ;  /* 0x000000d80600720c */ /* 0x040fe20003f24070 */
[----:B------:R-:W-:Y:S01]  /*83a0*/  @!P2 IMAD.MOV R212, RZ, RZ, -R212 ;  /* 0x000000ffffd4a224 */ /* 0x000fe200078e0ad4 */
[C---:B------:R-:W-:Y:S01]  /*83b0*/  ISETP.GT.U32.AND P2, PT, R6.reuse, R220, PT ;  /* 0x000000dc0600720c */ /* 0x040fe20003f44070 */
[----:B------:R-:W-:Y:S01]  /*83c0*/  IMAD.HI.U32 R11, R7, R222, RZ ;  /* 0x000000de070b7227 */ /* 0x000fe200078e00ff */
[----:B------:R-:W-:-:S02]  /*83d0*/  ISETP.GT.U32.AND P6, PT, R6, R218, PT ;  /* 0x000000da0600720c */ /* 0x000fc40003fc4070 */
[----:B------:R-:W-:Y:S01]  /*83e0*/  IABS R226, R13 ;  /* 0x0000000d00e27213 */ /* 0x000fe20000000000 */
[----:B------:R-:W-:Y:S01]  /*83f0*/  @!P0 IMAD.MOV R210, RZ, RZ, -R210 ;  /* 0x000000ffffd28224 */ /* 0x000fe200078e0ad2 */
[----:B------:R-:W-:Y:S01]  /*8400*/  ISETP.GT.U32.AND P0, PT, R6, R214, PT ;  /* 0x000000d60600720c */ /* 0x000fe20003f04070 */
[----:B------:R-:W-:Y:S02]  /*8410*/  IMAD.MOV R11, RZ, RZ, -R11 ;  /* 0x000000ffff0b7224 */ /* 0x000fe400078e0a0b */
[----:B------:R-:W-:-:S04]  /*8420*/  IMAD.HI.U32 R10, R7, R224, RZ ;  /* 0x000000e0070a7227 */ /* 0x000fc800078e00ff */
[--C-:B------:R-:W-:Y:S02]  /*8430*/  @!P1 IMAD.IADD R216, R216, 0x1, -R6.reuse ;  /* 0x00000001d8d89824 */ /* 0x100fe400078e0a06 */
[----:B------:R-:W-:Y:S02]  /*8440*/  @!P2 IMAD.IADD R220, R220, 0x1, -R6 ;  /* 0x00000001dcdca824 */ /* 0x000fe400078e0a06 */
[C---:B------:R-:W-:Y:S02]  /*8450*/  IMAD R222, R6.reuse, R11, R222 ;  /* 0x0000000b06de7224 */ /* 0x040fe400078e02de */
[----:B------:R-:W-:Y:S01]  /*8460*/  @!P5 IMAD.MOV R216, RZ, RZ, -R216 ;  /* 0x000000ffffd8d224 */ /* 0x000fe200078e0ad8 */
[C---:B------:R-:W-:Y:S01]  /*8470*/  ISETP.GT.U32.AND P5, PT, R6.reuse, R220, PT ;  /* 0x000000dc0600720c */ /* 0x040fe20003fa4070 */
[----:B------:R-:W-:Y:S01]  /*8480*/  IMAD.MOV R11, RZ, RZ, -R10 ;  /* 0x000000ffff0b7224 */ /* 0x000fe200078e0a0a */
[----:B------:R-:W-:Y:S01]  /*8490*/  ISETP.GT.U32.AND P1, PT, R6, R222, PT ;  /* 0x000000de0600720c */ /* 0x000fe20003f24070 */
[----:B------:R-:W-:-:S04]  /*84a0*/  IMAD.HI.U32 R10, R7, R226, RZ ;  /* 0x000000e2070a7227 */ /* 0x000fc800078e00ff */
[----:B------:R-:W-:Y:S02]  /*84b0*/  IMAD R224, R6, R11, R224 ;  /* 0x0000000b06e07224 */ /* 0x000fe400078e02e0 */
[----:B------:R-:W-:Y:S02]  /*84c0*/  IMAD.MOV R11, RZ, RZ, -R10 ;  /* 0x000000ffff0b7224 */ /* 0x000fe400078e0a0a */
[--C-:B------:R-:W-:Y:S01]  /*84d0*/  @!P0 IMAD.IADD R214, R214, 0x1, -R6.reuse ;  /* 0x00000001d6d68824 */ /* 0x100fe200078e0a06 */
[----:B------:R-:W-:Y:S01]  /*84e0*/  ISETP.GE.AND P0, PT, R12, RZ, PT ;  /* 0x000000ff0c00720c */ /* 0x000fe20003f06270 */
[----:B------:R-:W-:Y:S01]  /*84f0*/  @!P6 IMAD.IADD R218, R218, 0x1, -R6 ;  /* 0x00000001dadae824 */ /* 0x000fe200078e0a06 */
[----:B------:R-:W-:Y:S01]  /*8500*/  LOP3.LUT R12, R8, 0x58, RZ, 0xfc, !PT ;  /* 0x00000058080c7812 */ /* 0x000fe200078efcff */
[----:B------:R-:W-:Y:S01]  /*8510*/  IMAD R226, R6, R11, R226 ;  /* 0x0000000b06e27224 */ /* 0x000fe200078e02e2 */
[----:B------:R-:W-:Y:S01]  /*8520*/  ISETP.GE.AND P6, PT, R14, RZ, PT ;  /* 0x000000ff0e00720c */ /* 0x000fe20003fc6270 */
[----:B------:R-:W-:Y:S01]  /*8530*/  @!P3 IMAD.MOV R214, RZ, RZ, -R214 ;  /* 0x000000ffffd6b224 */ /* 0x000fe200078e0ad6 */
[----:B------:R-:W-:Y:S01]  /*8540*/  IABS R228, R12 ;  /* 0x0000000c00e47213 */ /* 0x000fe20000000000 */
[--C-:B------:R-:W-:Y:S01]  /*8550*/  @!P5 IMAD.IADD R220, R220, 0x1, -R6.reuse ;  /* 0x00000001dcdcd824 */ /* 0x100fe200078e0a06 */
[----:B------:R-:W-:Y:S01]  /*8560*/  ISETP.GT.U32.AND P2, PT, R6, R218, PT ;  /* 0x000000da0600720c */ /* 0x000fe20003f44070 */
[----:B------:R-:W-:Y:S01]  /*8570*/  @!P1 IMAD.IADD R222, R222, 0x1, -R6 ;  /* 0x00000001dede9824 */ /* 0x000fe200078e0a06 */
[C---:B------:R-:W-:Y:S01]  /*8580*/  ISETP.GT.U32.AND P3, PT, R6.reuse, R224, PT ;  /* 0x000000e00600720c */ /* 0x040fe20003f64070 */
[----:B------:R-:W-:Y:S01]  /*8590*/  IMAD.HI.U32 R10, R7, R228, RZ ;  /* 0x000000e4070a7227 */ /* 0x000fe200078e00ff */
[----:B------:R-:W-:-:S02]  /*85a0*/  ISETP.GT.U32.AND P5, PT, R6, R226, PT ;  /* 0x000000e20600720c */ /* 0x000fc40003fa4070 */
[----:B------:R-:W-:Y:S01]  /*85b0*/  LOP3.LUT R14, R8, 0x56, RZ, 0xfc, !PT ;  /* 0x00000056080e7812 */ /* 0x000fe200078efcff */
[----:B------:R-:W-:Y:S01]  /*85c0*/  IMAD.MOV R11, RZ, RZ, -R10 ;  /* 0x000000ffff0b7224 */ /* 0x000fe200078e0a0a */
[C---:B------:R-:W-:Y:S01]  /*85d0*/  ISETP.GT.U32.AND P1, PT, R6.reuse, R222, PT ;  /* 0x000000de0600720c */ /* 0x040fe20003f24070 */
[----:B------:R-:W-:Y:S01]  /*85e0*/  @!P6 IMAD.MOV R220, RZ, RZ, -R220 ;  /* 0x000000ffffdce224 */ /* 0x000fe200078e0adc */
[----:B------:R-:W-:Y:S01]  /*85f0*/  IABS R230, R14 ;  /* 0x0000000e00e67213 */ /* 0x000fe20000000000 */
[----:B------:R-:W-:Y:S02]  /*8600*/  IMAD R228, R6, R11, R228 ;  /* 0x0000000b06e47224 */ /* 0x000fe400078e02e4 */
[--C-:B------:R-:W-:Y:S01]  /*8610*/  @!P2 IMAD.IADD R218, R218, 0x1, -R6.reuse ;  /* 0x00000001dadaa824 */ /* 0x100fe200078e0a06 */
[----:B------:R-:W-:Y:S01]  /*8620*/  ISETP.GE.AND P2, PT, R15, RZ, PT ;  /* 0x000000ff0f00720c */ /* 0x000fe20003f46270 */
[--C-:B------:R-:W-:Y:S01]  /*8630*/  @!P3 IMAD.IADD R224, R224, 0x1, -R6.reuse ;  /* 0x00000001e0e0b824 */ /* 0x100fe200078e0a06 */
[----:B------:R-:W-:Y:S01]  /*8640*/  ISETP.GT.U32.AND P6, PT, R6, R228, PT ;  /* 0x000000e40600720c */ /* 0x000fe20003fc4070 */
[----:B------:R-:W-:Y:S01]  /*8650*/  @!P5 IMAD.IADD R226, R226, 0x1, -R6 ;  /* 0x00000001e2e2d824 */ /* 0x000fe200078e0a06 */
[----:B------:R-:W-:Y:S01]  /*8660*/  ISETP.GE.AND P3, PT, R12, RZ, PT ;  /* 0x000000ff0c00720c */ /* 0x000fe20003f66270 */
[----:B------:R-:W-:Y:S01]  /*8670*/  @!P0 IMAD.MOV R218, RZ, RZ, -R218 ;  /* 0x000000ffffda8224 */ /* 0x000fe200078e0ada */
[C---:B------:R-:W-:Y:S01]  /*8680*/  ISETP.GT.U32.AND P0, PT, R6.reuse, R224, PT ;  /* 0x000000e00600720c */ /* 0x040fe20003f04070 */
[----:B------:R-:W-:Y:S01]  /*8690*/  IMAD.HI.U32 R10, R7, R230, RZ ;  /* 0x000000e6070a7227 */ /* 0x000fe200078e00ff */
[----:B------:R-:W-:-:S02]  /*86a0*/  ISETP.GT.U32.AND P5, PT, R6, R226, PT ;  /* 0x000000e20600720c */ /* 0x000fc40003fa4070 */
[C---:B------:R-:W-:Y:S01]  /*86b0*/  LOP3.LUT R12, R8.reuse, 0x54, RZ, 0xfc, !PT ;  /* 0x00000054080c7812 */ /* 0x040fe200078efcff */
[----:B------:R-:W-:Y:S01]  /*86c0*/  IMAD.MOV R11, RZ, RZ, -R10 ;  /* 0x000000ffff0b7224 */ /* 0x000fe200078e0a0a */
[----:B------:R-:W-:Y:S01]  /*86d0*/  LOP3.LUT R15, R8, 0x48, RZ, 0xfc, !PT ;  /* 0x00000048080f7812 */ /* 0x000fe200078efcff */
[----:B------:R-:W-:Y:S01]  /*86e0*/  @!P1 IMAD.IADD R222, R222, 0x1, -R6 ;  /* 0x00000001dede9824 */ /* 0x000fe200078e0a06 */
[----:B------:R-:W-:Y:S01]  /*86f0*/  IABS R232, R12 ;  /* 0x0000000c00e87213 */ /* 0x000fe20000000000 */
[----:B------:R-:W-:Y:S01]  /*8700*/  IMAD R230, R6, R11, R230 ;  /* 0x0000000b06e67224 */ /* 0x000fe200078e02e6 */
[----:B------:R-:W-:Y:S01]  /*8710*/  LOP3.LUT R11, R8, 0x52, RZ, 0xfc, !PT ;  /* 0x00000052080b7812 */ /* 0x000fe200078efcff */
[--C-:B------:R-:W-:Y:S01]  /*8720*/  @!P6 IMAD.IADD R228, R228, 0x1, -R6.reuse ;  /* 0x00000001e4e4e824 */ /* 0x100fe200078e0a06 */
[----:B------:R-:W-:Y:S01]  /*8730*/  ISETP.GE.AND P1, PT, R13, RZ, PT ;  /* 0x000000ff0d00720c */ /* 0x000fe20003f26270 */
[--C-:B------:R-:W-:Y:S01]  /*8740*/  @!P0 IMAD.IADD R224, R224, 0x1, -R6.reuse ;  /* 0x00000001e0e08824 */ /* 0x100fe200078e0a06 */
[----:B------:R-:W-:Y:S01]  /*8750*/  ISETP.GE.AND P6, PT, R11, RZ, PT ;  /* 0x000000ff0b00720c */ /* 0x000fe20003fc6270 */
[----:B------:R-:W-:Y:S01]  /*8760*/  @!P5 IMAD.IADD R226, R226, 0x1, -R6 ;  /* 0x00000001e2e2d824 */ /* 0x000fe200078e0a06 */
[C---:B------:R-:W-:Y:S01]  /*8770*/  ISETP.GT.U32.AND P5, PT, R6.reuse, R230, PT ;  /* 0x000000e60600720c */ /* 0x040fe20003fa4070 */
[----:B------:R-:W-:Y:S01]  /*8780*/  @!P2 IMAD.MOV R224, RZ, RZ, -R224 ;  /* 0x000000ffffe0a224 */ /* 0x000fe200078e0ae0 */
[----:B------:R-:W-:Y:S01]  /*8790*/  ISETP.GT.U32.AND P2, PT, R6, R228, PT ;  /* 0x000000e40600720c */ /* 0x000fe20003f44070 */
[----:B------:R-:W-:Y:S01]  /*87a0*/  IMAD.HI.U32 R10, R7, R232, RZ ;  /* 0x000000e8070a7227 */ /* 0x000fe200078e00ff */
[----:B------:R-:W-:-:S02]  /*87b0*/  IABS R234, R11 ;  /* 0x0000000b00ea7213 */ /* 0x000fc40000000000 */
[----:B------:R-:W-:Y:S01]  /*87c0*/  ISETP.GE.AND P0, PT, R12, RZ, PT ;  /* 0x000000ff0c00720c */ /* 0x000fe20003f06270 */
[----:B------:R-:W-:Y:S01]  /*87d0*/  IMAD.MOV R11, RZ, RZ, -R10 ;  /* 0x000000ffff0b7224 */ /* 0x000fe200078e0a0a */
[----:B------:R-:W-:Y:S01]  /*87e0*/  LOP3.LUT R12, R8, 0x50, RZ, 0xfc, !PT ;  /* 0x00000050080c7812 */ /* 0x000fe200078efcff */
[----:B------:R-:W-:Y:S01]  /*87f0*/  IMAD.HI.U32 R10, R7, R234, RZ ;  /* 0x000000ea070a7227 */ /* 0x000fe200078e00ff */
[----:B------:R-:W-:Y:S02]  /*8800*/  IABS R244, R15 ;  /* 0x0000000f00f47213 */ /* 0x000fe40000000000 */
[----:B------:R-:W-:Y:S01]  /*8810*/  IABS R236, R12 ;  /* 0x0000000c00ec7213 */ /* 0x000fe20000000000 */
[----:B------:R-:W-:Y:S02]  /*8820*/  @!P5 IMAD.IADD R230, R230, 0x1, -R6 ;  /* 0x00000001e6e6d824 */ /* 0x000fe400078e0a06 */
[----:B------:R-:W-:Y:S02]  /*8830*/  IMAD R232, R6, R11, R232 ;  /* 0x0000000b06e87224 */ /* 0x000fe400078e02e8 */
[----:B------:R-:W-:Y:S01]  /*8840*/  @!P2 IMAD.IADD R228, R228, 0x1, -R6 ;  /* 0x00000001e4e4a824 */ /* 0x000fe200078e0a06 */
[----:B------:R-:W-:Y:S01]  /*8850*/  ISETP.GT.U32.AND P5, PT, R6, R230, PT ;  /* 0x000000e60600720c */ /* 0x000fe20003fa4070 */
[----:B------:R-:W-:-:S02]  /*8860*/  IMAD.MOV R13, RZ, RZ, -R10 ;  /* 0x000000ffff0d7224 */ /* 0x000fc400078e0a0a */
[----:B------:R-:W-:Y:S01]  /*8870*/  @!P3 IMAD.MOV R228, RZ, RZ, -R228 ;  /* 0x000000ffffe4b224 */ /* 0x000fe200078e0ae4 */
[C---:B------:R-:W-:Y:S01]  /*8880*/  ISETP.GT.U32.AND P3, PT, R6.reuse, R232, PT ;  /* 0x000000e80600720c */ /* 0x040fe20003f64070 */
[----:B------:R-:W-:Y:S02]  /*8890*/  IMAD R234, R6, R13, R234 ;  /* 0x0000000d06ea7224 */ /* 0x000fe400078e02ea */
[----:B------:R-:W-:Y:S01]  /*88a0*/  @!P1 IMAD.MOV R226, RZ, RZ, -R226 ;  /* 0x000000ffffe29224 */ /* 0x000fe200078e0ae2 */
[----:B------:R-:W-:Y:S01]  /*88b0*/  ISETP.GE.AND P1, PT, R12, RZ, PT ;  /* 0x000000ff0c00720c */ /* 0x000fe20003f26270 */
[----:B------:R-:W-:Y:S01]  /*88c0*/  @!P4 IMAD.MOV R222, RZ, RZ, -R222 ;  /* 0x000000ffffdec224 */ /* 0x000fe200078e0ade */
[----:B------:R-:W-:Y:S01]  /*88d0*/  ISETP.GE.AND P4, PT, R14, RZ, PT ;  /* 0x000000ff0e00720c */ /* 0x000fe20003f86270 */
[----:B------:R-:W-:Y:S01]  /*88e0*/  VIADD R12, R9, 0x4e ;  /* 0x0000004e090c7836 */ /* 0x000fe20000000000 */
[----:B------:R-:W-:Y:S01]  /*88f0*/  LOP3.LUT R14, R8, 0x4a, RZ, 0xfc, !PT ;  /* 0x0000004a080e7812 */ /* 0x000fe200078efcff */
[----:B------:R-:W-:Y:S01]  /*8900*/  @!P5 IMAD.IADD R230, R230, 0x1, -R6 ;  /* 0x00000001e6e6d824 */ /* 0x000fe200078e0a06 */
[----:B------:R-:W-:Y:S01]  /*8910*/  ISETP.GT.U32.AND P5, PT, R6, R234, PT ;  /* 0x000000ea0600720c */ /* 0x000fe20003fa4070 */
[----:B------:R-:W-:Y:S01]  /*8920*/  IMAD.HI.U32 R11, R7, R236, RZ ;  /* 0x000000ec070b7227 */ /* 0x000fe200078e00ff */
[----:B------:R-:W-:-:S02]  /*8930*/  IABS R238, R12 ;  /* 0x0000000c00ee7213 */ /* 0x000fc40000000000 */
[----:B------:R-:W-:Y:S01]  /*8940*/  ISETP.GE.AND P2, PT, R12, RZ, PT ;  /* 0x000000ff0c00720c */ /* 0x000fe20003f46270 */
[----:B------:R-:W-:Y:S01]  /*8950*/  @!P3 IMAD.IADD R232, R232, 0x1, -R6 ;  /* 0x00000001e8e8b824 */ /* 0x000fe200078e0a06 */
[----:B------:R-:W-:Y:S01]  /*8960*/  LOP3.LUT R12, R8, 0x4c, RZ, 0xfc, !PT ;  /* 0x0000004c080c7812 */ /* 0x000fe200078efcff */
[----:B------:R-:W-:Y:S01]  /*8970*/  IMAD.MOV R11, RZ, RZ, -R11 ;  /* 0x000000ffff0b7224 */ /* 0x000fe200078e0a0b */
[----:B------:R-:W-:Y:S01]  /*8980*/  IABS R242, R14 ;  /* 0x0000000e00f27213 */ /* 0x000fe20000000000 */
[----:B------:R-:W-:Y:S01]  /*8990*/  IMAD.HI.U32 R10, R7, R238, RZ ;  /* 0x000000ee070a7227 */ /* 0x000fe200078e00ff */
[C---:B------:R-:W-:Y:S02]  /*89a0*/  ISETP.GT.U32.AND P3, PT, R6.reuse, R232, PT ;  /* 0x000000e80600720c */ /* 0x040fe40003f64070 */
[----:B------:R-:W-:Y:S01]  /*89b0*/  IABS R240, R12 ;  /* 0x0000000c00f07213 */ /* 0x000fe20000000000 */
[----:B------:R-:W-:Y:S02]  /*89c0*/  IMAD R236, R6, R11, R236 ;  /* 0x0000000b06ec7224 */ /* 0x000fe400078e02ec */
[----:B------:R-:W-:-:S02]  /*89d0*/  IMAD.MOV R11, RZ, RZ, -R10 ;  /* 0x000000ffff0b7224 */ /* 0x000fc400078e0a0a */
[----:B------:R-:W-:Y:S01]  /*89e0*/  @!P4 IMAD.MOV R230, RZ, RZ, -R230 ;  /* 0x000000ffffe6c224 */ /* 0x000fe200078e0ae6 */
[----:B------:R-:W-:Y:S01]  /*89f0*/  ISETP.GT.U32.AND P4, PT, R6, R236, PT ;  /* 0x000000ec0600720c */ /* 0x000fe20003f84070 */
[----:B------:R-:W-:Y:S02]  /*8a00*/  @!P5 IMAD.IADD R234, R234, 0x1, -R6 ;  /* 0x00000001eaead824 */ /* 0x000fe400078e0a06 */
[C---:B------:R-:W-:Y:S02]  /*8a10*/  IMAD R238, R6.reuse, R11, R238 ;  /* 0x0000000b06ee7224 */ /* 0x040fe400078e02ee */
[----:B------:R-:W-:Y:S01]  /*8a20*/  IMAD.HI.U32 R10, R7, R240, RZ ;  /* 0x000000f0070a7227 */ /* 0x000fe200078e00ff */
[----:B------:R-:W-:-:S03]  /*8a30*/  ISETP.GT.U32.AND P5, PT, R6, R234, PT ;  /* 0x000000ea0600720c */ /* 0x000fc60003fa4070 */
[----:B------:R-:W-:Y:S01]  /*8a40*/  @!P3 IMAD.IADD R232, R232, 0x1, -R6 ;  /* 0x00000001e8e8b824 */ /* 0x000fe200078e0a06 */
[----:B------:R-:W-:Y:S01]  /*8a50*/  ISETP.GT.U32.AND P3, PT, R6, R238, PT ;  /* 0x000000ee0600720c */ /* 0x000fe20003f64070 */
[----:B------:R-:W-:Y:S02]  /*8a60*/  IMAD.MOV R11, RZ, RZ, -R10 ;  /* 0x000000ffff0b7224 */ /* 0x000fe400078e0a0a */
[----:B------:R-:W-:Y:S02]  /*8a70*/  @!P4 IMAD.IADD R236, R236, 0x1, -R6 ;  /* 0x00000001ececc824 */ /* 0x000fe400078e0a06 */
[C---:B------:R-:W-:Y:S02]  /*8a80*/  IMAD R240, R6.reuse, R11, R240 ;  /* 0x0000000b06f07224 */ /* 0x040fe400078e02f0 */
[----:B------:R-:W-:Y:S01]  /*8a90*/  IMAD.HI.U32 R10, R7, R242, RZ ;  /* 0x000000f2070a7227 */ /* 0x000fe200078e00ff */
[----:B------:R-:W-:-:S03]  /*8aa0*/  ISETP.GT.U32.AND P4, PT, R6, R236, PT ;  /* 0x000000ec0600720c */ /* 0x000fc60003f84070 */
[--C-:B------:R-:W-:Y:S01]  /*8ab0*/  @!P5 IMAD.IADD R234, R234, 0x1, -R6.reuse ;  /* 0x00000001eaead824 */ /* 0x100fe200078e0a06 */
[----:B------:R-:W-:Y:S01]  /*8ac0*/  ISETP.GT.U32.AND P5, PT, R6, R240, PT ;  /* 0x000000f00600720c */ /* 0x000fe20003fa4070 */
[----:B------:R-:W-:Y:S01]  /*8ad0*/  @!P3 IMAD.IADD R238, R238, 0x1, -R6 ;  /* 0x00000001eeeeb824 */ /* 0x000fe200078e0a06 */
[----:B------:R-:W-:Y:S01]  /*8ae0*/  ISETP.GE.AND P3, PT, R12, RZ, PT ;  /* 0x000000ff0c00720c */ /* 0x000fe20003f66270 */
[----:B------:R-:W-:Y:S01]  /*8af0*/  IMAD.MOV R11, RZ, RZ, -R10 ;  /* 0x000000ffff0b7224 */ /* 0x000fe200078e0a0a */
[----:B------:R-:W-:Y:S01]  /*8b00*/  LOP3.LUT R12, R8, 0x44, RZ, 0xfc, !PT ;  /* 0x00000044080c7812 */ /* 0x000fe200078efcff */
[----:B------:R-:W-:Y:S01]  /*8b10*/  @!P0 IMAD.MOV R232, RZ, RZ, -R232 ;  /* 0x000000ffffe88224 */ /* 0x000fe200078e0ae8 */
[C---:B------:R-:W-:Y:S01]  /*8b20*/  ISETP.GT.U32.AND P0, PT, R6.reuse, R238, PT ;  /* 0x000000ee0600720c */ /* 0x040fe20003f04070 */
[----:B------:R-:W-:Y:S01]  /*8b30*/  IMAD R242, R6, R11, R242 ;  /* 0x0000000b06f27224 */ /* 0x000fe200078e02f2 */
[----:B------:R-:W-:Y:S01]  /*8b40*/  IABS R248, R12 ;  /* 0x0000000c00f87213 */ /* 0x000fe20000000000 */
[----:B------:R-:W-:-:S04]  /*8b50*/  IMAD.HI.U32 R11, R7, R246, RZ ;  /* 0x000000f6070b7227 */ /* 0x000fc800078e00ff */
[--C-:B------:R-:W-:Y:S01]  /*8b60*/  @!P4 IMAD.IADD R236, R236, 0x1, -R6.reuse ;  /* 0x00000001ececc824 */ /* 0x100fe200078e0a06 */
[----:B------:R-:W-:Y:S01]  /*8b70*/  ISETP.GT.U32.AND P4, PT, R6, R242, PT ;  /* 0x000000f20600720c */ /* 0x000fe20003f84070 */
[----:B------:R-:W-:Y:S01]  /*8b80*/  @!P5 IMAD.IADD R240, R240, 0x1, -R6 ;  /* 0x00000001f0f0d824 */ /* 0x000fe200078e0a06 */
[----:B------:R-:W-:Y:S01]  /*8b90*/  ISETP.GE.AND P5, PT, R14, RZ, PT ;  /* 0x000000ff0e00720c */ /* 0x000fe20003fa6270 */
[----:B------:R-:W-:Y:S01]  /*8ba0*/  IMAD.MOV R11, RZ, RZ, -R11 ;  /* 0x000000ffff0b7224 */ /* 0x000fe200078e0a0b */
[----:B------:R-:W-:Y:S01]  /*8bb0*/  LOP3.LUT R14, R8, 0x3c, RZ, 0xfc, !PT ;  /* 0x0000003c080e7812 */ /* 0x000fe200078efcff */
[----:B------:R-:W-:Y:S01]  /*8bc0*/  @!P6 IMAD.MOV R234, RZ, RZ, -R234 ;  /* 0x000000ffffeae224 */ /* 0x000fe200078e0aea */
[----:B------:R-:W-:Y:S01]  /*8bd0*/  ISETP.GT.U32.AND P6, PT, R6, R240, PT ;  /* 0x000000f00600720c */ /* 0x000fe20003fc4070 */
[----:B------:R-:W-:-:S04]  /*8be0*/  IMAD.HI.U32 R10, R7, R244, RZ ;  /* 0x000000f4070a7227 */ /* 0x000fc800078e00ff */
[----:B------:R-:W-:Y:S02]  /*8bf0*/  IMAD R246, R6, R11, R246 ;  /* 0x0000000b06f67224 */ /* 0x000fe400078e02f6 */
[----:B------:R-:W-:Y:S02]  /*8c00*/  @!P0 IMAD.IADD R238, R238, 0x1, -R6 ;  /* 0x00000001eeee8824 */ /* 0x000fe400078e0a06 */
[----:B------:R-:W-:Y:S02]  /*8c10*/  IMAD.MOV R13, RZ, RZ, -R10 ;  /* 0x000000ffff0d7224 */ /* 0x000fe400078e0a0a */
[----:B------:R-:W-:-:S04]  /*8c20*/  IMAD.HI.U32 R10, R7, R248, RZ ;  /* 0x000000f8070a7227 */ /* 0x000fc800078e00ff */
[----:B------:R-:W-:Y:S01]  /*8c30*/  @!P2 IMAD.MOV R238, RZ, RZ, -R238 ;  /* 0x000000ffffeea224 */ /* 0x000fe200078e0aee */
[----:B------:R-:W-:Y:S01]  /*8c40*/  ISETP.GT.U32.AND P2, PT, R6, R246, PT ;  /* 0x000000f60600720c */ /* 0x000fe20003f44070 */
[----:B------:R-:W-:Y:S02]  /*8c50*/  @!P4 IMAD.IADD R242, R242, 0x1, -R6 ;  /* 0x00000001f2f2c824 */ /* 0x000fe400078e0a06 */
[----:B------:R-:W-:Y:S02]  /*8c60*/  IMAD.MOV R11, RZ, RZ, -R10 ;  /* 0x000000ffff0b7224 */ /* 0x000fe400078e0a0a */
[----:B------:R-:W-:Y:S01]  /*8c70*/  @!P6 IMAD.IADD R240, R240, 0x1, -R6 ;  /* 0x00000001f0f0e824 */ /* 0x000fe200078e0a06 */
[C---:B------:R-:W-:Y:S01]  /*8c80*/  ISETP.GT.U32.AND P4, PT, R6.reuse, R242, PT ;  /* 0x000000f20600720c */ /* 0x040fe20003f84070 */
[----:B------:R-:W-:Y:S01]  /*8c90*/  IMAD R248, R6, R11, R248 ;  /* 0x0000000b06f87224 */ /* 0x000fe200078e02f8 */
[----:B------:R-:W-:Y:S01]  /*8ca0*/  ISETP.GE.AND P6, PT, R16, RZ, PT ;  /* 0x000000ff1000720c */ /* 0x000fe20003fc6270 */
[----:B------:R-:W-:Y:S01]  /*8cb0*/  IMAD R244, R6, R13, R244 ;  /* 0x0000000d06f47224 */ /* 0x000fe200078e02f4 */
[----:B------:R-:W-:Y:S01]  /*8cc0*/  LOP3.LUT R13, R8, 0x42, RZ, 0xfc, !PT ;  /* 0x00000042080d7812 */ /* 0x000fe200078efcff */
[----:B------:R-:W-:Y:S01]  /*8cd0*/  @!P3 IMAD.MOV R240, RZ, RZ, -R240 ;  /* 0x000000fffff0b224 */ /* 0x000fe200078e0af0 */
[----:B------:R-:W-:Y:S01]  /*8ce0*/  ISETP.GT.U32.AND P3, PT, R6, R248, PT ;  /* 0x000000f80600720c */ /* 0x000fe20003f64070 */
[----:B------:R-:W-:Y:S01]  /*8cf0*/  @!P2 IMAD.IADD R246, R246, 0x1, -R6 ;  /* 0x00000001f6f6a824 */ /* 0x000fe200078e0a06 */
[----:B------:R-:W-:Y:S01]  /*8d00*/  IABS R250, R13 ;  /* 0x0000000d00fa7213 */ /* 0x000fe20000000000 */
[----:B------:R-:W-:Y:S01]  /*8d10*/  @!P1 IMAD.MOV R236, RZ, RZ, -R236 ;  /* 0x000000ffffec9224 */ /* 0x000fe200078e0aec */
[----:B------:R-:W-:-:S02]  /*8d20*/  ISETP.GT.U32.AND P0, PT, R6, R244, PT ;  /* 0x000000f40600720c */ /* 0x000fc40003f04070 */
[----:B------:R-:W-:Y:S01]  /*8d30*/  ISETP.GT.U32.AND P2, PT, R6, R246, PT ;  /* 0x000000f60600720c */ /* 0x000fe20003f44070 */
[----:B------:R-:W-:Y:S01]  /*8d40*/  @!P4 IMAD.IADD R242, R242, 0x1, -R6 ;  /* 0x00000001f2f2c824 */ /* 0x000fe200078e0a06 */
[----:B------:R-:W-:Y:S01]  /*8d50*/  ISETP.GE.AND P4, PT, R12, RZ, PT ;  /* 0x000000ff0c00720c */ /* 0x000fe20003f86270 */
[----:B------:R-:W-:Y:S01]  /*8d60*/  IMAD.HI.U32 R10, R7, R250, RZ ;  /* 0x000000fa070a7227 */ /* 0x000fe200078e00ff */
[----:B------:R-:W-:Y:S02]  /*8d70*/  LOP3.LUT R12, R8, 0x40, RZ, 0xfc, !PT ;  /* 0x00000040080c7812 */ /* 0x000fe400078efcff */
[----:B------:R-:W-:Y:S01]  /*8d80*/  ISETP.GE.AND P1, PT, R15, RZ, PT ;  /* 0x000000ff0f00720c */ /* 0x000fe20003f26270 */
[----:B------:R-:W-:Y:S01]  /*8d90*/  IMAD.MOV R11, RZ, RZ, -R10 ;  /* 0x000000ffff0b7224 */ /* 0x000fe200078e0a0a */
[----:B------:R-:W-:Y:S01]  /*8da0*/  IABS R252, R12 ;  /* 0x0000000c00fc7213 */ /* 0x000fe20000000000 */
[----:B------:R-:W-:Y:S01]  /*8db0*/  @!P3 IMAD.IADD R248, R248, 0x1, -R6 ;  /* 0x00000001f8f8b824 */ /* 0x000fe200078e0a06 */
[----:B------:R-:W-:Y:S01]  /*8dc0*/  LOP3.LUT R15, R8, 0x3a, RZ, 0xfc, !PT ;  /* 0x0000003a080f7812 */ /* 0x000fe200078efcff */
[----:B------:R-:W-:Y:S01]  /*8dd0*/  IMAD R250, R6, R11, R250 ;  /* 0x0000000b06fa7224 */ /* 0x000fe200078e02fa */
[----:B------:R-:W-:Y:S01]  /*8de0*/  LOP3.LUT R16, R8, 0x36, RZ, 0xfc, !PT ;  /* 0x0000003608107812 */ /* 0x000fe200078efcff */
[----:B------:R-:W-:Y:S01]  /*8df0*/  @!P0 IMAD.IADD R244, R244, 0x1, -R6 ;  /* 0x00000001f4f48824 */ /* 0x000fe200078e0a06 */
[----:B------:R-:W-:Y:S01]  /*8e00*/  ISETP.GT.U32.AND P3, PT, R6, R248, PT ;  /* 0x000000f80600720c */ /* 0x000fe20003f64070 */
[----:B------:R-:W-:Y:S01]  /*8e10*/  IMAD.HI.U32 R10, R7, R252, RZ ;  /* 0x000000fc070a7227 */ /* 0x000fe200078e00ff */
[----:B------:R-:W-:-:S02]  /*8e20*/  IABS R41, R15 ;  /* 0x0000000f00297213 */ /* 0x000fc40000000000 */
[----:B------:R-:W-:Y:S01]  /*8e30*/  ISETP.GT.U32.AND P0, PT, R6, R244, PT ;  /* 0x000000f40600720c */ /* 0x000fe20003f04070 */
[----:B------:R-:W-:Y:S01]  /*8e40*/  @!P2 IMAD.IADD R246, R246, 0x1, -R6 ;  /* 0x00000001f6f6a824 */ /* 0x000fe200078e0a06 */
[C---:B------:R-:W-:Y:S01]  /*8e50*/  ISETP.GT.U32.AND P2, PT, R6.reuse, R250, PT ;  /* 0x000000fa0600720c */ /* 0x040fe20003f44070 */
[----:B------:R-:W-:Y:S01]  /*8e60*/  @!P5 IMAD.MOV R242, RZ, RZ, -R242 ;  /* 0x000000fffff2d224 */ /* 0x000fe200078e0af2 */
[----:B------:R-:W-:Y:S01]  /*8e70*/  ISETP.GE.AND P5, PT, R13, RZ, PT ;  /* 0x000000ff0d00720c */ /* 0x000fe20003fa6270 */
[----:B------:R-:W-:Y:S01]  /*8e80*/  IMAD.MOV R13, RZ, RZ, -R10 ;  /* 0x000000ffff0d7224 */ /* 0x000fe200078e0a0a */
[----:B------:R-:W-:Y:S01]  /*8e90*/  IABS R39, R16 ;  /* 0x0000001000277213 */ /* 0x000fe20000000000 */
[----:B------:R-:W-:Y:S02]  /*8ea0*/  VIADD R11, R9, 0x3e ;  /* 0x0000003e090b7836 */ /* 0x000fe40000000000 */
[----:B------:R-:W-:Y:S02]  /*8eb0*/  IMAD R252, R6, R13, R252 ;  /* 0x0000000d06fc7224 */ /* 0x000fe400078e02fc */
[--C-:B------:R-:W-:Y:S01]  /*8ec0*/  @!P3 IMAD.IADD R248, R248, 0x1, -R6.reuse ;  /* 0x00000001f8f8b824 */ /* 0x100fe200078e0a06 */
[----:B------:R-:W-:Y:S01]  /*8ed0*/  IABS R43, R11 ;  /* 0x0000000b002b7213 */ /* 0x000fe20000000000 */
[--C-:B------:R-:W-:Y:S01]  /*8ee0*/  @!P0 IMAD.IADD R244, R244, 0x1, -R6.reuse ;  /* 0x00000001f4f48824 */ /* 0x100fe200078e0a06 */
[----:B------:R-:W-:Y:S01]  /*8ef0*/  ISETP.GT.U32.AND P3, PT, R6, R252, PT ;  /* 0x000000fc0600720c */ /* 0x000fe20003f64070 */
[----:B------:R-:W-:Y:S01]  /*8f00*/  @!P2 IMAD.IADD R250, R250, 0x1, -R6 ;  /* 0x00000001fafaa824 */ /* 0x000fe200078e0a06 */
[----:B------:R-:W-:Y:S01]  /*8f10*/  ISETP.GE.AND P0, PT, R12, RZ, PT ;  /* 0x000000ff0c00720c */ /* 0x000fe20003f06270 */
[----:B------:R-:W-:Y:S01]  /*8f20*/  IMAD.HI.U32 R10, R7, R43, RZ ;  /* 0x0000002b070a7227 */ /* 0x000fe200078e00ff */
[----:B------:R-:W-:-:S02]  /*8f30*/  IABS R12, R14 ;  /* 0x0000000e000c7213 */ /* 0x000fc40000000000 */
[----:B------:R-:W-:Y:S01]  /*8f40*/  ISETP.GT.U32.AND P2, PT, R6, R250, PT ;  /* 0x000000fa0600720c */ /* 0x000fe20003f44070 */
[----:B------:R-:W-:Y:S01]  /*8f50*/  @!P1 IMAD.MOV R244, RZ, RZ, -R244 ;  /* 0x000000fffff49224 */ /* 0x000fe200078e0af4 */
[----:B------:R-:W-:Y:S01]  /*8f60*/  ISETP.GE.AND P1, PT, R11, RZ, PT ;  /* 0x000000ff0b00720c */ /* 0x000fe20003f26270 */
[----:B------:R-:W-:Y:S02]  /*8f70*/  IMAD.MOV R11, RZ, RZ, -R10 ;  /* 0x000000ffff0b7224 */ /* 0x000fe400078e0a0a */
[----:B------:R-:W-:-:S04]  /*8f80*/  IMAD.HI.U32 R10, R7, R12, RZ ;  /* 0x0000000c070a7227 */ /* 0x000fc800078e00ff */
[----:B------:R-:W-:Y:S02]  /*8f90*/  @!P3 IMAD.IADD R252, R252, 0x1, -R6 ;  /* 0x00000001fcfcb824 */ /* 0x000fe400078e0a06 */
[C---:B------:R-:W-:Y:S02]  /*8fa0*/  IMAD R43, R6.reuse, R11, R43 ;  /* 0x0000000b062b7224 */ /* 0x040fe400078e022b */
[----:B------:R-:W-:Y:S01]  /*8fb0*/  IMAD.MOV R11, RZ, RZ, -R10 ;  /* 0x000000ffff0b7224 */ /* 0x000fe200078e0a0a */
[----:B------:R-:W-:Y:S01]  /*8fc0*/  ISETP.GT.U32.AND P3, PT, R6, R252, PT ;  /* 0x000000fc0600720c */ /* 0x000fe20003f64070 */
[----:B------:R-:W-:-:S04]  /*8fd0*/  IMAD.HI.U32 R10, R7, R41, RZ ;  /* 0x00000029070a7227 */ /* 0x000fc800078e00ff */
[----:B------:R-:W-:Y:S01]  /*8fe0*/  @!P2 IMAD.IADD R250, R250, 0x1, -R6 ;  /* 0x00000001fafaa824 */ /* 0x000fe200078e0a06 */
[C---:B------:R-:W-:Y:S01]  /*8ff0*/  ISETP.GT.U32.AND P2, PT, R6.reuse, R43, PT ;  /* 0x0000002b0600720c */ /* 0x040fe20003f44070 */
[C---:B------:R-:W-:Y:S02]  /*9000*/  IMAD R11, R6.reuse, R11, R12 ;  /* 0x0000000b060b7224 */ /* 0x040fe400078e020c */
[----:B------:R-:W-:Y:S02]  /*9010*/  IMAD.MOV R10, RZ, RZ, -R10 ;  /* 0x000000ffff0a7224 */ /* 0x000fe400078e0a0a */
[----:B------:R-:W-:Y:S01]  /*9020*/  @!P5 IMAD.MOV R250, RZ, RZ, -R250 ;  /* 0x000000fffffad224 */ /* 0x000fe200078e0afa */
[C---:B------:R-:W-:Y:S01]  /*9030*/  ISETP.GT.U32.AND P5, PT, R6.reuse, R11, PT ;  /* 0x0000000b0600720c */ /* 0x040fe20003fa4070 */
[----:B------:R-:W-:Y:S02]  /*9040*/  IMAD R41, R6, R10, R41 ;  /* 0x0000000a06297224 */ /* 0x000fe400078e0229 */
[----:B------:R-:W-:Y:S01]  /*9050*/  @!P6 IMAD.MOV R246, RZ, RZ, -R246 ;  /* 0x000000fffff6e224 */ /* 0x000fe200078e0af6 */
[----:B------:R-:W-:Y:S01]  /*9060*/  ISETP.GE.AND P6, PT, R14, RZ, PT ;  /* 0x000000ff0e00720c */ /* 0x000fe20003fc6270 */
[----:B------:R-:W-:Y:S01]  /*9070*/  @!P3 IMAD.IADD R252, R252, 0x1, -R6 ;  /* 0x00000001fcfcb824 */ /* 0x000fe200078e0a06 */
[----:B------:R-:W-:Y:S01]  /*9080*/  ISETP.GT.U32.AND P3, PT, R6, R41, PT ;  /* 0x000000290600720c */ /* 0x000fe20003f64070 */
[----:B------:R-:W-:Y:S01]  /*9090*/  @!P4 IMAD.MOV R248, RZ, RZ, -R248 ;  /* 0x000000fffff8c224 */ /* 0x000fe200078e0af8 */
[----:B------:R-:W-:Y:S01]  /*90a0*/  LOP3.LUT R14, R8, 0x38, RZ, 0xfc, !PT ;  /* 0x00000038080e7812 */ /* 0x000fe200078efcff */
[----:B------:R-:W-:Y:S01]  /*90b0*/  @!P2 IMAD.IADD R43, R43, 0x1, -R6 ;  /* 0x000000012b2ba824 */ /* 0x000fe200078e0a06 */
[----:B------:R-:W-:Y:S01]  /*90c0*/  ISETP.GE.AND P4, PT, R15, RZ, PT ;  /* 0x000000ff0f00720c */ /* 0x000fe20003f86270 */
[----:B------:R-:W-:Y:S01]  /*90d0*/  @!P0 IMAD.MOV R252, RZ, RZ, -R252 ;  /* 0x000000fffffc8224 */ /* 0x000fe200078e0afc */
[----:B------:R-:W-:Y:S01]  /*90e0*/  IABS R13, R14 ;  /* 0x0000000e000d7213 */ /* 0x000fe20000000000 */
[----:B------:R-:W-:Y:S01]  /*90f0*/  @!P5 IMAD.IADD R11, R11, 0x1, -R6 ;  /* 0x000000010b0bd824 */ /* 0x000fe200078e0a06 */
[----:B------:R-:W-:Y:S01]  /*9100*/  IABS R15, R17 ;  /* 0x00000011000f7213 */ /* 0x000fe20000000000 */
[----:B------:R-:W-:Y:S01]  /*9110*/  IMAD.HI.U32 R12, R7, R39, RZ ;  /* 0x00000027070c7227 */ /* 0x000fe200078e00ff */
[----:B------:R-:W-:-:S02]  /*9120*/  ISETP.GT.U32.AND P2, PT, R6, R43, PT ;  /* 0x0000002b0600720c */ /* 0x000fc40003f44070 */
[----:B------:R-:W-:Y:S01]  /*9130*/  ISETP.GT.U32.AND P5, PT, R6, R11, PT ;  /* 0x0000000b0600720c */ /* 0x000fe20003fa4070 */
[----:B------:R-:W-:Y:S01]  /*9140*/  IMAD.HI.U32 R10, R7, R13, RZ ;  /* 0x0000000d070a7227 */ /* 0x000fe200078e00ff */
[----:B------:R-:W-:Y:S02]  /*9150*/  ISETP.GE.AND P0, PT, R14, RZ, PT ;  /* 0x000000ff0e00720c */ /* 0x000fe40003f06270 */
[----:B------:R-:W-:Y:S01]  /*9160*/  LOP3.LUT R14, R8, 0x32, RZ, 0xfc, !PT ;  /* 0x00000032080e7812 */ /* 0x000fe200078efcff */
[----:B------:R-:W-:Y:S02]  /*9170*/  @!P3 IMAD.IADD R41, R41, 0x1, -R6 ;  /* 0x000000012929b824 */ /* 0x000fe400078e0a06 */
[----:B------:R-:W-:Y:S01]  /*9180*/  IMAD.MOV R10, RZ, RZ, -R10 ;  /* 0x000000ffff0a7224 */ /* 0x000fe200078e0a0a */
[----:B------:R-:W-:Y:S01]  /*9190*/  IABS R37, R14 ;  /* 0x0000000e00257213 */ /* 0x000fe20000000000 */
[----:B------:R-:W-:Y:S01]  /*91a0*/  IMAD.MOV R12, RZ, RZ, -R12 ;  /* 0x000000ffff0c7224 */ /* 0x000fe200078e0a0c */
[C---:B------:R-:W-:Y:S01]  /*91b0*/  ISETP.GT.U32.AND P3, PT, R6.reuse, R41, PT ;  /* 0x000000290600720c */ /* 0x040fe20003f64070 */
[----:B------:R-:W-:-:S02]  /*91c0*/  IMAD R13, R6, R10, R13 ;  /* 0x0000000a060d7224 */ /* 0x000fc400078e020d */
[----:B------:R-:W-:-:S04]  /*91d0*/  IMAD.HI.U32 R10, R7, R15, RZ ;  /* 0x0000000f070a7227 */ /* 0x000fc800078e00ff */
[----:B------:R-:W-:Y:S02]  /*91e0*/  IMAD.MOV R10, RZ, RZ, -R10 ;  /* 0x000000ffff0a7224 */ /* 0x000fe400078e0a0a */
[--C-:B------:R-:W-:Y:S01]  /*91f0*/  @!P5 IMAD.IADD R11, R11, 0x1, -R6.reuse ;  /* 0x000000010b0bd824 */ /* 0x100fe200078e0a06 */
[C---:B------:R-:W-:Y:S01]  /*9200*/  ISETP.GT.U32.AND P5, PT, R6.reuse, R13, PT ;  /* 0x0000000d0600720c */ /* 0x040fe20003fa4070 */
[C---:B------:R-:W-:Y:S02]  /*9210*/  IMAD R15, R6.reuse, R10, R15 ;  /* 0x0000000a060f7224 */ /* 0x040fe400078e020f */
[--C-:B------:R-:W-:Y:S02]  /*9220*/  @!P3 IMAD.IADD R41, R41, 0x1, -R6.reuse ;  /* 0x000000012929b824 */ /* 0x100fe400078e0a06 */
[--C-:B------:R-:W-:Y:S01]  /*9230*/  @!P2 IMAD.IADD R43, R43, 0x1, -R6.reuse ;  /* 0x000000012b2ba824 */ /* 0x100fe200078e0a06 */
[----:B------:R-:W-:Y:S01]  /*9240*/  ISETP.GT.U32.AND P3, PT, R6, R15, PT ;  /* 0x0000000f0600720c */ /* 0x000fe20003f64070 */
[----:B------:R-:W-:Y:S01]  /*9250*/  VIADD R10, R9, 0x2e ;  /* 0x0000002e090a7836 */ /* 0x000fe20000000000 */
[----:B------:R-:W-:Y:S01]  /*9260*/  ISETP.GE.AND P2, PT, R16, RZ, PT ;  /* 0x000000ff1000720c */ /* 0x000fe20003f46270 */
[----:B------:R-:W-:Y:S01]  /*9270*/  IMAD R39, R6, R12, R39 ;  /* 0x0000000c06277224 */ /* 0x000fe200078e0227 */
[----:B------:R-:W-:Y:S01]  /*9280*/  LOP3.LUT R16, R8, 0x30, RZ, 0xfc, !PT ;  /* 0x0000003008107812 */ /* 0x000fe200078efcff */
[----:B------:R-:W-:Y:S01]  /*9290*/  @!P1 IMAD.MOV R43, RZ, RZ, -R43 ;  /* 0x000000ffff2b9224 */ /* 0x000fe200078e0a2b */
[----:B------:R-:W-:Y:S01]  /*92a0*/  IABS R34, R10 ;  /* 0x0000000a00227213 */ /* 0x000fe20000000000 */
[----:B------:R-:W-:Y:S01]  /*92b0*/  @!P5 IMAD.IADD R13, R13, 0x1, -R6 ;  /* 0x000000010d0dd824 */ /* 0x000fe200078e0a06 */
[----:B------:R-:W-:Y:S01]  /*92c0*/  ISETP.GE.AND P5, PT, R10, RZ, PT ;  /* 0x000000ff0a00720c */ /* 0x000fe20003fa6270 */
[----:B------:R-:W-:Y:S01]  /*92d0*/  IMAD.HI.U32 R10, R7, R37, RZ ;  /* 0x00000025070a7227 */ /* 0x000fe200078e00ff */
[----:B------:R-:W-:-:S02]  /*92e0*/  IABS R160, R16 ;  /* 0x0000001000a07213 */ /* 0x000fc40000000000 */
[----:B------:R-:W-:Y:S01]  /*92f0*/  ISETP.GE.AND P1, PT, R17, RZ, PT ;  /* 0x000000ff1100720c */ /* 0x000fe20003f26270 */
[----:B------:R-:W-:Y:S02]  /*9300*/  IMAD.MOV R12, RZ, RZ, -R10 ;  /* 0x000000ffff0c7224 */ /* 0x000fe400078e0a0a */
[----:B------:R-:W-:-:S04]  /*9310*/  IMAD.HI.U32 R10, R7, R160, RZ ;  /* 0x000000a0070a7227 */ /* 0x000fc800078e00ff */
[----:B------:R-:W-:Y:S02]  /*9320*/  @!P3 IMAD.IADD R15, R15, 0x1, -R6 ;  /* 0x000000010f0fb824 */ /* 0x000fe400078e0a06 */
[----:B------:R-:W-:Y:S02]  /*9330*/  IMAD.MOV R17, RZ, RZ, -R10 ;  /* 0x000000ffff117224 */ /* 0x000fe400078e0a0a */
[----:B------:R-:W-:Y:S01]  /*9340*/  IMAD.HI.U32 R10, R7, R34, RZ ;  /* 0x00000022070a7227 */ /* 0x000fe200078e00ff */
[----:B------:R-:W-:-:S03]  /*9350*/  ISETP.GT.U32.AND P3, PT, R6, R15, PT ;  /* 0x0000000f0600720c */ /* 0x000fc60003f64070 */
[----:B------:R-:W-:Y:S02]  /*9360*/  IMAD R160, R6, R17, R160 ;  /* 0x0000001106a07224 */ /* 0x000fe400078e02a0 */
[----:B------:R-:W-:Y:S02]  /*9370*/  IMAD.MOV R17, RZ, RZ, -R10 ;  /* 0x000000ffff117224 */ /* 0x000fe400078e0a0a */
[----:B------:R-:W-:-:S04]  /*9380*/  IMAD.HI.U32 R10, R7, R32, RZ ;  /* 0x00000020070a7227 */ /* 0x000fc800078e00ff */
[C---:B------:R-:W-:Y:S02]  /*9390*/  IMAD R34, R6.reuse, R17, R34 ;  /* 0x0000001106227224 */ /* 0x040fe400078e0222 */
[----:B------:R-:W-:Y:S02]  /*93a0*/  IMAD.MOV R17, RZ, RZ, -R10 ;  /* 0x000000ffff117224 */ /* 0x000fe400078e0a0a */
[----:B------:R-:W-:Y:S01]  /*93b0*/  @!P6 IMAD.MOV R11, RZ, RZ, -R11 ;  /* 0x000000ffff0be224 */ /* 0x000fe200078e0a0b */
[----:B------:R-:W-:Y:S01]  /*93c0*/  ISETP.GT.U32.AND P6, PT, R6, R39, PT ;  /* 0x000000270600720c */ /* 0x000fe20003fc4070 */
[----:B------:R-:W-:Y:S01]  /*93d0*/  @!P3 IMAD.IADD R15, R15, 0x1, -R6 ;  /* 0x000000010f0fb824 */ /* 0x000fe200078e0a06 */
[----:B------:R-:W-:Y:S01]  /*93e0*/  ISETP.GE.AND P3, PT, R14, RZ, PT ;  /* 0x000000ff0e00720c */ /* 0x000fe20003f66270 */
[----:B------:R-:W-:Y:S01]  /*93f0*/  IMAD R32, R6, R17, R32 ;  /* 0x0000001106207224 */ /* 0x000fe200078e0220 */
[----:B------:R-:W-:Y:S01]  /*9400*/  LOP3.LUT R14, R8, 0x26, RZ, 0xfc, !PT ;  /* 0x00000026080e7812 */ /* 0x000fe200078efcff */
[----:B------:R-:W-:-:S02]  /*9410*/  @!P1 IMAD.MOV R15, RZ, RZ, -R15 ;  /* 0x000000ffff0f9224 */ /* 0x000fc400078e0a0f */
[C---:B------:R-:W-:Y:S01]  /*9420*/  IMAD R37, R6.reuse, R12, R37 ;  /* 0x0000000c06257224 */ /* 0x040fe200078e0225 */
[----:B------:R-:W-:Y:S01]  /*9430*/  ISETP.GT.U32.AND P1, PT, R6, R32, PT ;  /* 0x000000200600720c */ /* 0x000fe20003f24070 */
[----:B------:R-:W-:Y:S01]  /*9440*/  IMAD.HI.U32 R12, R7, R30, RZ ;  /* 0x0000001e070c7227 */ /* 0x000fe200078e00ff */
[----:B------:R-:W-:-:S03]  /*9450*/  IABS R26, R14 ;  /* 0x0000000e001a7213 */ /* 0x000fc60000000000 */
[----:B------:R-:W-:Y:S01]  /*9460*/  @!P6 IMAD.IADD R39, R39, 0x1, -R6 ;  /* 0x000000012727e824 */ /* 0x000fe200078e0a06 */
[----:B------:R-:W-:Y:S01]  /*9470*/  ISETP.GT.U32.AND P6, PT, R6, R13, PT ;  /* 0x0000000d0600720c */ /* 0x000fe20003fc4070 */
[----:B------:R-:W-:Y:S01]  /*9480*/  IMAD.MOV R17, RZ, RZ, -R12 ;  /* 0x000000ffff117224 */ /* 0x000fe200078e0a0c */
[----:B------:R-:W-:Y:S01]  /*9490*/  LOP3.LUT R12, R8, 0x28, RZ, 0xfc, !PT ;  /* 0x00000028080c7812 */ /* 0x000fe200078efcff */
[----:B------:R-:W-:Y:S01]  /*94a0*/  @!P4 IMAD.MOV R41, RZ, RZ, -R41 ;  /* 0x000000ffff29c224 */ /* 0x000fe200078e0a29 */
[C---:B------:R-:W-:Y:S01]  /*94b0*/  ISETP.GT.U32.AND P4, PT, R6.reuse, R39, PT ;  /* 0x000000270600720c */ /* 0x040fe20003f84070 */
[----:B------:R-:W-:Y:S01]  /*94c0*/  IMAD R30, R6, R17, R30 ;  /* 0x00000011061e7224 */ /* 0x000fe200078e021e */
[----:B------:R-:W-:Y:S01]  /*94d0*/  IABS R28, R12 ;  /* 0x0000000c001c7213 */ /* 0x000fe20000000000 */
[----:B------:R-:W-:-:S04]  /*94e0*/  @!P1 IMAD.IADD R32, R32, 0x1, -R6 ;  /* 0x0000000120209824 */ /* 0x000fc800078e0a06 */
[----:B------:R-:W-:Y:S01]  /*94f0*/  IMAD.HI.U32 R10, R7, R28, RZ ;  /* 0x0000001c070a7227 */ /* 0x000fe200078e00ff */
[----:B------:R-:W-:-:S03]  /*9500*/  ISETP.GT.U32.AND P1, PT, R6, R32, PT ;  /* 0x000000200600720c */ /* 0x000fc60003f24070 */
[----:B------:R-:W-:Y:S01]  /*9510*/  @!P6 IMAD.IADD R13, R13, 0x1, -R6 ;  /* 0x000000010d0de824 */ /* 0x000fe200078e0a06 */
[C---:B------:R-:W-:Y:S01]  /*9520*/  ISETP.GT.U32.AND P6, PT, R6.reuse, R37, PT ;  /* 0x000000250600720c */ /* 0x040fe20003fc4070 */
[----:B------:R-:W-:Y:S02]  /*9530*/  IMAD.MOV R17, RZ, RZ, -R10 ;  /* 0x000000ffff117224 */ /* 0x000fe400078e0a0a */
[----:B------:R-:W-:Y:S01]  /*9540*/  @!P4 IMAD.IADD R39, R39, 0x1, -R6 ;  /* 0x000000012727c824 */ /* 0x000fe200078e0a06 */
[C---:B------:R-:W-:Y:S01]  /*9550*/  ISETP.GT.U32.AND P4, PT, R6.reuse, R160, PT ;  /* 0x000000a00600720c */ /* 0x040fe20003f84070 */
[----:B------:R-:W-:Y:S02]  /*9560*/  IMAD R28, R6, R17, R28 ;  /* 0x00000011061c7224 */ /* 0x000fe400078e021c */
[----:B------:R-:W-:-:S04]  /*9570*/  IMAD.HI.U32 R10, R7, R26, RZ ;  /* 0x0000001a070a7227 */ /* 0x000fc800078e00ff */
[--C-:B------:R-:W-:Y:S01]  /*9580*/  @!P1 IMAD.IADD R32, R32, 0x1, -R6.reuse ;  /* 0x0000000120209824 */ /* 0x100fe200078e0a06 */
[----:B------:R-:W-:Y:S01]  /*9590*/  ISETP.GT.U32.AND P1, PT, R6, R28, PT ;  /* 0x0000001c0600720c */ /* 0x000fe20003f24070 */
[----:B------:R-:W-:Y:S01]  /*95a0*/  @!P6 IMAD.IADD R37, R37, 0x1, -R6 ;  /* 0x000000012525e824 */ /* 0x000fe200078e0a06 */
[----:B------:R-:W-:Y:S01]  /*95b0*/  ISETP.GE.AND P6, PT, R16, RZ, PT ;  /* 0x000000ff1000720c */ /* 0x000fe20003fc6270 */
[----:B------:R-:W-:Y:S01]  /*95c0*/  IMAD.MOV R17, RZ, RZ, -R10 ;  /* 0x000000ffff117224 */ /* 0x000fe200078e0a0a */
[----:B------:R-:W-:Y:S01]  /*95d0*/  IABS R16, R49 ;  /* 0x0000003100107213 */ /* 0x000fe20000000000 */
[----:B------:R-:W-:Y:S02]  /*95e0*/  @!P4 IMAD.IADD R160, R160, 0x1, -R6 ;  /* 0x00000001a0a0c824 */ /* 0x000fe400078e0a06 */
[----:B------:R-:W-:Y:S01]  /*95f0*/  @!P0 IMAD.MOV R13, RZ, RZ, -R13 ;  /* 0x000000ffff0d8224 */ /* 0x000fe200078e0a0d */
[C---:B------:R-:W-:Y:S01]  /*9600*/  ISETP.GT.U32.AND P0, PT, R6.reuse, R37, PT ;  /* 0x000000250600720c */ /* 0x040fe20003f04070 */
[C---:B------:R-:W-:Y:S01]  /*9610*/  IMAD R26, R6.reuse, R17, R26 ;  /* 0x00000011061a7224 */ /* 0x040fe200078e021a */
[C---:B------:R-:W-:Y:S01]  /*9620*/  ISETP.GT.U32.AND P4, PT, R6.reuse, R160, PT ;  /* 0x000000a00600720c */ /* 0x040fe20003f84070 */
[----:B------:R-:W-:Y:S01]  /*9630*/  @!P2 IMAD.MOV R39, RZ, RZ, -R39 ;  /* 0x000000ffff27a224 */ /* 0x000fe200078e0a27 */
[----:B------:R-:W-:Y:S01]  /*9640*/  ISETP.GT.U32.AND P2, PT, R6, R34, PT ;  /* 0x000000220600720c */ /* 0x000fe20003f44070 */
[----:B------:R-:W-:Y:S01]  /*9650*/  @!P1 IMAD.IADD R28, R28, 0x1, -R6 ;  /* 0x000000011c1c9824 */ /* 0x000fe200078e0a06 */
[----:B------:R-:W-:Y:S01]  /*9660*/  ISETP.GT.U32.AND P1, PT, R6, R26, PT ;  /* 0x0000001a0600720c */ /* 0x000fe20003f24070 */
[----:B------:R-:W-:-:S04]  /*9670*/  IMAD.HI.U32 R10, R7, R24, RZ ;  /* 0x00000018070a7227 */ /* 0x000fc800078e00ff */
[----:B------:R-:W-:Y:S02]  /*9680*/  IMAD.MOV R17, RZ, RZ, -R10 ;  /* 0x000000ffff117224 */ /* 0x000fe400078e0a0a */
[--C-:B------:R-:W-:Y:S01]  /*9690*/  @!P0 IMAD.IADD R37, R37, 0x1, -R6.reuse ;  /* 0x0000000125258824 */ /* 0x100fe200078e0a06 */
[----:B------:R-:W-:Y:S01]  /*96a0*/  ISETP.GE.AND P0, PT, R18, RZ, PT ;  /* 0x000000ff1200720c */ /* 0x000fe20003f06270 */
[----:B------:R-:W-:Y:S01]  /*96b0*/  @!P4 IMAD.IADD R160, R160, 0x1, -R6 ;  /* 0x00000001a0a0c824 */ /* 0x000fe200078e0a06 */
[----:B------:R-:W-:Y:S01]  /*96c0*/  ISETP.GT.U32.AND P4, PT, R6, R30, PT ;  /* 0x0000001e0600720c */ /* 0x000fe20003f84070 */
[----:B------:R-:W-:-:S04]  /*96d0*/  IMAD.HI.U32 R10, R7, R22, RZ ;  /* 0x00000016070a7227 */ /* 0x000fc800078e00ff */
[----:B------:R-:W-:Y:S01]  /*96e0*/  @!P1 IMAD.IADD R26, R26, 0x1, -R6 ;  /* 0x000000011a1a9824 */ /* 0x000fe200078e0a06 */
[C---:B------:R-:W-:Y:S01]  /*96f0*/  ISETP.GT.U32.AND P1, PT, R6.reuse, R28, PT ;  /* 0x0000001c0600720c */ /* 0x040fe20003f24070 */
[----:B------:R-:W-:Y:S02]  /*9700*/  IMAD R24, R6, R17, R24 ;  /* 0x0000001106187224 */ /* 0x000fe400078e0218 */
[----:B------:R-:W-:Y:S02]  /*9710*/  IMAD.MOV R17, RZ, RZ, -R10 ;  /* 0x000000ffff117224 */ /* 0x000fe400078e0a0a */
[----:B------:R-:W-:Y:S01]  /*9720*/  @!P2 IMAD.IADD R34, R34, 0x1, -R6 ;  /* 0x000000012222a824 */ /* 0x000fe200078e0a06 */
[----:B------:R-:W-:Y:S01]  /*9730*/  ISETP.GE.AND P2, PT, R19, RZ, PT ;  /* 0x000000ff1300720c */ /* 0x000fe20003f46270 */
[----:B------:R-:W-:Y:S01]  /*9740*/  @!P0 IMAD.MOV R32, RZ, RZ, -R32 ;  /* 0x000000ffff208224 */ /* 0x000fe200078e0a20 */
[C---:B------:R-:W-:Y:S01]  /*9750*/  ISETP.GT.U32.AND P0, PT, R6.reuse, R24, PT ;  /* 0x000000180600720c */ /* 0x040fe20003f04070 */
[----:B------:R-:W-:-:S02]  /*9760*/  IMAD R22, R6, R17, R22 ;  /* 0x0000001106167224 */ /* 0x000fc400078e0216 */
[----:B------:R-:W-:Y:S01]  /*9770*/  @!P3 IMAD.MOV R37, RZ, RZ, -R37 ;  /* 0x000000ffff25b224 */ /* 0x000fe200078e0a25 */
[----:B------:R-:W-:Y:S01]  /*9780*/  ISETP.GT.U32.AND P3, PT, R6, R34, PT ;  /* 0x000000220600720c */ /* 0x000fe20003f64070 */
[--C-:B------:R-:W-:Y:S02]  /*9790*/  @!P4 IMAD.IADD R30, R30, 0x1, -R6.reuse ;  /* 0x000000011e1ec824 */ /* 0x100fe400078e0a06 */
[----:B------:R-:W-:Y:S01]  /*97a0*/  @!P1 IMAD.IADD R28, R28, 0x1, -R6 ;  /* 0x000000011c1c9824 */ /* 0x000fe200078e0a06 */
[----:B------:R-:W-:Y:S01]  /*97b0*/  ISETP.GT.U32.AND P1, PT, R6, R22, PT ;  /* 0x000000160600720c */ /* 0x000fe20003f24070 */
[----:B------:R-:W-:Y:S01]  /*97c0*/  @!P6 IMAD.MOV R160, RZ, RZ, -R160 ;  /* 0x000000ffffa0e224 */ /* 0x000fe200078e0aa0 */
[----:B------:R-:W-:Y:S01]  /*97d0*/  ISETP.GE.AND P6, PT, R12, RZ, PT ;  /* 0x000000ff0c00720c */ /* 0x000fe20003fc6270 */
[----:B------:R-:W-:Y:S01]  /*97e0*/  VIADD R12, R9, 0x1e ;  /* 0x0000001e090c7836 */ /* 0x000fe20000000000 */
[----:B------:R-:W-:Y:S01]  /*97f0*/  ISETP.GT.U32.AND P4, PT, R6, R30, PT ;  /* 0x0000001e0600720c */ /* 0x000fe20003f84070 */
[----:B------:R-:W-:-:S02]  /*9800*/  @!P0 IMAD.IADD R24, R24, 0x1, -R6 ;  /* 0x0000000118188824 */ /* 0x000fc400078e0a06 */
[----:B------:R-:W-:Y:S01]  /*9810*/  IMAD.HI.U32 R10, R7, R16, RZ ;  /* 0x00000010070a7227 */ /* 0x000fe200078e00ff */
[----:B------:R-:W-:-:S03]  /*9820*/  IABS R18, R12 ;  /* 0x0000000c00127213 */ /* 0x000fc60000000000 */
[--C-:B------:R-:W-:Y:S01]  /*9830*/  @!P3 IMAD.IADD R34, R34, 0x1, -R6.reuse ;  /* 0x000000012222b824 */ /* 0x100fe200078e0a06 */
[----:B------:R-:W-:Y:S01]  /*9840*/  ISETP.GE.AND P3, PT, R14, RZ, PT ;  /* 0x000000ff0e00720c */ /* 0x000fe20003f66270 */
[----:B------:R-:W-:Y:S01]  /*9850*/  @!P1 IMAD.IADD R22, R22, 0x1, -R6 ;  /* 0x0000000116169824 */ /* 0x000fe200078e0a06 */
[----:B------:R-:W-:Y:S01]  /*9860*/  ISETP.GT.U32.AND P1, PT, R6, R24, PT ;  /* 0x000000180600720c */ /* 0x000fe20003f24070 */
[----:B------:R-:W-:-:S04]  /*9870*/  IMAD.HI.U32 R14, R7, R18, RZ ;  /* 0x00000012070e7227 */ /* 0x000fc800078e00ff */
[----:B------:R-:W-:Y:S01]  /*9880*/  @!P4 IMAD.IADD R30, R30, 0x1, -R6 ;  /* 0x000000011e1ec824 */ /* 0x000fe200078e0a06 */
[----:B------:R-:W-:Y:S01]  /*9890*/  ISETP.GE.AND P4, PT, R12, RZ, PT ;  /* 0x000000ff0c00720c */ /* 0x000fe20003f86270 */
[----:B------:R-:W-:-:S04]  /*98a0*/  IMAD.HI.U32 R12, R7, R20, RZ ;  /* 0x00000014070c7227 */ /* 0x000fc800078e00ff */
[----:B------:R-:W-:Y:S01]  /*98b0*/  IMAD.MOV R17, RZ, RZ, -R14 ;  /* 0x000000ffff117224 */ /* 0x000fe200078e0a0e */
[----:B------:R-:W-:Y:S01]  /*98c0*/  IABS R14, R51 ;  /* 0x00000033000e7213 */ /* 0x000fe20000000000 */
[----:B------:R-:W-:Y:S01]  /*98d0*/  @!P5 IMAD.MOV R34, RZ, RZ, -R34 ;  /* 0x000000ffff22d224 */ /* 0x000fe200078e0a22 */
[C---:B------:R-:W-:Y:S01]  /*98e0*/  ISETP.GT.U32.AND P5, PT, R6.reuse, R26, PT ;  /* 0x0000001a0600720c */ /* 0x040fe20003fa4070 */
[----:B------:R-:W-:Y:S02]  /*98f0*/  IMAD.MOV R19, RZ, RZ, -R12 ;  /* 0x000000ffff137224 */ /* 0x000fe400078e0a0c */
[C---:B------:R-:W-:Y:S02]  /*9900*/  IMAD R18, R6.reuse, R17, R18 ;  /* 0x0000001106127224 */ /* 0x040fe400078e0212 */
[C---:B------:R-:W-:Y:S02]  /*9910*/  IMAD R20, R6.reuse, R19, R20 ;  /* 0x0000001306147224 */ /* 0x040fe400078e0214 */
[----:B------:R-:W-:Y:S01]  /*9920*/  @!P6 IMAD.MOV R28, RZ, RZ, -R28 ;  /* 0x000000ffff1ce224 */ /* 0x000fe200078e0a1c */
[----:B------:R-:W-:Y:S01]  /*9930*/  ISETP.GT.U32.AND P6, PT, R6, R22, PT ;  /* 0x000000160600720c */ /* 0x000fe20003fc4070 */
[----:B------:R-:W-:Y:S01]  /*9940*/  @!P1 IMAD.IADD R24, R24, 0x1, -R6 ;  /* 0x0000000118189824 */ /* 0x000fe200078e0a06 */
[C---:B------:R-:W-:Y:S01]  /*9950*/  ISETP.GT.U32.AND P1, PT, R6.reuse, R18, PT ;  /* 0x000000120600720c */ /* 0x040fe20003f24070 */
[----:B------:R-:W-:Y:S01]  /*9960*/  IMAD.MOV R19, RZ, RZ, -R10 ;  /* 0x000000ffff137224 */ /* 0x000fe200078e0a0a */
[----:B------:R-:W-:Y:S01]  /*9970*/  ISETP.GT.U32.AND P0, PT, R6, R20, PT ;  /* 0x000000140600720c */ /* 0x000fe20003f04070 */
[----:B------:R-:W-:-:S04]  /*9980*/  IMAD.HI.U32 R10, R7, R14, RZ ;  /* 0x0000000e070a7227 */ /* 0x000fc800078e00ff */
[----:B------:R-:W-:Y:S01]  /*9990*/  @!P2 IMAD.MOV R30, RZ, RZ, -R30 ;  /* 0x000000ffff1ea224 */ /* 0x000fe200078e0a1e */
[----:B------:R-:W-:Y:S01]  /*99a0*/  ISETP.GE.AND P2, PT, R21, RZ, PT ;  /* 0x000000ff1500720c */ /* 0x000fe20003f46270 */
[----:B------:R-:W-:Y:S02]  /*99b0*/  IMAD.MOV R21, RZ, RZ, -R10 ;  /* 0x000000ffff157224 */ /* 0x000fe400078e0a0a */
[----:B------:R-:W-:Y:S01]  /*99c0*/  @!P5 IMAD.IADD R26, R26, 0x1, -R6 ;  /* 0x000000011a1ad824 */ /* 0x000fe200078e0a06 */
[----:B------:R-:W-:Y:S01]  /*99d0*/  ISETP.GE.AND P5, PT, R23, RZ, PT ;  /* 0x000000ff1700720c */ /* 0x000fe20003fa6270 */
[C---:B------:R-:W-:Y:S01]  /*99e0*/  IMAD R16, R6.reuse, R19, R16 ;  /* 0x0000001306107224 */ /* 0x040fe200078e0210 */
[----:B------:R-:W-:Y:S01]  /*99f0*/  IABS R23, R53 ;  /* 0x0000003500177213 */ /* 0x000fe20000000000 */
[----:B------:R-:W-:Y:S02]  /*9a00*/  IMAD R14, R6, R21, R14 ;  /* 0x00000015060e7224 */ /* 0x000fe400078e020e */
[--C-:B------:R-:W-:Y:S01]  /*9a10*/  @!P6 IMAD.IADD R22, R22, 0x1, -R6.reuse ;  /* 0x000000011616e824 */ /* 0x100fe200078e0a06 */
[----:B------:R-:W-:Y:S01]  /*9a20*/  ISETP.GT.U32.AND P6, PT, R6, R16, PT ;  /* 0x000000100600720c */ /* 0x000fe20003fc4070 */
[----:B------:R-:W-:Y:S01]  /*9a30*/  @!P1 IMAD.IADD R18, R18, 0x1, -R6 ;  /* 0x0000000112129824 */ /* 0x000fe200078e0a06 */
[----:B------:R-:W-:Y:S01]  /*9a40*/  ISETP.GT.U32.AND P1, PT, R6, R14, PT ;  /* 0x0000000e0600720c */ /* 0x000fe20003f24070 */
[----:B------:R-:W-:-:S04]  /*9a50*/  IMAD.HI.U32 R12, R7, R23, RZ ;  /* 0x00000017070c7227 */ /* 0x000fc800078e00ff */
[----:B------:R-:W-:Y:S02]  /*9a60*/  IMAD.MOV R12, RZ, RZ, -R12 ;  /* 0x000000ffff0c7224 */ /* 0x000fe400078e0a0c */
[----:B------:R-:W-:-:S04]  /*9a70*/  IMAD.HI.U32 R17, R7, R35, RZ ;  /* 0x0000002307117227 */ /* 0x000fc800078e00ff */
[----:B------:R-:W-:Y:S02]  /*9a80*/  IMAD R12, R6, R12, R23 ;  /* 0x0000000c060c7224 */ /* 0x000fe400078e0217 */
[--C-:B------:R-:W-:Y:S02]  /*9a90*/  @!P6 IMAD.IADD R16, R16, 0x1, -R6.reuse ;  /* 0x000000011010e824 */ /* 0x100fe400078e0a06 */
[----:B------:R-:W-:Y:S01]  /*9aa0*/  @!P1 IMAD.IADD R14, R14, 0x1, -R6 ;  /* 0x000000010e0e9824 */ /* 0x000fe200078e0a06 */
[C---:B------:R-:W-:Y:S01]  /*9ab0*/  ISETP.GT.U32.AND P6, PT, R6.reuse, R12, PT ;  /* 0x0000000c0600720c */ /* 0x040fe20003fc4070 */
[----:B------:R-:W-:Y:S01]  /*9ac0*/  IMAD.MOV R17, RZ, RZ, -R17 ;  /* 0x000000ffff117224 */ /* 0x000fe200078e0a11 */
[C---:B------:R-:W-:Y:S01]  /*9ad0*/  ISETP.GT.U32.AND P1, PT, R6.reuse, R18, PT ;  /* 0x000000120600720c */ /* 0x040fe20003f24070 */
[----:B------:R-:W-:Y:S02]  /*9ae0*/  VIADD R9, R9, 0xe ;  /* 0x0000000e09097836 */ /* 0x000fe40000000000 */
[----:B------:R-:W-:Y:S01]  /*9af0*/  IMAD R10, R6, R17, R35 ;  /* 0x00000011060a7224 */ /* 0x000fe200078e0223 */
[----:B------:R-:W-:Y:S01]  /*9b00*/  LOP3.LUT R35, R8, 0x12, RZ, 0xfc, !PT ;  /* 0x0000001208237812 */ /* 0x000fe200078efcff */
[----:B------:R-:W-:Y:S01]  /*9b10*/  IMAD.HI.U32 R19, R7, R45, RZ ;  /* 0x0000002d07137227 */ /* 0x000fe200078e00ff */
[----:B------:R-:W-:-:S02]  /*9b20*/  IABS R152, R9 ;  /* 0x0000000900987213 */ /* 0x000fc40000000000 */
[----:B------:R-:W-:Y:S01]  /*9b30*/  IABS R158, R35 ;  /* 0x00000023009e7213 */ /* 0x000fe20000000000 */
[----:B------:R-:W-:Y:S02]  /*9b40*/  IMAD.MOV R19, RZ, RZ, -R19 ;  /* 0x000000ffff137224 */ /* 0x000fe400078e0a13 */
[--C-:B------:R-:W-:Y:S01]  /*9b50*/  @!P6 IMAD.IADD R12, R12, 0x1, -R6.reuse ;  /* 0x000000010c0ce824 */ /* 0x100fe200078e0a06 */
[----:B------:R-:W-:Y:S01]  /*9b60*/  ISETP.GE.AND P6, PT, R9, RZ, PT ;  /* 0x000000ff0900720c */ /* 0x000fe20003fc6270 */
[----:B------:R-:W-:Y:S01]  /*9b70*/  @!P1 IMAD.IADD R18, R18, 0x1, -R6 ;  /* 0x0000000112129824 */ /* 0x000fe200078e0a06 */
[----:B------:R-:W-:Y:S01]  /*9b80*/  ISETP.GT.U32.AND P1, PT, R6, R10, PT ;  /* 0x0000000a0600720c */ /* 0x000fe20003f24070 */
[----:B------:R-:W-:-:S04]  /*9b90*/  IMAD.HI.U32 R9, R7, R158, RZ ;  /* 0x0000009e07097227 */ /* 0x000fc800078e00ff */
[----:B------:R-:W-:Y:S01]  /*9ba0*/  IMAD R17, R6, R19, R45 ;  /* 0x0000001306117224 */ /* 0x000fe200078e022d */
[----:B------:R-:W-:Y:S01]  /*9bb0*/  LOP3.LUT R45, R8, 0x10, RZ, 0xfc, !PT ;  /* 0x00000010082d7812 */ /* 0x000fe200078efcff */
[----:B------:R-:W-:Y:S02]  /*9bc0*/  IMAD.MOV R19, RZ, RZ, -R9 ;  /* 0x000000ffff137224 */ /* 0x000fe400078e0a09 */
[----:B------:R-:W-:Y:S01]  /*9bd0*/  @!P0 IMAD.IADD R20, R20, 0x1, -R6 ;  /* 0x0000000114148824 */ /* 0x000fe200078e0a06 */
[----:B------:R-:W-:Y:S01]  /*9be0*/  IABS R156, R45 ;  /* 0x0000002d009c7213 */ /* 0x000fe20000000000 */
[----:B------:R-:W-:Y:S02]  /*9bf0*/  IMAD R158, R6, R19, R158 ;  /* 0x00000013069e7224 */ /* 0x000fe400078e029e */
[----:B------:R-:W-:Y:S01]  /*9c00*/  @!P1 IMAD.IADD R10, R10, 0x1, -R6 ;  /* 0x000000010a0a9824 */ /* 0x000fe200078e0a06 */
[C---:B------:R-:W-:Y:S01]  /*9c10*/  ISETP.GT.U32.AND P0, PT, R6.reuse, R20, PT ;  /* 0x000000140600720c */ /* 0x040fe20003f04070 */
[----:B------:R-:W-:Y:S01]  /*9c20*/  IMAD.HI.U32 R9, R7, R156, RZ ;  /* 0x0000009c07097227 */ /* 0x000fe200078e00ff */
[----:B------:R-:W-:-:S03]  /*9c30*/  ISETP.GT.U32.AND P1, PT, R6, R158, PT ;  /* 0x0000009e0600720c */ /* 0x000fc60003f24070 */
[----:B------:R-:W-:Y:S02]  /*9c40*/  IMAD.MOV R9, RZ, RZ, -R9 ;  /* 0x000000ffff097224 */ /* 0x000fe400078e0a09 */
[----:B------:R-:W-:Y:S01]  /*9c50*/  @!P2 IMAD.MOV R24, RZ, RZ, -R24 ;  /* 0x000000ffff18a224 */ /* 0x000fe200078e0a18 */
[C---:B------:R-:W-:Y:S01]  /*9c60*/  ISETP.GT.U32.AND P2, PT, R6.reuse, R16, PT ;  /* 0x000000100600720c */ /* 0x040fe20003f44070 */
[----:B------:R-:W-:Y:S02]  /*9c70*/  IMAD R156, R6, R9, R156 ;  /* 0x00000009069c7224 */ /* 0x000fe400078e029c */
[----:B------:R-:W-:-:S04]  /*9c80*/  IMAD.HI.U32 R19, R7, R152, RZ ;  /* 0x0000009807137227 */ /* 0x000fc800078e00ff */
[----:B------:R-:W-:Y:S01]  /*9c90*/  @!P1 IMAD.IADD R158, R158, 0x1, -R6 ;  /* 0x000000019e9e9824 */ /* 0x000fe200078e0a06 */
[C---:B------:R-:W-:Y:S01]  /*9ca0*/  ISETP.GT.U32.AND P1, PT, R6.reuse, R156, PT ;  /* 0x0000009c0600720c */ /* 0x040fe20003f24070 */
[----:B------:R-:W-:Y:S01]  /*9cb0*/  @!P3 IMAD.MOV R26, RZ, RZ, -R26 ;  /* 0x000000ffff1ab224 */ /* 0x000fe200078e0a1a */
[C---:B------:R-:W-:Y:S01]  /*9cc0*/  ISETP.GT.U32.AND P3, PT, R6.reuse, R14, PT ;  /* 0x0000000e0600720c */ /* 0x040fe20003f64070 */
[----:B------:R-:W-:Y:S01]  /*9cd0*/  @!P5 IMAD.MOV R22, RZ, RZ, -R22 ;  /* 0x000000ffff16d224 */ /* 0x000fe200078e0a16 */
[----:B------:R-:W-:Y:S01]  /*9ce0*/  ISETP.GT.U32.AND P5, PT, R6, R12, PT ;  /* 0x0000000c0600720c */ /* 0x000fe20003fa4070 */
[----:B------:R-:W-:Y:S02]  /*9cf0*/  IMAD.MOV R19, RZ, RZ, -R19 ;  /* 0x000000ffff137224 */ /* 0x000fe400078e0a13 */
[--C-:B------:R-:W-:Y:S01]  /*9d00*/  @!P2 IMAD.IADD R16, R16, 0x1, -R6.reuse ;  /* 0x000000011010a824 */ /* 0x100fe200078e0a06 */
[----:B------:R-:W-:Y:S01]  /*9d10*/  ISETP.GT.U32.AND P2, PT, R6, R17, PT ;  /* 0x000000110600720c */ /* 0x000fe20003f44070 */
[----:B------:R-:W-:Y:S01]  /*9d20*/  @!P0 IMAD.IADD R20, R20, 0x1, -R6 ;  /* 0x0000000114148824 */ /* 0x000fe200078e0a06 */
[----:B------:R-:W-:Y:S01]  /*9d30*/  ISETP.GE.AND P0, PT, R47, RZ, PT ;  /* 0x000000ff2f00720c */ /* 0x000fe20003f06270 */
[----:B------:R-:W-:Y:S01]  /*9d40*/  IMAD R152, R6, R19, R152 ;  /* 0x0000001306987224 */ /* 0x000fe200078e0298 */
[----:B------:R-:W-:Y:S01]  /*9d50*/  LOP3.LUT R47, R8, 0xc, RZ, 0xfc, !PT ;  /* 0x0000000c082f7812 */ /* 0x000fe200078efcff */
[----:B------:R-:W-:-:S02]  /*9d60*/  @!P1 IMAD.IADD R156, R156, 0x1, -R6 ;  /* 0x000000019c9c9824 */ /* 0x000fc400078e0a06 */
[--C-:B------:R-:W-:Y:S01]  /*9d70*/  @!P3 IMAD.IADD R14, R14, 0x1, -R6.reuse ;  /* 0x000000010e0eb824 */ /* 0x100fe200078e0a06 */
[----:B------:R-:W-:Y:S01]  /*9d80*/  ISETP.GT.U32.AND P1, PT, R6, R152, PT ;  /* 0x000000980600720c */ /* 0x000fe20003f24070 */
[----:B------:R-:W-:Y:S01]  /*9d90*/  @!P5 IMAD.IADD R12, R12, 0x1, -R6 ;  /* 0x000000010c0cd824 */ /* 0x000fe200078e0a06 */
[----:B------:R-:W-:Y:S01]  /*9da0*/  IABS R148, R47 ;  /* 0x0000002f00947213 */ /* 0x000fe20000000000 */
[----:B------:R-:W-:Y:S01]  /*9db0*/  @!P4 IMAD.MOV R18, RZ, RZ, -R18 ;  /* 0x000000ffff12c224 */ /* 0x000fe200078e0a12 */
[----:B------:R-:W-:Y:S01]  /*9dc0*/  ISETP.GE.AND P3, PT, R49, RZ, PT ;  /* 0x000000ff3100720c */ /* 0x000fe20003f66270 */
[----:B------:R-:W-:Y:S01]  /*9dd0*/  @!P2 IMAD.IADD R17, R17, 0x1, -R6 ;  /* 0x000000011111a824 */ /* 0x000fe200078e0a06 */
[----:B------:R-:W-:Y:S01]  /*9de0*/  ISETP.GE.AND P5, PT, R51, RZ, PT ;  /* 0x000000ff3300720c */ /* 0x000fe20003fa6270 */
[----:B------:R-:W-:Y:S01]  /*9df0*/  IMAD.HI.U32 R9, R7, R148, RZ ;  /* 0x0000009407097227 */ /* 0x000fe200078e00ff */
[C---:B------:R-:W-:Y:S02]  /*9e00*/  LOP3.LUT R49, R8.reuse, 0xa, RZ, 0xfc, !PT ;  /* 0x0000000a08317812 */ /* 0x040fe400078efcff */
[C---:B------:R-:W-:Y:S01]  /*9e10*/  LOP3.LUT R51, R8.reuse, 0x8, RZ, 0xfc, !PT ;  /* 0x0000000808337812 */ /* 0x040fe200078efcff */
[----:B------:R-:W-:Y:S01]  /*9e20*/  IMAD.MOV R19, RZ, RZ, -R9 ;  /* 0x000000ffff137224 */ /* 0x000fe200078e0a09 */
[----:B------:R-:W-:Y:S01]  /*9e30*/  ISETP.GE.AND P2, PT, R53, RZ, PT ;  /* 0x000000ff3500720c */ /* 0x000fe20003f46270 */
[----:B------:R-:W-:Y:S01]  /*9e40*/  @!P0 IMAD.MOV R20, RZ, RZ, -R20 ;  /* 0x000000ffff148224 */ /* 0x000fe200078e0a14 */
[----:B------:R-:W-:Y:S01]  /*9e50*/  LOP3.LUT R53, R8, 0x6, RZ, 0xfc, !PT ;  /* 0x0000000608357812 */ /* 0x000fe200078efcff */
[----:B------:R-:W-:Y:S01]  /*9e60*/  @!P1 IMAD.IADD R152, R152, 0x1, -R6 ;  /* 0x0000000198989824 */ /* 0x000fe200078e0a06 */
[----:B------:R-:W-:Y:S01]  /*9e70*/  IABS R154, R49 ;  /* 0x00000031009a7213 */ /* 0x000fe20000000000 */
[C---:B------:R-:W-:Y:S01]  /*9e80*/  IMAD R148, R6.reuse, R19, R148 ;  /* 0x0000001306947224 */ /* 0x040fe200078e0294 */
[----:B------:R-:W-:Y:S01]  /*9e90*/  IABS R150, R51 ;  /* 0x0000003300967213 */ /* 0x000fe20000000000 */
[----:B------:R-:W-:Y:S01]  /*9ea0*/  @!P3 IMAD.MOV R16, RZ, RZ, -R16 ;  /* 0x000000ffff10b224 */ /* 0x000fe200078e0a10 */
[----:B------:R-:W-:Y:S01]  /*9eb0*/  IABS R146, R53 ;  /* 0x0000003500927213 */ /* 0x000fe20000000000 */
[----:B------:R-:W-:Y:S01]  /*9ec0*/  IMAD.HI.U32 R9, R7, R154, RZ ;  /* 0x0000009a07097227 */ /* 0x000fe200078e00ff */
[----:B------:R-:W-:-:S02]  /*9ed0*/  ISETP.GT.U32.AND P0, PT, R6, R10, PT ;  /* 0x0000000a0600720c */ /* 0x000fc40003f04070 */
[C---:B------:R-:W-:Y:S01]  /*9ee0*/  ISETP.GT.U32.AND P1, PT, R6.reuse, R17, PT ;  /* 0x000000110600720c */ /* 0x040fe20003f24070 */
[C---:B------:R-:W-:Y:S01]  /*9ef0*/  IMAD.HI.U32 R19, R7.reuse, R150, RZ ;  /* 0x0000009607137227 */ /* 0x040fe200078e00ff */
[C---:B------:R-:W-:Y:S02]  /*9f00*/  ISETP.GT.U32.AND P3, PT, R6.reuse, R158, PT ;  /* 0x0000009e0600720c */ /* 0x040fe40003f64070 */
[----:B------:R-:W-:Y:S01]  /*9f10*/  ISETP.GT.U32.AND P4, PT, R6, R156, PT ;  /* 0x0000009c0600720c */ /* 0x000fe20003f84070 */
[----:B------:R-:W-:-:S04]  /*9f20*/  IMAD.HI.U32 R21, R7, R146, RZ ;  /* 0x0000009207157227 */ /* 0x000fc800078e00ff */
[----:B------:R-:W-:Y:S01]  /*9f30*/  IMAD.MOV R23, RZ, RZ, -R9 ;  /* 0x000000ffff177224 */ /* 0x000fe200078e0a09 */
[----:B------:R-:W-:Y:S01]  /*9f40*/  LOP3.LUT R9, R8, 0x2, RZ, 0xfc, !PT ;  /* 0x0000000208097812 */ /* 0x000fe200078efcff */
[----:B------:R-:W-:Y:S02]  /*9f50*/  IMAD.MOV R19, RZ, RZ, -R19 ;  /* 0x000000ffff137224 */ /* 0x000fe400078e0a13 */
[----:B------:R-:W-:Y:S01]  /*9f60*/  IMAD.MOV R21, RZ, RZ, -R21 ;  /* 0x000000ffff157224 */ /* 0x000fe200078e0a15 */
[----:B------:R-:W-:Y:S01]  /*9f70*/  IABS R142, R9 ;  /* 0x00000009008e7213 */ /* 0x000fe20000000000 */
[C---:B------:R-:W-:Y:S02]  /*9f80*/  IMAD R154, R6.reuse, R23, R154 ;  /* 0x00000017069a7224 */ /* 0x040fe400078e029a */
[----:B------:R-:W-:Y:S02]  /*9f90*/  IMAD R150, R6, R19, R150 ;  /* 0x0000001306967224 */ /* 0x000fe400078e0296 */
[----:B------:R-:W-:-:S04]  /*9fa0*/  IMAD.HI.U32 R8, R7, R144, RZ ;  /* 0x0000009007087227 */ /* 0x000fc800078e00ff */
[C---:B------:R-:W-:Y:S02]  /*9fb0*/  IMAD R146, R6.reuse, R21, R146 ;  /* 0x0000001506927224 */ /* 0x040fe400078e0292 */
[----:B------:R-:W-:Y:S01]  /*9fc0*/  @!P5 IMAD.MOV R14, RZ, RZ, -R14 ;  /* 0x000000ffff0ed224 */ /* 0x000fe200078e0a0e */
[C---:B------:R-:W-:Y:S01]  /*9fd0*/  ISETP.GT.U32.AND P5, PT, R6.reuse, R152, PT ;  /* 0x000000980600720c */ /* 0x040fe20003fa4070 */
[----:B------:R-:W-:Y:S01]  /*9fe0*/  @!P2 IMAD.MOV R12, RZ, RZ, -R12 ;  /* 0x000000ffff0ca224 */ /* 0x000fe200078e0a0c */
[----:B------:R-:W-:Y:S01]  /*9ff0*/  ISETP.GT.U32.AND P2, PT, R6, R148, PT ;  /* 0x000000940600720c */ /* 0x000fe20003f44070 */
[--C-:B------:R-:W-:Y:S01]  /*a000*/  @!P0 IMAD.IADD R10, R10, 0x1, -R6.reuse ;  /* 0x000000010a0a8824 */ /* 0x100fe200078e0a06 */
[C---:B------:R-:W-:Y:S01]  /*a010*/  ISETP.GT.U32.AND P0, PT, R6.reuse, R154, PT ;  /* 0x0000009a0600720c */ /* 0x040fe20003f04070 */
[----:B------:R-:W-:Y:S01]  /*a020*/  @!P1 IMAD.IADD R17, R17, 0x1, -R6 ;  /* 0x0000000111119824 */ /* 0x000fe200078e0a06 */
[----:B------:R-:W-:Y:S01]  /*a030*/  ISETP.GT.U32.AND P1, PT, R6, R150, PT ;  /* 0x000000960600720c */ /* 0x000fe20003f24070 */
[----:B------:R-:W-:-:S02]  /*a040*/  IMAD.MOV R19, RZ, RZ, -R8 ;  /* 0x000000ffff137224 */ /* 0x000fc400078e0a08 */
[----:B------:R-:W-:Y:S01]  /*a050*/  @!P3 IMAD.IADD R158, R158, 0x1, -R6 ;  /* 0x000000019e9eb824 */ /* 0x000fe200078e0a06 */
[----:B------:R-:W-:Y:S01]  /*a060*/  ISETP.GT.U32.AND P3, PT, R6, R146, PT ;  /* 0x000000920600720c */ /* 0x000fe20003f64070 */
[----:B------:R-:W-:-:S04]  /*a070*/  IMAD.HI.U32 R7, R7, R142, RZ ;  /* 0x0000008e07077227 */ /* 0x000fc800078e00ff */
[----:B------:R-:W-:Y:S02]  /*a080*/  IMAD R144, R6, R19, R144 ;  /* 0x0000001306907224 */ /* 0x000fe400078e0290 */
[----:B------:R-:W-:Y:S02]  /*a090*/  IMAD.MOV R7, RZ, RZ, -R7 ;  /* 0x000000ffff077224 */ /* 0x000fe400078e0a07 */
[--C-:B------:R-:W-:Y:S01]  /*a0a0*/  @!P4 IMAD.IADD R156, R156, 0x1, -R6.reuse ;  /* 0x000000019c9cc824 */ /* 0x100fe200078e0a06 */
[----:B------:R-:W-:Y:S01]  /*a0b0*/  ISETP.GT.U32.AND P4, PT, R6, R144, PT ;  /* 0x000000900600720c */ /* 0x000fe20003f84070 */
[--C-:B------:R-:W-:Y:S01]  /*a0c0*/  @!P5 IMAD.IADD R152, R152, 0x1, -R6.reuse ;  /* 0x000000019898d824 */ /* 0x100fe200078e0a06 */
[----:B------:R-:W-:Y:S01]  /*a0d0*/  ISETP.GE.AND P5, PT, R55, RZ, PT ;  /* 0x000000ff3700720c */ /* 0x000fe20003fa6270 */
[----:B------:R-:W-:Y:S01]  /*a0e0*/  @!P2 IMAD.IADD R148, R148, 0x1, -R6 ;  /* 0x000000019494a824 */ /* 0x000fe200078e0a06 */
[----:B------:R-:W-:Y:S01]  /*a0f0*/  ISETP.GE.AND P2, PT, R57, RZ, PT ;  /* 0x000000ff3900720c */ /* 0x000fe20003f46270 */
[----:B------:R-:W-:-:S02]  /*a100*/  IMAD R142, R6, R7, R142 ;  /* 0x00000007068e7224 */ /* 0x000fc400078e028e */
[--C-:B------:R-:W-:Y:S01]  /*a110*/  @!P0 IMAD.IADD R154, R154, 0x1, -R6.reuse ;  /* 0x000000019a9a8824 */ /* 0x100fe200078e0a06 */
[----:B------:R-:W-:Y:S01]  /*a120*/  ISETP.GE.AND P0, PT, R35, RZ, PT ;  /* 0x000000ff2300720c */ /* 0x000fe20003f06270 */
[--C-:B------:R-:W-:Y:S01]  /*a130*/  @!P1 IMAD.IADD R150, R150, 0x1, -R6.reuse ;  /* 0x0000000196969824 */ /* 0x100fe200078e0a06 */
[----:B------:R-:W-:Y:S01]  /*a140*/  ISETP.GE.AND P1, PT, R45, RZ, PT ;  /* 0x000000ff2d00720c */ /* 0x000fe20003f26270 */
[--C-:B------:R-:W-:Y:S01]  /*a150*/  @!P3 IMAD.IADD R146, R146, 0x1, -R6.reuse ;  /* 0x000000019292b824 */ /* 0x100fe200078e0a06 */
[----:B------:R-:W-:Y:S01]  /*a160*/  ISETP.GT.U32.AND P3, PT, R6, R142, PT ;  /* 0x0000008e0600720c */ /* 0x000fe20003f64070 */
[----:B------:R-:W-:Y:S02]  /*a170*/  IMAD.MOV.U32 R8, RZ, RZ, R17 ;  /* 0x000000ffff087224 */ /* 0x000fe400078e0011 */
[----:B------:R-:W-:Y:S01]  /*a180*/  @!P4 IMAD.IADD R144, R144, 0x1, -R6 ;  /* 0x000000019090c824 */ /* 0x000fe200078e0a06 */
[C---:B------:R-:W-:Y:S01]  /*a190*/  ISETP.GT.U32.AND P4, PT, R6.reuse, R148, PT ;  /* 0x000000940600720c */ /* 0x040fe20003f84070 */
[----:B------:R-:W-:Y:S01]  /*a1a0*/  @!P5 IMAD.MOV R10, RZ, RZ, -R10 ;  /* 0x000000ffff0ad224 */ /* 0x000fe200078e0a0a */
[C---:B------:R-:W-:Y:S01]  /*a1b0*/  ISETP.GT.U32.AND P5, PT, R6.reuse, R146, PT ;  /* 0x000000920600720c */ /* 0x040fe20003fa4070 */
[----:B------:R-:W-:Y:S01]  /*a1c0*/  @!P2 IMAD.MOV R8, RZ, RZ, -R8 ;  /* 0x000000ffff08a224 */ /* 0x000fe200078e0a08 */
[C---:B------:R-:W-:Y:S01]  /*a1d0*/  ISETP.GT.U32.AND P2, PT, R6.reuse, R154, PT ;  /* 0x0000009a0600720c */ /* 0x040fe20003f44070 */
[----:B------:R-:W-:Y:S01]  /*a1e0*/  @!P0 IMAD.MOV R158, RZ, RZ, -R158 ;  /* 0x000000ffff9e8224 */ /* 0x000fe200078e0a9e */
[C---:B------:R-:W-:Y:S01]  /*a1f0*/  ISETP.GT.U32.AND P0, PT, R6.reuse, R150, PT ;  /* 0x000000960600720c */ /* 0x040fe20003f04070 */
[----:B------:R-:W-:Y:S01]  /*a200*/  @!P1 IMAD.MOV R156, RZ, RZ, -R156 ;  /* 0x000000ffff9c9224 */ /* 0x000fe200078e0a9c */
[----:B------:R-:W-:Y:S01]  /*a210*/  ISETP.GT.U32.AND P1, PT, R6, R144, PT ;  /* 0x000000900600720c */ /* 0x000fe20003f24070 */
[----:B------:R-:W-:-:S02]  /*a220*/  @!P3 IMAD.IADD R142, R142, 0x1, -R6 ;  /* 0x000000018e8eb824 */ /* 0x000fc400078e0a06 */
[----:B------:R-:W-:Y:S01]  /*a230*/  @!P6 IMAD.MOV R152, RZ, RZ, -R152 ;  /* 0x000000ffff98e224 */ /* 0x000fe200078e0a98 */
[----:B------:R-:W-:Y:S01]  /*a240*/  ISETP.GE.AND P6, PT, R47, RZ, PT ;  /* 0x000000ff2f00720c */ /* 0x000fe20003fc6270 */
[--C-:B------:R-:W-:Y:S01]  /*a250*/  @!P4 IMAD.IADD R148, R148, 0x1, -R6.reuse ;  /* 0x000000019494c824 */ /* 0x100fe200078e0a06 */
[----:B------:R-:W-:Y:S01]  /*a260*/  ISETP.GT.U32.AND P3, PT, R6, R142, PT ;  /* 0x0000008e0600720c */ /* 0x000fe20003f64070 */
[--C-:B------:R-:W-:Y:S01]  /*a270*/  @!P5 IMAD.IADD R146, R146, 0x1, -R6.reuse ;  /* 0x000000019292d824 */ /* 0x100fe200078e0a06 */
[----:B------:R-:W-:Y:S01]  /*a280*/  ISETP.GE.AND P4, PT, R49, RZ, PT ;  /* 0x000000ff3100720c */ /* 0x000fe20003f86270 */
[--C-:B------:R-:W-:Y:S01]  /*a290*/  @!P2 IMAD.IADD R154, R154, 0x1, -R6.reuse ;  /* 0x000000019a9aa824 */ /* 0x100fe200078e0a06 */
[----:B------:R-:W-:Y:S01]  /*a2a0*/  ISETP.GE.AND P2, PT, R51, RZ, PT ;  /* 0x000000ff3300720c */ /* 0x000fe20003f46270 */
[--C-:B------:R-:W-:Y:S01]  /*a2b0*/  @!P0 IMAD.IADD R150, R150, 0x1, -R6.reuse ;  /* 0x0000000196968824 */ /* 0x100fe200078e0a06 */
[----:B------:R-:W-:Y:S01]  /*a2c0*/  ISETP.GE.AND P0, PT, R53, RZ, PT ;  /* 0x000000ff3500720c */ /* 0x000fe20003f06270 */
[----:B------:R-:W-:Y:S01]  /*a2d0*/  @!P1 IMAD.IADD R144, R144, 0x1, -R6 ;  /* 0x0000000190909824 */ /* 0x000fe200078e0a06 */
[----:B------:R-:W-:-:S02]  /*a2e0*/  ISETP.GE.AND P5, PT, R59, RZ, PT ;  /* 0x000000ff3b00720c */ /* 0x000fc40003fa6270 */
[----:B------:R-:W-:Y:S01]  /*a2f0*/  ISETP.GE.AND P1, PT, R9, RZ, PT ;  /* 0x000000ff0900720c */ /* 0x000fe20003f26270 */
[----:B------:R-:W-:Y:S02]  /*a300*/  @!P6 IMAD.MOV R148, RZ, RZ, -R148 ;  /* 0x000000ffff94e224 */ /* 0x000fe400078e0a94 */
[----:B------:R-:W-:Y:S01]  /*a310*/  @!P3 IMAD.IADD R142, R142, 0x1, -R6 ;  /* 0x000000018e8eb824 */ /* 0x000fe200078e0a06 */
[----:B------:R-:W-:Y:S01]  /*a320*/  ISETP.NE.AND P3, PT, R25, RZ, PT ;  /* 0x000000ff1900720c */ /* 0x000fe20003f65270 */
[----:B------:R-:W-:Y:S01]  /*a330*/  IMAD R6, R61, UR7, RZ ;  /* 0x000000073d067c24 */ /* 0x000fe2000f8e02ff */
[----:B------:R-:W-:Y:S01]  /*a340*/  LOP3.LUT R25, RZ, R25, RZ, 0x33, !PT ;  /* 0x00000019ff197212 */ /* 0x000fe200078e33ff */
[----:B------:R-:W-:Y:S01]  /*a350*/  @!P4 IMAD.MOV R154, RZ, RZ, -R154 ;  /* 0x000000ffff9ac224 */ /* 0x000fe200078e0a9a */
[----:B------:R-:W-:Y:S01]  /*a360*/  USHF.L.U32 UR7, UR7, 0x6, URZ ;  /* 0x0000000607077899 */ /* 0x000fe2000800063f */
[----:B------:R-:W-:Y:S01]  /*a370*/  @!P2 IMAD.MOV R150, RZ, RZ, -R150 ;  /* 0x000000ffff96a224 */ /* 0x000fe200078e0a96 */
[----:B------:R-:W-:Y:S01]  /*a380*/  IADD3 R7, P6, R6, UR4, RZ ;  /* 0x0000000406077c10 */ /* 0x000fe2000ffde0ff */
[----:B------:R-:W-:Y:S01]  /*a390*/  @!P0 IMAD.MOV R146, RZ, RZ, -R146 ;  /* 0x000000ffff928224 */ /* 0x000fe200078e0a92 */
[C---:B------:R-:W-:Y:S01]  /*a3a0*/  SEL R19, R25.reuse, R38, !P3 ;  /* 0x0000002619137207 */ /* 0x040fe20005800000 */
[----:B------:R-:W-:Y:S01]  /*a3b0*/  @!P5 IMAD.MOV R144, RZ, RZ, -R144 ;  /* 0x000000ffff90d224 */ /* 0x000fe200078e0a90 */
[C---:B------:R-:W-:Y:S01]  /*a3c0*/  SEL R140, R25.reuse, R140, !P3 ;  /* 0x0000008c198c7207 */ /* 0x040fe20005800000 */
[----:B------:R-:W-:Y:S01]  /*a3d0*/  @!P1 IMAD.MOV R142, RZ, RZ, -R142 ;  /* 0x000000ffff8e9224 */ /* 0x000fe200078e0a8e */
[C---:B------:R-:W-:Y:S01]  /*a3e0*/  SEL R139, R25.reuse, R40, !P3 ;  /* 0x00000028198b7207 */ /* 0x040fe20005800000 */
[----:B------:R-:W-:Y:S01]  /*a3f0*/  ULDC UR4, c[0x0][0x234] ;  /* 0x00008d0000047ab9 */ /* 0x000fe20000000800 */
[----:B------:R-:W-:Y:S01]  /*a400*/  SEL R137, R25, R42, !P3 ;  /* 0x0000002a19897207 */ /* 0x000fe20005800000 */
[----:B------:R-:W-:Y:S01]  /*a410*/  IMAD R27, R27, UR4, RZ ;  /* 0x000000041b1b7c24 */ /* 0x000fe2000f8e02ff */
[----:B------:R-:W-:Y:S01]  /*a420*/  SEL R135, R25, R44, !P3 ;  /* 0x0000002c19877207 */ /* 0x000fe20005800000 */
[----:B------:R-:W-:Y:S01]  /*a430*/  IMAD R29, R29, UR4, RZ ;  /* 0x000000041d1d7c24 */ /* 0x000fe2000f8e02ff */
[----:B------:R-:W-:Y:S01]  /*a440*/  SEL R133, R25, R46, !P3 ;  /* 0x0000002e19857207 */ /* 0x000fe20005800000 */
[----:B------:R-:W-:Y:S01]  /*a450*/  IMAD R33, R33, UR4, RZ ;  /* 0x0000000421217c24 */ /* 0x000fe2000f8e02ff */
[----:B------:R-:W-:Y:S01]  /*a460*/  SEL R131, R25, R48, !P3 ;  /* 0x0000003019837207 */ /* 0x000fe20005800000 */
[----:B------:R-:W-:Y:S01]  /*a470*/  IMAD R31, R31, UR4, RZ ;  /* 0x000000041f1f7c24 */ /* 0x000fe2000f8e02ff */
[C---:B------:R-:W-:Y:S01]  /*a480*/  SEL R129, R25.reuse, R50, !P3 ;  /* 0x0000003219817207 */ /* 0x040fe20005800000 */
[----:B------:R-:W-:Y:S01]  /*a490*/  UMOV UR4, URZ ;  /* 0x0000003f00047c82 */ /* 0x000fe20008000000 */
[----:B------:R-:W-:-:S02]  /*a4a0*/  SEL R127, R25, R52, !P3 ;  /* 0x00000034197f7207 */ /* 0x000fc40005800000 */
[C---:B------:R-:W-:Y:S02]  /*a4b0*/  SEL R125, R25.reuse, R54, !P3 ;  /* 0x00000036197d7207 */ /* 0x040fe40005800000 */
[C---:B------:R-:W-:Y:S02]  /*a4c0*/  SEL R123, R25.reuse, R56, !P3 ;  /* 0x00000038197b7207 */ /* 0x040fe40005800000 */
[C---:B------:R-:W-:Y:S02]  /*a4d0*/  SEL R121, R25.reuse, R60, !P3 ;  /* 0x0000003c19797207 */ /* 0x040fe40005800000 */
[C---:B------:R-:W-:Y:S02]  /*a4e0*/  SEL R119, R25.reuse, R58, !P3 ;  /* 0x0000003a19777207 */ /* 0x040fe40005800000 */
[C---:B------:R-:W-:Y:S02]  /*a4f0*/  SEL R117, R25.reuse, R64, !P3 ;  /* 0x0000004019757207 */ /* 0x040fe40005800000 */
        /* <DEDUP_REMOVED lines=16> */
[----:B------:R-:W-:Y:S01]  /*a600*/  LEA.HI.X.SX32 R6, R6, UR5, 0x1, P6 ;  /* 0x0000000506067c11 */ /* 0x000fe2000b0f0eff */
[----:B------:R-:W-:Y:S01]  /*a610*/  ULDC UR5, c[0x0][0x240] ;  /* 0x0000900000057ab9 */ /* 0x000fe20000000800 */
[C---:B------:R-:W-:Y:S01]  /*a620*/  SEL R138, R25.reuse, R138, !P3 ;  /* 0x0000008a198a7207 */ /* 0x040fe20005800000 */
[----:B------:R-:W-:Y:S01]  /*a630*/  IMAD R140, R140, UR5, RZ ;  /* 0x000000058c8c7c24 */ /* 0x000fe2000f8e02ff */
[----:B------:R-:W-:Y:S01]  /*a640*/  SEL R136, R25, R136, !P3 ;  /* 0x0000008819887207 */ /* 0x000fe20005800000 */
[----:B------:R-:W-:Y:S01]  /*a650*/  IMAD R139, R139, UR5, RZ ;  /* 0x000000058b8b7c24 */ /* 0x000fe2000f8e02ff */
        /* <DEDUP_REMOVED lines=192> */
[-C--:B------:R-:W-:Y:S01]  /*b260*/  IADD3 R143, P3, R140, R7.reuse, RZ ;  /* 0x000000078c8f7210 */ /* 0x080fe20007f7e0ff */
[----:B------:R-:W-:Y:S01]  /*b270*/  IMAD R19, R141, UR5, RZ ;  /* 0x000000058d137c24 */ /* 0x000fe2000f8e02ff */
[-C--:B------:R-:W-:Y:S01]  /*b280*/  IADD3 R141, P4, R139, R7.reuse, RZ ;  /* 0x000000078b8d7210 */ /* 0x080fe20007f9e0ff */
[----:B------:R-:W-:Y:S01]  /*b290*/  IMAD R42, R42, UR5, RZ ;  /* 0x000000052a2a7c24 */ /* 0x000fe2000f8e02ff */
[----:B------:R-:W-:Y:S01]  /*b2a0*/  IADD3 R144, P2, R142, R7, RZ ;  /* 0x000000078e907210 */ /* 0x000fe20007f5e0ff */
[----:B------:R-:W-:Y:S01]  /*b2b0*/  IMAD R41, R41, UR5, RZ ;  /* 0x0000000529297c24 */ /* 0x000fe2000f8e02ff */
[----:B------:R-:W-:Y:S01]  /*b2c0*/  CS2R R146, SRZ ;  /* 0x0000000000927805 */ /* 0x000fe2000001ff00 */
[----:B------:R-:W-:Y:S01]  /*b2d0*/  IMAD R40, R40, UR5, RZ ;  /* 0x0000000528287c24 */ /* 0x000fe2000f8e02ff */
[----:B------:R-:W-:Y:S01]  /*b2e0*/  CS2R R148, SRZ ;  /* 0x0000000000947805 */ /* 0x000fe2000001ff00 */
[----:B------:R0:W-:Y:S01]  /*b2f0*/  STL [R1+0x1c38], R144 ;  /* 0x001c389001007387 */ /* 0x0001e20000100800 */
[----:B------:R-:W-:Y:S01]  /*b300*/  IMAD R39, R39, UR5, RZ ;  /* 0x0000000527277c24 */ /* 0x000fe2000f8e02ff */
[----:B------:R-:W-:Y:S01]  /*b310*/  CS2R R150, SRZ ;  /* 0x0000000000967805 */ /* 0x000fe2000001ff00 */
[----:B------:R-:W-:Y:S01]  /*b320*/  IMAD R38, R38, UR5, RZ ;  /* 0x0000000526267c24 */ /* 0x000fe2000f8e02ff */
[----:B------:R1:W-:Y:S01]  /*b330*/  STL [R1+0x1060], R143 ;  /* 0x0010608f01007387 */ /* 0x0003e20000100800 */
[----:B------:R-:W-:-:S02]  /*b340*/  IMAD R37, R37, UR5, RZ ;  /* 0x0000000525257c24 */ /* 0x000fc4000f8e02ff */
[----:B------:R-:W-:Y:S01]  /*b350*/  IMAD R35, R35, UR5, RZ ;  /* 0x0000000523237c24 */ /* 0x000fe2000f8e02ff */
[----:B------:R2:W-:Y:S01]  /*b360*/  STL [R1+0x1068], R141 ;  /* 0x0010688d01007387 */ /* 0x0005e20000100800 */
[----:B------:R-:W-:Y:S01]  /*b370*/  IMAD R34, R34, UR5, RZ ;  /* 0x0000000522227c24 */ /* 0x000fe2000f8e02ff */
[-C--:B0-----:R-:W-:Y:S01]  /*b380*/  IADD3 R144, P5, R138, R7.reuse, RZ ;  /* 0x000000078a907210 */ /* 0x081fe20007fbe0ff */
[----:B------:R-:W-:Y:S02]  /*b390*/  IMAD R32, R32, UR5, RZ ;  /* 0x0000000520207c24 */ /* 0x000fe4000f8e02ff */
[----:B------:R-:W-:Y:S01]  /*b3a0*/  IMAD R30, R30, UR5, RZ ;  /* 0x000000051e1e7c24 */ /* 0x000fe2000f8e02ff */
[-C--:B-1----:R-:W-:Y:S01]  /*b3b0*/  IADD3 R143, P6, R137, R7.reuse, RZ ;  /* 0x00000007898f7210 */ /* 0x082fe20007fde0ff */
[----:B------:R0:W-:Y:S01]  /*b3c0*/  STL [R1+0x1070], R144 ;  /* 0x0010709001007387 */ /* 0x0001e20000100800 */
[----:B------:R-:W-:Y:S01]  /*b3d0*/  IMAD R28, R28, UR5, RZ ;  /* 0x000000051c1c7c24 */ /* 0x000fe2000f8e02ff */
[----:B--2---:R-:W-:-:S02]  /*b3e0*/  IADD3 R141, P0, R136, R7, RZ ;  /* 0x00000007888d7210 */ /* 0x004fc40007f1e0ff */
[----:B------:R1:W-:Y:S01]  /*b3f0*/  STL [R1+0x1078], R143 ;  /* 0x0010788f01007387 */ /* 0x0003e20000100800 */
[----:B------:R-:W-:Y:S02]  /*b400*/  IMAD R26, R26, UR5, RZ ;  /* 0x000000051a1a7c24 */ /* 0x000fe4000f8e02ff */
[----:B------:R-:W-:Y:S01]  /*b410*/  IMAD R24, R24, UR5, RZ ;  /* 0x0000000518187c24 */ /* 0x000fe2000f8e02ff */
[----:B------:R2:W-:Y:S01]  /*b420*/  STL [R1+0x1080], R141 ;  /* 0x0010808d01007387 */ /* 0x0005e20000100800 */
[----:B------:R-:W-:Y:S01]  /*b430*/  IMAD R22, R22, UR5, RZ ;  /* 0x0000000516167c24 */ /* 0x000fe2000f8e02ff */
[-C--:B0-----:R-:W-:Y:S01]  /*b440*/  IADD3 R144, P1, R135, R7.reuse, RZ ;  /* 0x0000000787907210 */ /* 0x081fe20007f3e0ff */
[----:B------:R-:W-:Y:S02]  /*b450*/  IMAD R20, R20, UR5, RZ ;  /* 0x0000000514147c24 */ /* 0x000fe4000f8e02ff */
[----:B------:R-:W-:Y:S01]  /*b460*/  IMAD R18, R18, UR5, RZ ;  /* 0x0000000512127c24 */ /* 0x000fe2000f8e02ff */
[-C--:B-1----:R-:W-:Y:S01]  /*b470*/  LEA.HI.X.SX32 R143, R142, R6.reuse, 0x1, P2 ;  /* 0x000000068e8f7211 */ /* 0x082fe200010f0eff */
[----:B------:R0:W-:Y:S01]  /*b480*/  STL [R1+0x1088], R144 ;  /* 0x0010889001007387 */ /* 0x0001e20000100800 */
[----:B------:R-:W-:Y:S01]  /*b490*/  LEA.HI.X.SX32 R142, R140, R6, 0x1, P3 ;  /* 0x000000068c8e7211 */ /* 0x000fe200018f0eff */
[----:B------:R-:W-:Y:S01]  /*b4a0*/  IMAD R16, R16, UR5, RZ ;  /* 0x0000000510107c24 */ /* 0x000fe2000f8e02ff */
[-C--:B--2---:R-:W-:Y:S01]  /*b4b0*/  IADD3 R141, P2, R134, R7.reuse, RZ ;  /* 0x00000007868d7210 */ /* 0x084fe20007f5e0ff */
[----:B------:R-:W-:Y:S01]  /*b4c0*/  STL [R1+0x1c34], R143 ;  /* 0x001c348f01007387 */ /* 0x000fe20000100800 */
[----:B------:R-:W-:Y:S01]  /*b4d0*/  IADD3 R140, P3, R133, R7, RZ ;  /* 0x00000007858c7210 */ /* 0x000fe20007f7e0ff */
[----:B------:R-:W-:-:S02]  /*b4e0*/  IMAD R14, R14, UR5, RZ ;  /* 0x000000050e0e7c24 */ /* 0x000fc4000f8e02ff */
[----:B------:R1:W-:Y:S01]  /*b4f0*/  STL [R1+0x1090], R141 ;  /* 0x0010908d01007387 */ /* 0x0003e20000100800 */
[----:B------:R-:W-:Y:S01]  /*b500*/  IMAD R12, R12, UR5, RZ ;  /* 0x000000050c0c7c24 */ /* 0x000fe2000f8e02ff */
[----:B0-----:R-:W-:Y:S01]  /*b510*/  CS2R R144, SRZ ;  /* 0x0000000000907805 */ /* 0x001fe2000001ff00 */
[----:B------:R-:W-:Y:S01]  /*b520*/  IMAD R10, R10, UR5, RZ ;  /* 0x000000050a0a7c24 */ /* 0x000fe2000f8e02ff */
[----:B------:R0:W-:Y:S01]  /*b530*/  STL [R1+0x105c], R142 ;  /* 0x00105c8e01007387 */ /* 0x0001e20000100800 */
[----:B------:R-:W-:Y:S02]  /*b540*/  IMAD R8, R8, UR5, RZ ;  /* 0x0000000508087c24 */ /* 0x000fe4000f8e02ff */
[----:B------:R-:W-:Y:S01]  /*b550*/  IMAD R9, R9, UR5, RZ ;  /* 0x0000000509097c24 */ /* 0x000fe2000f8e02ff */
[----:B------:R2:W-:Y:S01]  /*b560*/  STL [R1+0x1098], R140 ;  /* 0x0010988c01007387 */ /* 0x0005e20000100800 */
[----:B------:R-:W-:Y:S01]  /*b570*/  IMAD R11, R11, UR5, RZ ;  /* 0x000000050b0b7c24 */ /* 0x000fe2000f8e02ff */
[-C--:B-1----:R-:W-:Y:S01]  /*b580*/  LEA.HI.X.SX32 R141, R139, R6.reuse, 0x1, P4 ;  /* 0x000000068b8d7211 */ /* 0x082fe200020f0eff */
[----:B------:R-:W-:Y:S01]  /*b590*/  IMAD R13, R13, UR5, RZ ;  /* 0x000000050d0d7c24 */ /* 0x000fe2000f8e02ff */
[----:B------:R-:W-:Y:S01]  /*b5a0*/  IADD3 R139, P4, R132, R7, RZ ;  /* 0x00000007848b7210 */ /* 0x000fe20007f9e0ff */
[----:B------:R-:W-:Y:S01]  /*b5b0*/  IMAD R15, R15, UR5, RZ ;  /* 0x000000050f0f7c24 */ /* 0x000fe2000f8e02ff */
[----:B0-----:R-:W-:Y:S01]  /*b5c0*/  CS2R R142, SRZ ;  /* 0x00000000008e7805 */ /* 0x001fe2000001ff00 */
[----:B------:R-:W-:Y:S01]  /*b5d0*/  STL [R1+0x1064], R141 ;  /* 0x0010648d01007387 */ /* 0x000fe20000100800 */
[----:B------:R-:W-:Y:S01]  /*b5e0*/  IMAD R17, R17, UR5, RZ ;  /* 0x0000000511117c24 */ /* 0x000fe2000f8e02ff */
[----:B--2---:R-:W-:-:S02]  /*b5f0*/  LEA.HI.X.SX32 R140, R138, R6, 0x1, P5 ;  /* 0x000000068a8c7211 */ /* 0x004fc400028f0eff */
[----:B------:R0:W-:Y:S01]  /*b600*/  STL [R1+0x10a0], R139 ;  /* 0x0010a08b01007387 */ /* 0x0001e20000100800 */
[-C--:B------:R-:W-:Y:S01]  /*b610*/  IADD3 R138, P5, R131, R7.reuse, RZ ;  /* 0x00000007838a7210 */ /* 0x080fe20007fbe0ff */
[----:B------:R-:W-:Y:S02]  /*b620*/  IMAD R21, R21, UR5, RZ ;  /* 0x0000000515157c24 */ /* 0x000fe4000f8e02ff */
[----:B------:R1:W-:Y:S01]  /*b630*/  STL [R1+0x106c], R140 ;  /* 0x00106c8c01007387 */ /* 0x0003e20000100800 */
[----:B------:R-:W-:Y:S02]  /*b640*/  IMAD R23, R23, UR5, RZ ;  /* 0x0000000517177c24 */ /* 0x000fe4000f8e02ff */
[----:B------:R-:W-:Y:S01]  /*b650*/  IMAD R25, R25, UR5, RZ ;  /* 0x0000000519197c24 */ /* 0x000fe2000f8e02ff */
[----:B------:R2:W-:Y:S01]  /*b660*/  STL [R1+0x10a8], R138 ;  /* 0x0010a88a01007387 */ /* 0x0005e20000100800 */
[----:B------:R-:W-:Y:S01]  /*b670*/  ULDC UR5, c[0x0][0x238] ;  /* 0x00008e0000057ab9 */ /* 0x000fe20000000800 */
[----:B0-----:R-:W-:Y:S01]  /*b680*/  LEA.HI.X.SX32 R139, R137, R6, 0x1, P6 ;  /* 0x00000006898b7211 */ /* 0x001fe200030f0eff */
[----:B------:R-:W-:Y:S01]  /*b690*/  UIMAD UR5, UR5, 0x16, URZ ;  /* 0x00000016050578a4 */ /* 0x000fe2000f8e023f */
[----:B------:R-:W-:-:S02]  /*b6a0*/  IADD3 R137, P6, R130, R7, RZ ;  /* 0x0000000782897210 */ /* 0x000fc40007fde0ff */
[----:B-1----:R-:W-:Y:S01]  /*b6b0*/  CS2R R140, SRZ ;  /* 0x00000000008c7805 */ /* 0x002fe2000001ff00 */
[----:B------:R-:W-:Y:S01]  /*b6c0*/  STL [R1+0x1074], R139 ;  /* 0x0010748b01007387 */ /* 0x000fe20000100800 */
[----:B--2---:R-:W-:-:S03]  /*b6d0*/  LEA.HI.X.SX32 R138, R136, R6, 0x1, P0 ;  /* 0x00000006888a7211 */ /* 0x004fc600000f0eff */
[----:B------:R0:W-:Y:S01]  /*b6e0*/  STL [R1+0x10b0], R137 ;  /* 0x0010b08901007387 */ /* 0x0001e20000100800 */
[----:B------:R-:W-:-:S03]  /*b6f0*/  IADD3 R136, P0, R129, R7, RZ ;  /* 0x0000000781887210 */ /* 0x000fc60007f1e0ff */
[----:B------:R1:W-:Y:S04]  /*b700*/  STL [R1+0x107c], R138 ;  /* 0x00107c8a01007387 */ /* 0x0003e80000100800 */
[----:B------:R2:W-:Y:S01]  /*b710*/  STL [R1+0x10b8], R136 ;  /* 0x0010b88801007387 */ /* 0x0005e20000100800 */
[-C--:B0-----:R-:W-:Y:S02]  /*b720*/  LEA.HI.X.SX32 R137, R135, R6.reuse, 0x1, P1 ;  /* 0x0000000687897211 */ /* 0x081fe400008f0eff */
[----:B------:R-:W-:Y:S02]  /*b730*/  IADD3 R135, P1, R128, R7, RZ ;  /* 0x0000000780877210 */ /* 0x000fe40007f3e0ff */
        /* <DEDUP_REMOVED lines=149> */
[----:B------:R-:W-:Y:S04]  /*c090*/  STL [R1+0x118c], R103 ;  /* 0x00118c6701007387 */ /* 0x000fe80000100800 */
[----:B------:R1:W-:Y:S01]  /*c0a0*/  STL [R1+0x11c8], R101 ;  /* 0x0011c86501007387 */ /* 0x0003e20000100800 */
[----:B0-----:R-:W-:Y:S02]  /*c0b0*/  LEA.HI.X.SX32 R102, R100, R6, 0x1, P0 ;  /* 0x0000000664667211 */ /* 0x001fe400000f0eff */
[----:B------:R-:W-:-:S03]  /*c0c0*/  IADD3 R100, P0, R93, R7, RZ ;  /* 0x000000075d647210 */ /* 0x000fc60007f1e0ff */
[----:B------:R0:W-:Y:S01]  /*c0d0*/  STL [R1+0x1194], R102 ;  /* 0x0011946601007387 */ /* 0x0001e20000100800 */
[----:B-1----:R-:W-:-:S03]  /*c0e0*/  LEA.HI.X.SX32 R101, R99, R6, 0x1, P1 ;  /* 0x0000000663657211 */ /* 0x002fc600008f0eff */
[----:B------:R1:W-:Y:S01]  /*c0f0*/  STL [R1+0x11d0], R100 ;  /* 0x0011d06401007387 */ /* 0x0003e20000100800 */
[----:B------:R-:W-:-:S03]  /*c100*/  IADD3 R99, P1, R92, R7, RZ ;  /* 0x000000075c637210 */ /* 0x000fc60007f3e0ff */
[----:B------:R-:W-:Y:S01]  /*c110*/  STL [R1+0x119c], R101 ;  /* 0x00119c6501007387 */ /* 0x000fe20000100800 */
[----:B0-----:R-:W-:-:S03]  /*c120*/  CS2R R102, SRZ ;  /* 0x0000000000667805 */ /* 0x001fc6000001ff00 */
[----:B------:R0:W-:Y:S01]  /*c130*/  STL [R1+0x11d8], R99 ;  /* 0x0011d86301007387 */ /* 0x0001e20000100800 */
[----:B-1----:R-:W-:Y:S02]  /*c140*/  LEA.HI.X.SX32 R100, R98, R6, 0x1, P2 ;  /* 0x0000000662647211 */ /* 0x002fe400010f0eff */
[----:B------:R-:W-:-:S03]  /*c150*/  IADD3 R98, P2, R91, R7, RZ ;  /* 0x000000075b627210 */ /* 0x000fc60007f5e0ff */
[----:B------:R1:W-:Y:S01]  /*c160*/  STL [R1+0x11a4], R100 ;  /* 0x0011a46401007387 */ /* 0x0003e20000100800 */
[----:B0-----:R-:W-:-:S03]  /*c170*/  LEA.HI.X.SX32 R99, R97, R6, 0x1, P3 ;  /* 0x0000000661637211 */ /* 0x001fc600018f0eff */
[----:B------:R0:W-:Y:S01]  /*c180*/  STL [R1+0x11e0], R98 ;  /* 0x0011e06201007387 */ /* 0x0001e20000100800 */
[----:B------:R-:W-:-:S03]  /*c190*/  IADD3 R97, P3, R90, R7, RZ ;  /* 0x000000075a617210 */ /* 0x000fc60007f7e0ff */
[----:B------:R-:W-:Y:S01]  /*c1a0*/  STL [R1+0x11ac], R99 ;  /* 0x0011ac6301007387 */ /* 0x000fe20000100800 */
[----:B-1----:R-:W-:-:S03]  /*c1b0*/  CS2R R100, SRZ ;  /* 0x0000000000647805 */ /* 0x002fc6000001ff00 */
        /* <DEDUP_REMOVED lines=282> */
[----:B------:R-:W-:Y:S01]  /*d360*/  STL [R1+0x13a4], R35 ;  /* 0x0013a42301007387 */ /* 0x000fe20000100800 */
[----:B0-----:R-:W-:-:S03]  /*d370*/  LEA.HI.X.SX32 R34, R30, R6, 0x1, P4 ;  /* 0x000000061e227211 */ /* 0x001fc600020f0eff */
        /* <DEDUP_REMOVED lines=15> */
[----:B------:R-:W-:Y:S01]  /*d470*/  STL [R1+0x13c4], R28 ;  /* 0x0013c41c01007387 */ /* 0x000fe20000100800 */
[----:B-1----:R-:W-:-:S03]  /*d480*/  LEA.HI.X.SX32 R26, R22, R6, 0x1, P1 ;  /* 0x00000006161a7211 */ /* 0x002fc600008f0eff */
        /* <DEDUP_REMOVED lines=40> */
[----:B------:R1:W-:Y:S04]  /*d710*/  STL [R1+0x1c2c], R7 ;  /* 0x001c2c0701007387 */ /* 0x0003e80000100800 */
[----:B------:R2:W-:Y:S01]  /*d720*/  STL [R1+0x141c], R9 ;  /* 0x00141c0901007387 */ /* 0x0005e20000100800 */
[-C--:B0-----:R-:W-:Y:S02]  /*d730*/  LEA.HI.X.SX32 R8, R15, R6.reuse, 0x1, P5 ;  /* 0x000000060f087211 */ /* 0x081fe400028f0eff */
[----:B-1----:R-:W-:-:S03]  /*d740*/  LEA.HI.X.SX32 R7, R17, R6, 0x1, P6 ;  /* 0x0000000611077211 */ /* 0x002fc600030f0eff */
[----:B------:R0:W-:Y:S01]  /*d750*/  STL [R1+0x1424], R8 ;  /* 0x0014240801007387 */ /* 0x0001e20000100800 */
[----:B--2---:R-:W-:-:S03]  /*d760*/  LEA.HI.X.SX32 R9, R19, R6, 0x1, P0 ;  /* 0x0000000613097211 */ /* 0x004fc600000f0eff */
[----:B------:R1:W-:Y:S01]  /*d770*/  STL [R1+0x142c], R7 ;  /* 0x00142c0701007387 */ /* 0x0003e20000100800 */
[----:B------:R-:W-:-:S03]  /*d780*/  IADD3 R15, P0, R27, UR8, RZ ;  /* 0x000000081b0f7c10 */ /* 0x000fc6000ff1e0ff */
[----:B------:R-:W-:Y:S01]  /*d790*/  STL [R1+0x1c18], R9 ;  /* 0x001c180901007387 */ /* 0x000fe20000100800 */
[----:B------:R-:W-:Y:S02]  /*d7a0*/  LEA.HI.X.SX32 R14, R27, UR9, 0x1, P0 ;  /* 0x000000091b0e7c11 */ /* 0x000fe400080f0eff */
[----:B------:R-:W-:Y:S02]  /*d7b0*/  CS2R R26, SRZ ;  /* 0x00000000001a7805 */ /* 0x000fe4000001ff00 */
[-C--:B0-----:R-:W-:Y:S02]  /*d7c0*/  LEA.HI.X.SX32 R8, R21, R6.reuse, 0x1, P1 ;  /* 0x0000000615087211 */ /* 0x081fe400008f0eff */
[----:B------:R-:W-:Y:S02]  /*d7d0*/  IADD3 R17, P1, R29, UR8, RZ ;  /* 0x000000081d117c10 */ /* 0x000fe4000ff3e0ff */
[-C--:B-1----:R-:W-:Y:S01]  /*d7e0*/  LEA.HI.X.SX32 R7, R23, R6.reuse, 0x1, P2 ;  /* 0x0000000617077211 */ /* 0x082fe200010f0eff */
[----:B------:R0:W-:Y:S01]  /*d7f0*/  STL [R1+0x1c20], R8 ;  /* 0x001c200801007387 */ /* 0x0001e20000100800 */
[----:B------:R-:W-:-:S02]  /*d800*/  LEA.HI.X.SX32 R6, R25, R6, 0x1, P3 ;  /* 0x0000000619067211 */ /* 0x000fc400018f0eff */
[----:B------:R-:W-:Y:S02]  /*d810*/  CS2R R24, SRZ ;  /* 0x0000000000187805 */ /* 0x000fe4000001ff00 */
[----:B------:R-:W-:Y:S01]  /*d820*/  IADD3 R21, P3, R33, UR8, RZ ;  /* 0x0000000821157c10 */ /* 0x000fe2000ff7e0ff */
[----:B------:R1:W-:Y:S01]  /*d830*/  STL [R1+0x1c28], R7 ;  /* 0x001c280701007387 */ /* 0x0003e20000100800 */
[----:B------:R-:W-:Y:S01]  /*d840*/  IADD3 R19, P2, R31, UR8, RZ ;  /* 0x000000081f137c10 */ /* 0x000fe2000ff5e0ff */
[----:B------:R-:W-:Y:S01]  /*d850*/  UIMAD UR8, UR29, 0x32, URZ ;  /* 0x000000321d0878a4 */ /* 0x000fe2000f8e023f */
[----:B------:R-:W-:Y:S01]  /*d860*/  LEA.HI.X.SX32 R16, R29, UR9, 0x1, P1 ;  /* 0x000000091d107c11 */ /* 0x000fe200088f0eff */
[----:B------:R2:W-:Y:S01]  /*d870*/  STL [R1+0x1434], R6 ;  /* 0x0014340601007387 */ /* 0x0005e20000100800 */
[----:B------:R-:W-:Y:S02]  /*d880*/  LEA.HI.X.SX32 R18, R31, UR9, 0x1, P2 ;  /* 0x000000091f127c11 */ /* 0x000fe400090f0eff */
[----:B------:R-:W-:-:S02]  /*d890*/  CS2R R28, SRZ ;  /* 0x00000000001c7805 */ /* 0x000fc4000001ff00 */
[----:B0-----:R-:W-:Y:S02]  /*d8a0*/  IADD3 R8, P0, R21, UR53, RZ ;  /* 0x0000003515087c10 */ /* 0x001fe4000ff1e0ff */
[----:B------:R-:W-:Y:S02]  /*d8b0*/  CS2R R30, SRZ ;  /* 0x00000000001e7805 */ /* 0x000fe4000001ff00 */
[----:B------:R-:W-:Y:S01]  /*d8c0*/  IADD3 R9, P1, R19, UR53, RZ ;  /* 0x0000003513097c10 */ /* 0x000fe2000ff3e0ff */
[----:B-1----:R-:W-:Y:S01]  /*d8d0*/  IMAD.SHL.U32 R7, R36, 0x8, RZ ;  /* 0x0000000824077824 */ /* 0x002fe200078e00ff */
[----:B------:R-:W-:Y:S01]  /*d8e0*/  LEA.HI.X.SX32 R20, R33, UR9, 0x1, P3 ;  /* 0x0000000921147c11 */ /* 0x000fe200098f0eff */
[----:B------:R-:W-:Y:S01]  /*d8f0*/  UIMAD UR9, UR29, 0x36, URZ ;  /* 0x000000361d0978a4 */ /* 0x000fe2000f8e023f */
[----:B------:R-:W-:Y:S02]  /*d900*/  CS2R R32, SRZ ;  /* 0x0000000000207805 */ /* 0x000fe4000001ff00 */
[----:B--2---:R-:W-:Y:S01]  /*d910*/  IADD3 R6, P2, R17, UR53, RZ ;  /* 0x0000003511067c10 */ /* 0x004fe2000ff5e0ff */
[----:B------:R-:W-:Y:S01]  /*d920*/  STL [R1+0x1c64], R7 ;  /* 0x001c640701007387 */ /* 0x000fe20000100800 */
[----:B------:R-:W-:-:S03]  /*d930*/  CS2R R36, SRZ ;  /* 0x0000000000247805 */ /* 0x000fc6000001ff00 */
[----:B------:R-:W-:Y:S04]  /*d940*/  STL [R1+0xe68], RZ ;  /* 0x000e68ff01007387 */ /* 0x000fe80000100800 */
        /* <DEDUP_REMOVED lines=768> */
[----:B------:R-:W-:Y:S04]  /*10950*/  STL [R1], RZ ;  /* 0x000000ff01007387 */ /* 0x000fe80000100800 */
        /* <DEDUP_REMOVED lines=127> */
[----:B------:R0:W-:Y:S04]  /*11150*/  STL [R1+0x143c], R8 ;  /* 0x00143c0801007387 */ /* 0x0001e80000100800 */
[----:B------:R1:W-:Y:S04]  /*11160*/  STL [R1+0x1444], R9 ;  /* 0x0014440901007387 */ /* 0x0003e80000100800 */
[----:B------:R2:W-:Y:S01]  /*11170*/  STL [R1+0x144c], R6 ;  /* 0x00144c0601007387 */ /* 0x0005e20000100800 */
[----:B0-----:R-:W-:Y:S01]  /*11180*/  IADD3 R8, P3, R15, UR53, RZ ;  /* 0x000000350f087c10 */ /* 0x001fe2000ff7e0ff */
[----:B------:R-:W-:Y:S01]  /*11190*/  UIMAD UR53, UR29, 0x30, URZ ;  /* 0x000000301d3578a4 */ /* 0x000fe2000f8e023f */
[----:B-1----:R-:W-:-:S03]  /*111a0*/  IADD3.X R9, R18, UR15, RZ, P1, !PT ;  /* 0x0000000f12097c10 */ /* 0x002fc60008ffe4ff */
[----:B------:R0:W-:Y:S01]  /*111b0*/  STL [R1+0x1454], R8 ;  /* 0x0014540801007387 */ /* 0x0001e20000100800 */
[----:B--2---:R-:W-:-:S05]  /*111c0*/  IADD3.X R6, R20, UR15, RZ, P0, !PT ;  /* 0x0000000f14067c10 */ /* 0x004fca00087fe4ff */
[----:B------:R1:W-:Y:S01]  /*111d0*/  STL [R1+0x1438], R6 ;  /* 0x0014380601007387 */ /* 0x0003e20000100800 */
[----:B0-----:R-:W-:-:S03]  /*111e0*/  IADD3.X R8, R16, UR15, RZ, P2, !PT ;  /* 0x0000000f10087c10 */ /* 0x001fc600097fe4ff */
[----:B------:R0:W-:Y:S04]  /*111f0*/  STL [R1+0x1440], R9 ;  /* 0x0014400901007387 */ /* 0x0001e80000100800 */
[----:B------:R2:W-:Y:S01]  /*11200*/  STL [R1+0x1448], R8 ;  /* 0x0014480801007387 */ /* 0x0005e20000100800 */
[----:B-1----:R-:W-:Y:S01]  /*11210*/  IADD3.X R6, R14, UR15, RZ, P3, !PT ;  /* 0x0000000f0e067c10 */ /* 0x002fe20009ffe4ff */
[----:B------:R-:W-:Y:S02]  /*11220*/  USHF.R.S32.HI UR15, URZ, 0x1f, UR49 ;  /* 0x0000001f3f0f7899 */ /* 0x000fe40008011431 */
[----:B0-----:R-:W-:Y:S02]  /*11230*/  IADD3 R9, P1, R19, UR49, RZ ;  /* 0x0000003113097c10 */ /* 0x001fe4000ff3e0ff */
[----:B------:R0:W-:Y:S01]  /*11240*/  STL [R1+0x1450], R6 ;  /* 0x0014500601007387 */ /* 0x0001e20000100800 */
[----:B--2---:R-:W-:-:S05]  /*11250*/  IADD3 R8, P0, R21, UR49, RZ ;  /* 0x0000003115087c10 */ /* 0x004fca000ff1e0ff */
[----:B------:R1:W-:Y:S01]  /*11260*/  STL [R1+0x145c], R8 ;  /* 0x00145c0801007387 */ /* 0x0003e20000100800 */
[----:B0-----:R-:W-:-:S03]  /*11270*/  IADD3 R6, P2, R17, UR49, RZ ;  /* 0x0000003111067c10 */ /* 0x001fc6000ff5e0ff */
[----:B------:R0:W-:Y:S04]  /*11280*/  STL [R1+0x1464], R9 ;  /* 0x0014640901007387 */ /* 0x0001e80000100800 */
[----:B------:R2:W-:Y:S01]  /*11290*/  STL [R1+0x146c], R6 ;  /* 0x00146c0601007387 */ /* 0x0005e20000100800 */
[----:B-1----:R-:W-:Y:S01]  /*112a0*/  IADD3 R8, P3, R15, UR49, RZ ;  /* 0x000000310f087c10 */ /* 0x002fe2000ff7e0ff */
[----:B------:R-:W-:Y:S01]  /*112b0*/  UIMAD UR49, UR29, 0x2f, URZ ;  /* 0x0000002f1d3178a4 */ /* 0x000fe2000f8e023f */
[----:B0-----:R-:W-:-:S03]  /*112c0*/  IADD3.X R9, R18, UR15, RZ, P1, !PT ;  /* 0x0000000f12097c10 */ /* 0x001fc60008ffe4ff */
        /* <DEDUP_REMOVED lines=43> */
[----:B------:R-:W-:Y:S01]  /*11580*/  UIMAD UR15, UR29, 0x2c, URZ ;  /* 0x0000002c1d0f78a4 */ /* 0x000fe2000f8e023f */
[----:B0-----:R-:W-:-:S03]  /*11590*/  IADD3 R9, P1, R19, UR51, RZ ;  /* 0x0000003313097c10 */ /* 0x001fc6000ff3e0ff */
[----:B------:R0:W-:Y:S01]  /*115a0*/  STL [R1+0x14b0], R6 ;  /* 0x0014b00601007387 */ /* 0x0001e20000100800 */
[----:B--2---:R-:W-:-:S05]  /*115b0*/  IADD3 R8, P0, R21, UR51, RZ ;  /* 0x0000003315087c10 */ /* 0x004fca000ff1e0ff */
[----:B------:R1:W-:Y:S01]  /*115c0*/  STL [R1+0x14bc], R8 ;  /* 0x0014bc0801007387 */ /* 0x0003e20000100800 */
[----:B0-----:R-:W-:-:S03]  /*115d0*/  IADD3 R6, P2, R17, UR51, RZ ;  /* 0x0000003311067c10 */ /* 0x001fc6000ff5e0ff */
[----:B------:R0:W-:Y:S04]  /*115e0*/  STL [R1+0x14c4], R9 ;  /* 0x0014c40901007387 */ /* 0x0001e80000100800 */
[----:B------:R2:W-:Y:S01]  /*115f0*/  STL [R1+0x14cc], R6 ;  /* 0x0014cc0601007387 */ /* 0x0005e20000100800 */
[----:B-1----:R-:W-:Y:S01]  /*11600*/  IADD3 R8, P3, R15, UR51, RZ ;  /* 0x000000330f087c10 */ /* 0x002fe2000ff7e0ff */
[----:B------:R-:W-:Y:S01]  /*11610*/  USHF.R.S32.HI UR51, URZ, 0x1f, UR33 ;  /* 0x0000001f3f337899 */ /* 0x000fe20008011421 */
        /* <DEDUP_REMOVED lines=8> */
[----:B------:R-:W-:Y:S01]  /*116a0*/  USHF.R.S32.HI UR59, URZ, 0x1f, UR41 ;  /* 0x0000001f3f3b7899 */ /* 0x000fe20008011429 */
        /* <DEDUP_REMOVED lines=188> */
[----:B------:R-:W-:Y:S01]  /*12270*/  USHF.L.U32 UR53, UR29, 0x5, URZ ;  /* 0x000000051d357899 */ /* 0x000fe2000800063f */
        /* <DEDUP_REMOVED lines=53> */
[----:B------:R-:W-:Y:S02]  /*125d0*/  USHF.L.U32 UR6, UR29, 0x6, URZ ;  /* 0x000000061d067899 */ /* 0x000fe4000800063f */
[----:B------:R-:W-:Y:S01]  /*125e0*/  UIMAD UR29, UR29, 0x1d, URZ ;  /* 0x0000001d1d1d78a4 */ /* 0x000fe2000f8e023f */
[----:B0-----:R-:W-:Y:S01]  /*125f0*/  IADD3.X R9, R18, UR59, RZ, P1, !PT ;  /* 0x0000003b12097c10 */ /* 0x001fe20008ffe4ff */
        /* <DEDUP_REMOVED lines=10> */
[----:B--2---:R-:W-:-:S02]  /*126a0*/  IADD3 R8, P2, R17, UR15, RZ ;  /* 0x0000000f11087c10 */ /* 0x004fc4000ff5e0ff */
[----:B0-----:R-:W-:-:S05]  /*126b0*/  IADD3 R6, P0, R21, UR15, RZ ;  /* 0x0000000f15067c10 */ /* 0x001fca000ff1e0ff */
[----:B------:R0:W-:Y:S04]  /*126c0*/  STL [R1+0x169c], R6 ;  /* 0x00169c0601007387 */ /* 0x0001e80000100800 */
[----:B------:R1:W-:Y:S04]  /*126d0*/  STL [R1+0x16a4], R9 ;  /* 0x0016a40901007387 */ /* 0x0003e80000100800 */
[----:B------:R2:W-:Y:S01]  /*126e0*/  STL [R1+0x16ac], R8 ;  /* 0x0016ac0801007387 */ /* 0x0005e20000100800 */
[----:B0-----:R-:W-:Y:S01]  /*126f0*/  IADD3 R6, P3, R15, UR15, RZ ;  /* 0x0000000f0f067c10 */ /* 0x001fe2000ff7e0ff */
[----:B------:R-:W-:-:S02]  /*12700*/  USHF.R.S32.HI UR15, URZ, 0x1f, UR55 ;  /* 0x0000001f3f0f7899 */ /* 0x000fc40008011437 */
[----:B------:R-:W-:Y:S01]  /*12710*/  USHF.R.S32.HI UR55, URZ, 0x1f, UR47 ;  /* 0x0000001f3f377899 */ /* 0x000fe2000801142f */
[----:B-1----:R-:W-:Y:S01]  /*12720*/  IADD3.X R9, R18, UR59, RZ, P1, !PT ;  /* 0x0000003b12097c10 */ /* 0x002fe20008ffe4ff */
[----:B------:R0:W-:Y:S01]  /*12730*/  STL [R1+0x16b4], R6 ;  /* 0x0016b40601007387 */ /* 0x0001e20000100800 */
[----:B--2---:R-:W-:Y:S02]  /*12740*/  IADD3.X R8, R16, UR59, RZ, P2, !PT ;  /* 0x0000003b10087c10 */ /* 0x004fe400097fe4ff */
[----:B0-----:R-:W-:Y:S02]  /*12750*/  LOP3.LUT R6, R7, 0x30, RZ, 0xc0, !PT ;  /* 0x0000003007067812 */ /* 0x001fe400078ec0ff */
[----:B------:R-:W-:-:S05]  /*12760*/  IADD3.X R7, R20, UR59, RZ, P0, !PT ;  /* 0x0000003b14077c10 */ /* 0x000fca00087fe4ff */
[----:B------:R0:W-:Y:S04]  /*12770*/  STL [R1+0x1698], R7 ;  /* 0x0016980701007387 */ /* 0x0001e80000100800 */
[----:B------:R1:W-:Y:S04]  /*12780*/  STL [R1+0x16a0], R9 ;  /* 0x0016a00901007387 */ /* 0x0003e80000100800 */
[----:B------:R2:W-:Y:S01]  /*12790*/  STL [R1+0x16a8], R8 ;  /* 0x0016a80801007387 */ /* 0x0005e20000100800 */
[----:B0-----:R-:W-:Y:S01]  /*127a0*/  IADD3.X R7, R14, UR59, RZ, P3, !PT ;  /* 0x0000003b0e077c10 */ /* 0x001fe20009ffe4ff */
[----:B------:R-:W-:-:S02]  /*127b0*/  USHF.R.S32.HI UR59, URZ, 0x1f, UR33 ;  /* 0x0000001f3f3b7899 */ /* 0x000fc40008011421 */
[----:B-1----:R-:W-:Y:S02]  /*127c0*/  IADD3 R9, P1, R19, UR33, RZ ;  /* 0x0000002113097c10 */ /* 0x002fe4000ff3e0ff */
        /* <DEDUP_REMOVED lines=69> */
[----:B-1----:R-:W-:Y:S02]  /*12c20*/  IADD3.X R7, R14, UR59, RZ, P3, !PT ;  /* 0x0000003b0e077c10 */ /* 0x002fe40009ffe4ff */
        /* <DEDUP_REMOVED lines=299> */
[----:B--2---:R-:W-:Y:S02]  /*13ee0*/  SHF.R.S32.HI R7, RZ, 0x6, R104 ;  /* 0x00000006ff077819 */ /* 0x004fe40000011468 */
[----:B------:R-:W-:-:S03]  /*13ef0*/  CS2R R104, SRZ ;  /* 0x0000000000687805 */ /* 0x000fc6000001ff00 */
[----:B------:R1:W-:Y:S01]  /*13f00*/  STL [R1+0x1c60], R7 ;  /* 0x001c600701007387 */ /* 0x0003e20000100800 */
[----:B0-----:R-:W-:-:S05]  /*13f10*/  IADD3.X R8, R20, UR9, RZ, P0, !PT ;  /* 0x0000000914087c10 */ /* 0x001fca00087fe4ff */
[----:B------:R0:W-:Y:S01]  /*13f20*/  STL [R1+0x1938], R8 ;  /* 0x0019380801007387 */ /* 0x0001e20000100800 */
[----:B-1----:R-:W-:-:S03]  /*13f30*/  IADD3.X R7, R16, UR9, RZ, P2, !PT ;  /* 0x0000000910077c10 */ /* 0x002fc600097fe4ff */
[----:B------:R1:W-:Y:S04]  /*13f40*/  STL [R1+0x1940], R9 ;  /* 0x0019400901007387 */ /* 0x0003e80000100800 */
[----:B------:R2:W-:Y:S01]  /*13f50*/  STL [R1+0x1948], R7 ;  /* 0x0019480701007387 */ /* 0x0005e20000100800 */
[----:B0-----:R-:W-:Y:S01]  /*13f60*/  IADD3.X R8, R14, UR9, RZ, P3, !PT ;  /* 0x000000090e087c10 */ /* 0x001fe20009ffe4ff */
[----:B------:R-:W-:Y:S01]  /*13f70*/  UIADD3 UR9, UP0, UR12, 0x2, URZ ;  /* 0x000000020c097890 */ /* 0x000fe2000ff1e03f */
[----:B-1----:R-:W-:-:S03]  /*13f80*/  IADD3 R9, P1, R19, UR5, RZ ;  /* 0x0000000513097c10 */ /* 0x002fc6000ff3e0ff */
[----:B------:R0:W-:Y:S01]  /*13f90*/  STL [R1+0x1950], R8 ;  /* 0x0019500801007387 */ /* 0x0001e20000100800 */
[----:B------:R-:W-:Y:S01]  /*13fa0*/  UIADD3.X UR59, UR4, -0x7fffffe0, URZ, UP0, !UPT ;  /* 0x80000020043b7890 */ /* 0x000fe200087fe43f */
[----:B--2---:R-:W-:Y:S01]  /*13fb0*/  IADD3 R7, P0, R21, UR5, RZ ;  /* 0x0000000515077c10 */ /* 0x004fe2000ff1e0ff */
[----:B------:R-:W-:-:S04]  /*13fc0*/  USHF.R.S32.HI UR4, URZ, 0x1f, UR7 ;  /* 0x0000001f3f047899 */ /* 0x000fc80008011407 */
[----:B------:R1:W-:Y:S01]  /*13fd0*/  STL [R1+0x195c], R7 ;  /* 0x00195c0701007387 */ /* 0x0003e20000100800 */
[----:B0-----:R-:W-:-:S03]  /*13fe0*/  IADD3 R8, P2, R17, UR5, RZ ;  /* 0x0000000511087c10 */ /* 0x001fc6000ff5e0ff */
[----:B------:R-:W-:Y:S04]  /*13ff0*/  STL [R1+0x1964], R9 ;  /* 0x0019640901007387 */ /* 0x000fe80000100800 */
[----:B------:R0:W-:Y:S01]  /*14000*/  STL [R1+0x196c], R8 ;  /* 0x00196c0801007387 */ /* 0x0001e20000100800 */
[----:B-1----:R-:W-:Y:S01]  /*14010*/  IADD3 R7, P3, R15, UR5, RZ ;  /* 0x000000050f077c10 */ /* 0x002fe2000ff7e0ff */
[----:B------:R-:W-:-:S04]  /*14020*/  USHF.R.S32.HI UR5, URZ, 0x1f, UR6 ;  /* 0x0000001f3f057899 */ /* 0x000fc80008011406 */
[----:B------:R1:W-:Y:S01]  /*14030*/  STL [R1+0x1974], R7 ;  /* 0x0019740701007387 */ /* 0x0003e20000100800 */
[----:B0-----:R-:W-:Y:S01]  /*14040*/  IMAD R8, R153, 0x40, R6 ;  /* 0x0000004099087824 */ /* 0x001fe200078e0206 */
[----:B------:R-:W-:-:S04]  /*14050*/  IADD3.X R6, R18, UR8, RZ, P1, !PT ;  /* 0x0000000812067c10 */ /* 0x000fc80008ffe4ff */
[----:B------:R-:W-:Y:S01]  /*14060*/  STL [R1+0xe40], R8 ;  /* 0x000e400801007387 */ /* 0x000fe20000100800 */
[----:B-1----:R-:W-:-:S05]  /*14070*/  IADD3.X R7, R20, UR8, RZ, P0, !PT ;  /* 0x0000000814077c10 */ /* 0x002fca00087fe4ff */
[----:B------:R0:W-:Y:S04]  /*14080*/  STL [R1+0x1958], R7 ;  /* 0x0019580701007387 */ /* 0x0001e80000100800 */
[----:B------:R1:W-:Y:S01]  /*14090*/  STL [R1+0x1960], R6 ;  /* 0x0019600601007387 */ /* 0x0003e20000100800 */
[----:B0-----:R-:W-:Y:S02]  /*140a0*/  IADD3.X R7, R16, UR8, RZ, P2, !PT ;  /* 0x0000000810077c10 */ /* 0x001fe400097fe4ff */
[----:B------:R-:W-:Y:S02]  /*140b0*/  IADD3 R9, P2, R17, UR54, RZ ;  /* 0x0000003611097c10 */ /* 0x000fe4000ff5e0ff */
[----:B-1----:R-:W-:Y:S01]  /*140c0*/  IADD3.X R6, R14, UR8, RZ, P3, !PT ;  /* 0x000000080e067c10 */ /* 0x002fe20009ffe4ff */
[----:B------:R0:W-:Y:S01]  /*140d0*/  STL [R1+0x1968], R7 ;  /* 0x0019680701007387 */ /* 0x0001e20000100800 */
[----:B------:R-:W-:Y:S01]  /*140e0*/  UMOV UR8, UR9 ;  /* 0x0000000900087c82 */ /* 0x000fe20008000000 */
[----:B------:R-:W-:Y:S01]  /*140f0*/  UMOV UR9, UR59 ;  /* 0x0000003b00097c82 */ /* 0x000fe20008000000 */
[----:B------:R-:W-:Y:S01]  /*14100*/  ULDC UR59, c[0x0][0x238] ;  /* 0x00008e00003b7ab9 */ /* 0x000fe20000000800 */
[----:B------:R1:W-:Y:S01]  /*14110*/  STL [R1+0x1970], R6 ;  /* 0x0019700601007387 */ /* 0x0003e20000100800 */
[----:B0-----:R-:W-:-:S02]  /*14120*/  IADD3 R7, P0, R21, UR54, RZ ;  /* 0x0000003615077c10 */ /* 0x001fc4000ff1e0ff */
[----:B-1----:R-:W-:-:S03]  /*14130*/  IADD3 R6, P1, R19, UR54, RZ ;  /* 0x0000003613067c10 */ /* 0x002fc6000ff3e0ff */
[----:B------:R0:W-:Y:S04]  /*14140*/  STL [R1+0x197c], R7 ;  /* 0x00197c0701007387 */ /* 0x0001e80000100800 */
[----:B------:R1:W-:Y:S04]  /*14150*/  STL [R1+0x1984], R6 ;  /* 0x0019840601007387 */ /* 0x0003e80000100800 */
[----:B------:R2:W-:Y:S01]  /*14160*/  STL [R1+0x198c], R9 ;  /* 0x00198c0901007387 */ /* 0x0005e20000100800 */
[----:B0-----:R-:W-:Y:S02]  /*14170*/  IADD3 R7, P3, R15, UR54, RZ ;  /* 0x000000360f077c10 */ /* 0x001fe4000ff7e0ff */
[----:B-1----:R-:W-:-:S03]  /*14180*/  IADD3.X R6, R20, UR55, RZ, P0, !PT ;  /* 0x0000003714067c10 */ /* 0x002fc600087fe4ff */
[----:B------:R0:W-:Y:S01]  /*14190*/  STL [R1+0x1994], R7 ;  /* 0x0019940701007387 */ /* 0x0001e20000100800 */
[----:B--2---:R-:W-:-:S03]  /*141a0*/  IADD3.X R9, R18, UR55, RZ, P1, !PT ;  /* 0x0000003712097c10 */ /* 0x004fc60008ffe4ff */
[----:B------:R1:W-:Y:S04]  /*141b0*/  STL [R1+0x1978], R6 ;  /* 0x0019780601007387 */ /* 0x0003e80000100800 */
[----:B------:R2:W-:Y:S01]  /*141c0*/  STL [R1+0x1980], R9 ;  /* 0x0019800901007387 */ /* 0x0005e20000100800 */
[----:B0-----:R-:W-:Y:S02]  /*141d0*/  IADD3.X R7, R16, UR55, RZ, P2, !PT ;  /* 0x0000003710077c10 */ /* 0x001fe400097fe4ff */
[----:B-1----:R-:W-:-:S03]  /*141e0*/  IADD3.X R6, R14, UR55, RZ, P3, !PT ;  /* 0x000000370e067c10 */ /* 0x002fc60009ffe4ff */
[----:B------:R0:W-:Y:S01]  /*141f0*/  STL [R1+0x1988], R7 ;  /* 0x0019880701007387 */ /* 0x0001e20000100800 */
[----:B------:R-:W-:Y:S01]  /*14200*/  UIADD3.64 UR54, UR8, 0xfe, URZ ;  /* 0x000000fe08367897 */ /* 0x000fe2000fffe03f */
[----:B--2---:R-:W-:Y:S02]  /*14210*/  IADD3 R9, P2, R17, UR52, RZ ;  /* 0x0000003411097c10 */ /* 0x004fe4000ff5e0ff */
[----:B------:R1:W-:Y:S01]  /*14220*/  STL [R1+0x1990], R6 ;  /* 0x0019900601007387 */ /* 0x0003e20000100800 */
[----:B0-----:R-:W-:Y:S02]  /*14230*/  IADD3 R7, P0, R21, UR52, RZ ;  /* 0x0000003415077c10 */ /* 0x001fe4000ff1e0ff */
        /* <DEDUP_REMOVED lines=16> */
[----:B------:R-:W-:Y:S01]  /*14340*/  UIADD3.64 UR52, UR8, 0x700, URZ ;  /* 0x0000070008347897 */ /* 0x000fe2000fffe03f */
        /* <DEDUP_REMOVED lines=185> */
[----:B--2---:R-:W-:-:S03]  /*14ee0*/  IADD3 R9, P2, R17, UR42, RZ ;  /* 0x0000002a11097c10 */ /* 0x004fc6000ff5e0ff */
        /* <DEDUP_REMOVED lines=15> */
[----:B--2---:R-:W-:-:S03]  /*14fe0*/  LOP3.LUT R9, R8, 0x10, RZ, 0x3c, !PT ;  /* 0x0000001008097812 */ /* 0x004fc600078e3cff */
[----:B------:R1:W-:Y:S04]  /*14ff0*/  STL [R1+0x1b30], R6 ;  /* 0x001b300601007387 */ /* 0x0003e80000100800 */
[----:B------:R-:W-:Y:S01]  /*15000*/  STL [R1+0xf20], R9 ;  /* 0x000f200901007387 */ /* 0x000fe20000100800 */
[C---:B0-----:R-:W-:Y:S02]  /*15010*/  LOP3.LUT R7, R8.reuse, 0x20, RZ, 0x3c, !PT ;  /* 0x0000002008077812 */ /* 0x041fe400078e3cff */
[----:B-1----:R-:W-:-:S03]  /*15020*/  LOP3.LUT R6, R8, 0x30, RZ, 0x3c, !PT ;  /* 0x0000003008067812 */ /* 0x002fc600078e3cff */
[----:B------:R0:W-:Y:S01]  /*15030*/  STL [R1+0xf1c], R7 ;  /* 0x000f1c0701007387 */ /* 0x0001e20000100800 */
[----:B------:R-:W-:-:S03]  /*15040*/  IADD3 R8, P1, R21, UR13, RZ ;  /* 0x0000000d15087c10 */ /* 0x000fc6000ff3e0ff */
[----:B------:R1:W-:Y:S04]  /*15050*/  STL [R1+0xf18], R6 ;  /* 0x000f180601007387 */ /* 0x0003e80000100800 */
[----:B------:R2:W-:Y:S01]  /*15060*/  STL [R1+0x1b3c], R8 ;  /* 0x001b3c0801007387 */ /* 0x0005e20000100800 */
[----:B0-----:R-:W-:Y:S02]  /*15070*/  IADD3 R7, P0, R19, UR13, RZ ;  /* 0x0000000d13077c10 */ /* 0x001fe4000ff1e0ff */
[----:B-1----:R-:W-:-:S03]  /*15080*/  IADD3 R6, P4, R17, UR13, RZ ;  /* 0x0000000d11067c10 */ /* 0x002fc6000ff9e0ff */
[----:B------:R0:W-:Y:S01]  /*15090*/  STL [R1+0x1b44], R7 ;  /* 0x001b440701007387 */ /* 0x0001e20000100800 */
[----:B--2---:R-:W-:-:S03]  /*150a0*/  IADD3 R8, P6, R15, UR13, RZ ;  /* 0x0000000d0f087c10 */ /* 0x004fc6000ffde0ff */
        /* <DEDUP_REMOVED lines=8> */
[----:B0-----:R-:W-:Y:S02]  /*15130*/  IADD3.X R7, R20, UR30, RZ, P1, !PT ;  /* 0x0000001e14077c10 */ /* 0x001fe40008ffe4ff */
[----:B-1----:R-:W-:-:S03]  /*15140*/  IADD3 R6, P1, R15, UR27, RZ ;  /* 0x0000001b0f067c10 */ /* 0x002fc6000ff3e0ff */
[----:B------:R0:W-:Y:S01]  /*15150*/  STL [R1+0x1b38], R7 ;  /* 0x001b380701007387 */ /* 0x0001e20000100800 */
[----:B--2---:R-:W-:-:S03]  /*15160*/  IADD3.X R8, R18, UR30, RZ, P0, !PT ;  /* 0x0000001e12087c10 */ /* 0x004fc600087fe4ff */
[----:B------:R1:W-:Y:S04]  /*15170*/  STL [R1+0x1b74], R6 ;  /* 0x001b740601007387 */ /* 0x0003e80000100800 */
[----:B------:R2:W-:Y:S01]  /*15180*/  STL [R1+0x1b40], R8 ;  /* 0x001b400801007387 */ /* 0x0005e20000100800 */
[----:B0-----:R-:W-:Y:S02]  /*15190*/  IADD3 R7, P0, R21, UR26, RZ ;  /* 0x0000001a15077c10 */ /* 0x001fe4000ff1e0ff */
[----:B-1----:R-:W-:-:S03]  /*151a0*/  IADD3.X R6, R16, UR30, RZ, P4, !PT ;  /* 0x0000001e10067c10 */ /* 0x002fc6000a7fe4ff */
        /* <DEDUP_REMOVED lines=56> */
[----:B------:R1:W-:Y:S01]  /*15530*/  STL [R1+0x1bec], R6 ;  /* 0x001bec0601007387 */ /* 0x0003e20000100800 */
[----:B0-----:R-:W-:Y:S02]  /*15540*/  IADD3.X R7, R20, UR38, RZ, P4, !PT ;  /* 0x0000002614077c10 */ /* 0x001fe4000a7fe4ff */
[----:B-1----:R-:W-:-:S03]  /*15550*/  IADD3 R6, P4, R15, UR19, RZ ;  /* 0x000000130f067c10 */ /* 0x002fc6000ff9e0ff */
[----:B------:R0:W-:Y:S04]  /*15560*/  STL [R1+0x1bb8], R7 ;  /* 0x001bb80701007387 */ /* 0x0001e80000100800 */
        /* <DEDUP_REMOVED lines=29> */
[----:B------:R-:W-:-:S03]  /*15740*/  UMOV UR15, 0x80000020 ;  /* 0x80000020000f7882 */ /* 0x000fc60000000000 */
[----:B------:R2:W-:Y:S02]  /*15750*/  STL [R1+0x1c10], R6 ;  /* 0x001c100601007387 */ /* 0x0005e40000100800 */
.L_x_2:
[----:B------:R-:W-:Y:S04]  /*15760*/  STL [R1+0x2b88], R110 ;  /* 0x002b886e01007387 */ /* 0x000fe80000100800 */
        /* <DEDUP_REMOVED lines=83> */
[----:B0-----:R0:W-:Y:S04]  /*15ca0*/  STL [R1+0x2a38], R26 ;  /* 0x002a381a01007387 */ /* 0x0011e80000100800 */
[----:B0-----:R-:W3:Y:S04]  /*15cb0*/  LDL.LU R26, [R1+0xe68] ;  /* 0x000e6800011a7983 */ /* 0x001ee80000300800 */
[----:B------:R-:W-:Y:S04]  /*15cc0*/  STL [R1+0x2a34], R27 ;  /* 0x002a341b01007387 */ /* 0x000fe80000100800 */
[----:B------:R-:W-:Y:S04]  /*15cd0*/  STL [R1+0x2a30], R24 ;  /* 0x002a301801007387 */ /* 0x000fe80000100800 */
[----:B------:R-:W-:Y:S04]  /*15ce0*/  STL [R1+0x2a2c], R25 ;  /* 0x002a2c1901007387 */ /* 0x000fe80000100800 */
[----:B------:R0:W-:Y:S04]  /*15cf0*/  STL [R1+0x2148], R125 ;  /* 0x0021487d01007387 */ /* 0x0001e80000100800 */
[----:B0-----:R-:W4:Y:S04]  /*15d00*/  LDL.LU R125, [R1+0x15cc] ;  /* 0x0015cc00017d7983 */ /* 0x001f280000300800 */
        /* <DEDUP_REMOVED lines=48> */
[----:B------:R0:W-:Y:S01]  /*16010*/  STL [R1+0x20e4], R150 ;  /* 0x0020e49601007387 */ /* 0x0001e20000100800 */
[----:B--2---:R-:W-:-:S03]  /*16020*/  MOV R6, UR48 ;  /* 0x0000003000067c02 */ /* 0x004fc60008000f00 */
[----:B0-----:R-:W2:Y:S04]  /*16030*/  LDL.LU R150, [R1+0x1590] ;  /* 0x0015900001967983 */ /* 0x001ea80000300800 */
[----:B------:R0:W-:Y:S04]  /*16040*/  STL [R1+0x20e0], R151 ;  /* 0x0020e09701007387 */ /* 0x0001e80000100800 */
[----:B0-----:R-:W2:Y:S04]  /*16050*/  LDL.LU R151, [R1+0x1564] ;  /* 0x0015640001977983 */ /* 0x001ea80000300800 */
[----:B-----5:R-:W-:Y:S04]  /*16060*/  STL [R1+0x20c8], R5 ;  /* 0x0020c80501007387 */ /* 0x020fe80000100800 */
[----:B------:R0:W-:Y:S04]  /*16070*/  STL [R1+0x20c4], R4 ;  /* 0x0020c40401007387 */ /* 0x0001e80000100800 */
[----:B------:R-:W-:Y:S04]  /*16080*/  STL [R1+0x20c0], R3 ;  /* 0x0020c00301007387 */ /* 0x000fe80000100800 */
[----:B------:R1:W-:Y:S01]  /*16090*/  STL [R1+0x20bc], R2 ;  /* 0x0020bc0201007387 */ /* 0x0003e20000100800 */
[----:B0-----:R-:W-:-:S03]  /*160a0*/  MOV R4, UR53 ;  /* 0x0000003500047c02 */ /* 0x001fc60008000f00 */
[----:B------:R-:W-:Y:S01]  /*160b0*/  STL [R1+0x20b8], R0 ;  /* 0x0020b80001007387 */ /* 0x000fe20000100800 */
[----:B-1----:R-:W-:-:S05]  /*160c0*/  MOV R2, UR49 ;  /* 0x0000003100027c02 */ /* 0x002fca0008000f00 */
[----:B------:R0:W-:Y:S04]  /*160d0*/  STL [R1+0x1c5c], R2 ;  /* 0x001c5c0201007387 */ /* 0x0001e80000100800 */
[----:B------:R1:W-:Y:S04]  /*160e0*/  STL [R1+0x1c58], R6 ;  /* 0x001c580601007387 */ /* 0x0003e80000100800 */
[----:B------:R3:W-:Y:S01]  /*160f0*/  STL [R1+0x1c54], R4 ;  /* 0x001c540401007387 */ /* 0x0007e20000100800 */
[----:B0-----:R-:W-:Y:S02]  /*16100*/  MOV R2, UR52 ;  /* 0x0000003400027c02 */ /* 0x001fe40008000f00 */
[----:B-1----:R-:W-:-:S03]  /*16110*/  MOV R6, UR7 ;  /* 0x0000000700067c02 */ /* 0x002fc60008000f00 */
[----:B------:R0:W-:Y:S01]  /*16120*/  STL [R1+0x1c50], R2 ;  /* 0x001c500201007387 */ /* 0x0001e20000100800 */
[----:B---3--:R-:W-:-:S03]  /*16130*/  MOV R4, UR6 ;  /* 0x0000000600047c02 */ /* 0x008fc60008000f00 */
[----:B------:R1:W-:Y:S04]  /*16140*/  STL [R1+0x1c4c], R6 ;  /* 0x001c4c0601007387 */ /* 0x0003e80000100800 */
[----:B------:R3:W-:Y:S01]  /*16150*/  STL [R1+0x1c48], R4 ;  /* 0x001c480401007387 */ /* 0x0007e20000100800 */
[----:B0-----:R-:W-:Y:S02]  /*16160*/  MOV R2, UR5 ;  /* 0x0000000500027c02 */ /* 0x001fe40008000f00 */
[----:B-1----:R-:W-:Y:S01]  /*16170*/  MOV R6, UR4 ;  /* 0x0000000400067c02 */ /* 0x002fe20008000f00 */
[----:B---3--:R-:W3:Y:S04]  /*16180*/  LDL.LU R4, [R1+0x1c14] ;  /* 0x001c140001047983 */ /* 0x008ee80000300800 */
[----:B------:R0:W-:Y:S04]  /*16190*/  STL [R1+0x1c44], R2 ;  /* 0x001c440201007387 */ /* 0x0001e80000100800 */
[----:B0-----:R-:W4:Y:S01]  /*161a0*/  LDL.LU R2, [R1+0x1c04] ;  /* 0x001c040001027983 */ /* 0x001f220000300800 */
[----:B------:R-:W-:-:S02]  /*161b0*/  PRMT R29, RZ, 0x7610, R29 ;  /* 0x00007610ff1d7816 */ /* 0x000fc4000000001d */
[----:B------:R-:W-:Y:S01]  /*161c0*/  PRMT R38, RZ, 0x7610, R38 ;  /* 0x00007610ff267816 */ /* 0x000fe20000000026 */
[----:B------:R0:W-:Y:S04]  /*161d0*/  STL [R1+0x1c40], R6 ;  /* 0x001c400601007387 */ /* 0x0001e80000100800 */
[----:B------:R-:W-:Y:S04]  /*161e0*/  STL [R1+0x255c], R15 ;  /* 0x00255c0f01007387 */ /* 0x000fe80000100800 */
[----:B------:R1:W-:Y:S01]  /*161f0*/  STL [R1+0x2554], R14 ;  /* 0x0025540e01007387 */ /* 0x0003e20000100800 */
[----:B0-----:R-:W0:Y:S02]  /*16200*/  LDC R6, c[0x0][0x230] ;  /* 0x00008c00ff067b82 */ /* 0x001e240000000800 */
[----:B0-----:R-:W-:-:S05]  /*16210*/  IMAD R6, R26, -0x40, R6 ;  /* 0xffffffc01a067824 */ /* 0x001fca00078e0206 */
[C---:B------:R-:W-:Y:S02]  /*16220*/  ISETP.GT.AND P0, PT, R6.reuse, RZ, PT ;  /* 0x000000ff0600720c */ /* 0x040fe40003f04270 */
[----:B------:R-:W-:-:S11]  /*16230*/  ISETP.GT.AND P1, PT, R6, 0x1, PT ;  /* 0x000000010600780c */ /* 0x000fd60003f24270 */
[----:B------:R-:W-:Y:S02]  /*16240*/  @P0 IMAD.MOV.U32 R8, RZ, RZ, R15 ;  /* 0x000000ffff080224 */ /* 0x000fe400078e000f */
[----:B------:R-:W-:Y:S02]  /*16250*/  @P0 IMAD.MOV.U32 R9, RZ, RZ, R14 ;  /* 0x000000ffff090224 */ /* 0x000fe400078e000e */
[----:B-1----:R-:W2:Y:S04]  /*16260*/  LDL.LU R14, [R1+0x1c0c] ;  /* 0x001c0c00010e7983 */ /* 0x002ea80000300800 */
[----:B------:R0:W3:Y:S02]  /*16270*/  @P0 LDG.E.U8 R29, desc[UR56][R8.64] ;  /* 0x00000038081d0981 */ /* 0x0000e4000c1e1100 */
[----:B0-----:R-:W-:-:S02]  /*16280*/  @P0 IMAD.MOV.U32 R8, RZ, RZ, R17 ;  /* 0x000000ffff080224 */ /* 0x001fc400078e0011 */
[----:B------:R-:W-:-:S05]  /*16290*/  @P0 IMAD.MOV.U32 R9, RZ, RZ, R16 ;  /* 0x000000ffff090224 */ /* 0x000fca00078e0010 */
[----:B------:R-:W4:Y:S04]  /*162a0*/  @P0 LDG.E.U8 R38, desc[UR56][R8.64] ;  /* 0x0000003808260981 */ /* 0x000f28000c1e1100 */
[----:B---3--:R0:W-:Y:S04]  /*162b0*/  STL [R1+0xef8], R29 ;  /* 0x000ef81d01007387 */ /* 0x0081e80000100800 */
[----:B0-----:R-:W3:Y:S01]  /*162c0*/  LDL R29, [R1+0x1c10] ;  /* 0x001c1000011d7983 */ /* 0x001ee20000100800 */
[----:B------:R-:W-:-:S03]  /*162d0*/  PRMT R110, RZ, 0x7610, R110 ;  /* 0x00007610ff6e7816 */ /* 0x000fc6000000006e */
[----:B------:R-:W-:Y:S04]  /*162e0*/  STL [R1+0x2560], R17 ;  /* 0x0025601101007387 */ /* 0x000fe80000100800 */
[----:B------:R-:W-:Y:S04]  /*162f0*/  STL [R1+0x2550], R16 ;  /* 0x0025501001007387 */ /* 0x000fe80000100800 */
[----:B----4-:R0:W-:Y:S04]  /*16300*/  STL [R1+0xf0c], R38 ;  /* 0x000f0c2601007387 */ /* 0x0101e80000100800 */
[----:B0-----:R-:W4:Y:S01]  /*16310*/  LDL R38, [R1+0x1c08] ;  /* 0x001c080001267983 */ /* 0x001f220000100800 */
[----:B------:R-:W-:-:S02]  /*16320*/  @P0 IMAD.MOV.U32 R8, RZ, RZ, R19 ;  /* 0x000000ffff080224 */ /* 0x000fc400078e0013 */
[----:B------:R-:W-:Y:S01]  /*16330*/  @P0 IMAD.MOV.U32 R9, RZ, RZ, R18 ;  /* 0x000000ffff090224 */ /* 0x000fe200078e0012 */
[----:B------:R-:W-:-:S04]  /*16340*/  PRMT R111, RZ, 0x7610, R111 ;  /* 0x00007610ff6f7816 */ /* 0x000fc8000000006f */
[----:B------:R0:W4:Y:S01]  /*16350*/  @P0 LDG.E.U8 R110, desc[UR56][R8.64] ;  /* 0x00000038086e0981 */ /* 0x000122000c1e1100 */
[----:B------:R-:W-:Y:S01]  /*16360*/  PRMT R108, RZ, 0x7610, R108 ;  /* 0x00007610ff6c7816 */ /* 0x000fe2000000006c */
[----:B0-----:R-:W-:Y:S02]  /*16370*/  @P0 IMAD.MOV.U32 R8, RZ, RZ, R21 ;  /* 0x000000ffff080224 */ /* 0x001fe400078e0015 */
[----:B------:R-:W-:-:S05]  /*16380*/  @P0 IMAD.MOV.U32 R9, RZ, RZ, R20 ;  /* 0x000000ffff090224 */ /* 0x000fca00078e0014 */
[----:B------:R0:W4:Y:S01]  /*16390*/  @P0 LDG.E.U8 R111, desc[UR56][R8.64] ;  /* 0x00000038086f0981 */ /* 0x000122000c1e1100 */
[----:B------:R-:W-:Y:S01]  /*163a0*/  PRMT R109, RZ, 0x7610, R109 ;  /* 0x00007610ff6d7816 */ /* 0x000fe2000000006d */
[----:B0-----:R-:W-:Y:S02]  /*163b0*/  @P1 IMAD.MOV.U32 R8, RZ, RZ, R4 ;  /* 0x000000ffff081224 */ /* 0x001fe400078e0004 */
[----:B---3--:R-:W-:-:S05]  /*163c0*/  @P1 IMAD.MOV.U32 R9, RZ, RZ, R29 ;  /* 0x000000ffff091224 */ /* 0x008fca00078e001d */
[----:B------:R2:W3:Y:S02]  /*163d0*/  @P1 LDG.E.U8 R108, desc[UR56][R8.64] ;  /* 0x00000038086c1981 */ /* 0x0004e4000c1e1100 */
[----:B--2---:R-:W-:Y:S02]  /*163e0*/  @P1 IMAD.MOV.U32 R8, RZ, RZ, R14 ;  /* 0x000000ffff081224 */ /* 0x004fe400078e000e */
[----:B----4-:R-:W-:-:S05]  /*163f0*/  @P1 IMAD.MOV.U32 R9, RZ, RZ, R38 ;  /* 0x000000ffff091224 */ /* 0x010fca00078e0026 */
[----:B------:R-:W2:Y:S04]  /*16400*/  @P1 LDG.E.U8 R109, desc[UR56][R8.64] ;  /* 0x00000038086d1981 */ /* 0x000ea8000c1e1100 */
[----:B------:R-:W-:Y:S04]  /*16410*/  STL [R1+0x2564], R19 ;  /* 0x0025641301007387 */ /* 0x000fe80000100800 */
[----:B------:R0:W-:Y:S04]  /*16420*/  STL [R1+0x246c], R18 ;  /* 0x00246c1201007387 */ /* 0x0001e80000100800 */
[----:B0-----:R-:W4:Y:S04]  /*16430*/  LDL.LU R18, [R1+0x1bfc] ;  /* 0x001bfc0001127983 */ /* 0x001f280000300800 */
[----:B------:R0:W-:Y:S04]  /*16440*/  STL [R1+0xf10], R110 ;  /* 0x000f106e01007387 */ /* 0x0001e80000100800 */
[----:B0-----:R-:W4:Y:S04]  /*16450*/  LDL.LU R110, [R1+0x2b88] ;  /* 0x002b8800016e7983 */ /* 0x001f280000300800 */
[----:B------:R-:W-:Y:S04]  /*16460*/  STL [R1+0x2568], R21 ;  /* 0x0025681501007387 */ /* 0x000fe80000100800 */
[----:B------:R-:W-:Y:S04]  /*16470*/  STL [R1+0x2468], R20 ;  /* 0x0024681401007387 */ /* 0x000fe80000100800 */
[----:B------:R0:W-:Y:S04]  /*16480*/  STL [R1+0xf14], R111 ;  /* 0x000f146f01007387 */ /* 0x0001e80000100800 */
[----:B0-----:R-:W4:Y:S04]  /*16490*/  LDL.LU R111, [R1+0x2b84] ;  /* 0x002b8400016f7983 */ /* 0x001f280000300800 */
[----:B------:R-:W4:Y:S04]  /*164a0*/  LDL.LU R29, [R1+0x1bf4] ;  /* 0x001bf400011d7983 */ /* 0x000f280000300800 */
[----:B------:R-:W-:Y:S04]  /*164b0*/  STL [R1+0x2a28], R4 ;  /* 0x002a280401007387 */ /* 0x000fe80000100800 */
[----:B---3--:R0:W-:Y:S04]  /*164c0*/  STL [R1+0xeec], R108 ;  /* 0x000eec6c01007387 */ /* 0x0081e80000100800 */
[----:B0-----:R-:W3:Y:S04]  /*164d0*/  LDL.LU R108, [R1+0x2b80] ;  /* 0x002b8000016c7983 */ /* 0x001ee80000300800 */
[----:B------:R-:W3:Y:S04]  /*164e0*/  LDL.LU R38, [R1+0x1bec] ;  /* 0x001bec0001267983 */ /* 0x000ee80000300800 */
[----:B------:R-:W-:Y:S04]  /*164f0*/  STL [R1+0x2558], R14 ;  /* 0x0025580e01007387 */ /* 0x000fe80000100800 */
[----:B--2---:R0:W-:Y:S04]  /*16500*/  STL [R1+0xf00], R109 ;  /* 0x000f006d01007387 */ /* 0x0041e80000100800 */
[----:B0-----:R-:W2:Y:S04]  /*16510*/  LDL.LU R109, [R1+0x2b7c] ;  /* 0x002b7c00016d7983 */ /* 0x001ea80000300800 */
[----:B------:R-:W4:Y:S01]  /*16520*/  LDL R9, [R1+0x1c00] ;  /* 0x001c000001097983 */ /* 0x000f220000100800 */
[----:B------:R-:W-:Y:S01]  /*16530*/  PRMT R106, RZ, 0x7610, R106 ;  /* 0x00007610ff6a7816 */ /* 0x000fe2000000006a */
[----:B------:R-:W-:-:S05]  /*16540*/  @P1 IMAD.MOV.U32 R8, RZ, RZ, R2 ;  /* 0x000000ffff081224 */ /* 0x000fca00078e0002 */
[----:B----4-:R-:W4:Y:S04]  /*16550*/  @P1 LDG.E.U8 R106, desc[UR56][R8.64] ;  /* 0x00000038086a1981 */ /* 0x010f28000c1e1100 */
[----:B------:R-:W-:Y:S04]  /*16560*/  STL [R1+0x2a14], R2 ;  /* 0x002a140201007387 */ /* 0x000fe80000100800 */
[----:B----4-:R0:W-:Y:S04]  /*16570*/  STL [R1+0xf04], R106 ;  /* 0x000f046a01007387 */ /* 0x0101e80000100800 */
[----:B0-----:R-:W4:Y:S04]  /*16580*/  LDL.LU R106, [R1+0x2b78] ;  /* 0x002b7800016a7983 */ /* 0x001f280000300800 */
[----:B------:R-:W3:Y:S01]  /*16590*/  LDL R9, [R1+0x1bf8] ;  /* 0x001bf80001097983 */ /* 0x000ee20000100800 */
[----:B------:R-:W-:Y:S01]  /*165a0*/  PRMT R107, RZ, 0x7610, R107 ;  /* 0x00007610ff6b7816 */ /* 0x000fe2000000006b */
[----:B------:R-:W-:-:S05]  /*165b0*/  @P1 IMAD.MOV.U32 R8, RZ, RZ, R18 ;  /* 0x000000ffff081224 */ /* 0x000fca00078e0012 */
[----:B---3--:R-:W3:Y:S04]  /*165c0*/  @P1 LDG.E.U8 R107, desc[UR56][R8.64] ;  /* 0x00000038086b1981 */ /* 0x008ee8000c1e1100 */
[----:B------:R-:W-:Y:S01]  /*165d0*/  STL [R1+0x256c], R18 ;  /* 0x00256c1201007387 */ /* 0x000fe20000100800 */
[----:B------:R-:W-:-:S03]  /*165e0*/  ISETP.GT.AND P0, PT, R6, 0x2, PT ;  /* 0x000000020600780c */ /* 0x000fc60003f04270 */
[----:B---3--:R0:W-:Y:S04]  /*165f0*/  STL [R1+0xf08], R107 ;  /* 0x000f086b01007387 */ /* 0x0081e80000100800 */
[----:B0-----:R-:W4:Y:S04]  /*16600*/  LDL.LU R107, [R1+0x2b74] ;  /* 0x002b7400016b7983 */ /* 0x001f280000300800 */
[----:B------:R-:W3:Y:S01]  /*16610*/  LDL R9, [R1+0x1bf0] ;  /* 0x001bf00001097983 */ /* 0x000ee20000100800 */
[----:B------:R-:W-:Y:S01]  /*16620*/  PRMT R104, RZ, 0x7610, R104 ;  /* 0x00007610ff687816 */ /* 0x000fe20000000068 */
[----:B------:R-:W-:-:S05]  /*16630*/  @P0 IMAD.MOV.U32 R8, RZ, RZ, R29 ;  /* 0x000000ffff080224 */ /* 0x000fca00078e001d */
[----:B---3--:R-:W3:Y:S01]  /*16640*/  @P0 LDG.E.U8 R104, desc[UR56][R8.64] ;  /* 0x0000003808680981 */ /* 0x008ee2000c1e1100 */
[----:B------:R-:W-:-:S03]  /*16650*/  PRMT R105, RZ, 0x7610, R105 ;  /* 0x00007610ff697816 */ /* 0x000fc60000000069 */
[----:B---3--:R0:W-:Y:S04]  /*16660*/  STL [R1+0xedc], R104 ;  /* 0x000edc6801007387 */ /* 0x0081e80000100800 */
[----:B0-----:R-:W3:Y:S04]  /*16670*/  LDL.LU R104, [R1+0x2b70] ;  /* 0x002b700001687983 */ /* 0x001ee80000300800 */
[----:B------:R-:W2:Y:S01]  /*16680*/  LDL R9, [R1+0x1be8] ;  /* 0x001be80001097983 */ /* 0x000ea20000100800 */
[----:B------:R-:W-:-:S05]  /*16690*/  @P0 IMAD.MOV.U32 R8, RZ, RZ, R38 ;  /* 0x000000ffff080224 */ /* 0x000fca00078e0026 */
[----:B--2---:R-:W2:Y:S04]  /*166a0*/  @P0 LDG.E.U8 R105, desc[UR56][R8.64] ;  /* 0x0000003808690981 */ /* 0x004ea8000c1e1100 */
[----:B--2---:R0:W-:Y:S04]  /*166b0*/  STL [R1+0xef0], R105 ;  /* 0x000ef06901007387 */ /* 0x0041e80000100800 */
[----:B0-----:R-:W3:Y:S04]  /*166c0*/  LDL.LU R105, [R1+0x2b6c] ;  /* 0x002b6c0001697983 */ /* 0x001ee80000300800 */
[----:B------:R-:W2:Y:S04]  /*166d0*/  LDL R8, [R1+0x1be0] ;  /* 0x001be00001087983 */ /* 0x000ea80000100800 */
[----:B------:R-:W2:Y:S01]  /*166e0*/  LDL R9, [R1+0x1be4] ;  /* 0x001be40001097983 */ /* 0x000ea20000100800 */
[----:B------:R-:W-:-:S02]  /*166f0*/  PRMT R102, RZ, 0x7610, R102 ;  /* 0x00007610ff667816 */ /* 0x000fc40000000066 */
[----:B--2---:R-:W-:-:S04]  /*16700*/  @P0 LOP3.LUT R9, R9, R8, RZ, 0x3c, !PT ;  /* 0x0000000809090212 */ /* 0x004fc800078e3cff */
[----:B------:R-:W-:-:S04]  /*16710*/  @P0 LOP3.LUT R8, R9, R8, RZ, 0x3c, !PT ;  /* 0x0000000809080212 */ /* 0x000fc800078e3cff */
[----:B------:R-:W-:-:S05]  /*16720*/  @P0 LOP3.LUT R9, R9, R8, RZ, 0x3c, !PT ;  /* 0x0000000809090212 */ /* 0x000fca00078e3cff */
[----:B------:R-:W2:Y:S04]  /*16730*/  @P0 LDG.E.U8 R102, desc[UR56][R8.64] ;  /* 0x0000003808660981 */ /* 0x000ea8000c1e1100 */
[----:B--2---:R0:W-:Y:S04]  /*16740*/  STL [R1+0xef4], R102 ;  /* 0x000ef46601007387 */ /* 0x0041e80000100800 */
[----:B0-----:R-:W2:Y:S04]  /*16750*/  LDL.LU R102, [R1+0x2b68] ;  /* 0x002b680001667983 */ /* 0x001ea80000300800 */
[----:B------:R-:W4:Y:S04]  /*16760*/  LDL R8, [R1+0x1bd8] ;  /* 0x001bd80001087983 */ /* 0x000f280000100800 */
[----:B------:R-:W4:Y:S01]  /*16770*/  LDL R9, [R1+0x1bdc] ;  /* 0x001bdc0001097983 */ /* 0x000f220000100800 */
[----:B------:R-:W-:-:S02]  /*16780*/  PRMT R103, RZ, 0x7610, R103 ;  /* 0x00007610ff677816 */ /* 0x000fc40000000067 */
[----:B----4-:R-:W-:-:S04]  /*16790*/  @P0 LOP3.LUT R9, R9, R8, RZ, 0x3c, !PT ;  /* 0x0000000809090212 */ /* 0x010fc800078e3cff */
[----:B------:R-:W-:-:S04]  /*167a0*/  @P0 LOP3.LUT R8, R9, R8, RZ, 0x3c, !PT ;  /* 0x0000000809080212 */ /* 0x000fc800078e3cff */
[----:B------:R-:W-:-:S05]  /*167b0*/  @P0 LOP3.LUT R9, R9, R8, RZ, 0x3c, !PT ;  /* 0x0000000809090212 */ /* 0x000fca00078e3cff */
[----:B------:R-:W4:Y:S01]  /*167c0*/  @P0 LDG.E.U8 R103, desc[UR56][R8.64] ;  /* 0x0000003808670981 */ /* 0x000f22000c1e1100 */
[----:B------:R-:W-:-:S03]  /*167d0*/  ISETP.GT.AND P1, PT, R6, 0x3, PT ;  /* 0x000000030600780c */ /* 0x000fc60003f24270 */
[----:B----4-:R0:W-:Y:S04]  /*167e0*/  STL [R1+0xefc], R103 ;  /* 0x000efc6701007387 */ /* 0x0101e80000100800 */
[----:B0-----:R-:W2:Y:S04]  /*167f0*/  LDL.LU R103, [R1+0x2b64] ;  /* 0x002b640001677983 */ /* 0x001ea80000300800 */
[----:B------:R-:W4:Y:S04]  /*16800*/  LDL R8, [R1+0x1bd0] ;  /* 0x001bd00001087983 */ /* 0x000f280000100800 */
[----:B------:R-:W4:Y:S01]  /*16810*/  LDL R9, [R1+0x1bd4] ;  /* 0x001bd40001097983 */ /* 0x000f220000100800 */
[----:B------:R-:W-:-:S02]  /*16820*/  PRMT R100, RZ, 0x7610, R100 ;  /* 0x00007610ff647816 */ /* 0x000fc40000000064 */
[----:B----4-:R-:W-:-:S04]  /*16830*/  @P1 LOP3.LUT R9, R9, R8, RZ, 0x3c, !PT ;  /* 0x0000000809091212 */ /* 0x010fc800078e3cff */
[----:B------:R-:W-:-:S04]  /*16840*/  @P1 LOP3.LUT R8, R9, R8, RZ, 0x3c, !PT ;  /* 0x0000000809081212 */ /* 0x000fc800078e3cff */
[----:B------:R-:W-:-:S05]  /*16850*/  @P1 LOP3.LUT R9, R9, R8, RZ, 0x3c, !PT ;  /* 0x0000000809091212 */ /* 0x000fca00078e3cff */
[----:B------:R-:W4:Y:S04]  /*16860*/  @P1 LDG.E.U8 R100, desc[UR56][R8.64] ;  /* 0x0000003808641981 */ /* 0x000f28000c1e1100 */
[----:B----4-:R0:W-:Y:S04]  /*16870*/  STL [R1+0xecc], R100 ;  /* 0x000ecc6401007387 */ /* 0x0101e80000100800 */
[----:B0-----:R-:W4:Y:S04]  /*16880*/  LDL.LU R100, [R1+0x2b60] ;  /* 0x002b600001647983 */ /* 0x001f280000300800 */
[----:B------:R-:W3:Y:S04]  /*16890*/  LDL R8, [R1+0x1bc8] ;  /* 0x001bc80001087983 */ /* 0x000ee80000100800 */
[----:B------:R-:W3:Y:S01]  /*168a0*/  LDL R9, [R1+0x1bcc] ;  /* 0x001bcc0001097983 */ /* 0x000ee20000100800 */
[----:B------:R-:W-:-:S02]  /*168b0*/  PRMT R101, RZ, 0x7610, R101 ;  /* 0x00007610ff657816 */ /* 0x000fc40000000065 */
[----:B---3--:R-:W-:-:S04]  /*168c0*/  @P1 LOP3.LUT R9, R9, R8, RZ, 0x3c, !PT ;  /* 0x0000000809091212 */ /* 0x008fc800078e3cff */
[----:B------:R-:W-:-:S04]  /*168d0*/  @P1 LOP3.LUT R8, R9, R8, RZ, 0x3c, !PT ;  /* 0x0000000809081212 */ /* 0x000fc800078e3cff */
[----:B------:R-:W-:-:S05]  /*168e0*/  @P1 LOP3.LUT R9, R9, R8, RZ, 0x3c, !PT ;  /* 0x0000000809091212 */ /* 0x000fca00078e3cff */
[----:B------:R-:W3:Y:S04]  /*168f0*/  @P1 LDG.E.U8 R101, desc[UR56][R8.64] ;  /* 0x0000003808651981 */ /* 0x000ee8000c1e1100 */
[----:B---3--:R0:W-:Y:S04]  /*16900*/  STL [R1+0xee0], R101 ;  /* 0x000ee06501007387 */ /* 0x0081e80000100800 */
        /* <DEDUP_REMOVED lines=9> */
[----:B0-----:R-:W3:Y:S04]  /*169a0*/  LDL.LU R98, [R1+0x2b58] ;  /* 0x002b580001627983 */ /* 0x001ee80000300800 */
[----:B------:R-:W2:Y:S04]  /*169b0*/  LDL R8, [R1+0x1bb8] ;  /* 0x001bb80001087983 */ /* 0x000ea80000100800 */
[----:B------:R-:W2:Y:S01]  /*169c0*/  LDL R9, [R1+0x1bbc] ;  /* 0x001bbc0001097983 */ /* 0x000ea20000100800 */
[----:B------:R-:W-:-:S02]  /*169d0*/  PRMT R99, RZ, 0x7610, R99 ;  /* 0x00007610ff637816 */ /* 0x000fc40000000063 */
[----:B--2---:R-:W-:-:S04]  /*169e0*/  @P1 LOP3.LUT R9, R9, R8, RZ, 0x3c, !PT ;  /* 0x0000000809091212 */ /* 0x004fc800078e3cff */
[----:B------:R-:W-:-:S04]  /*169f0*/  @P1 LOP3.LUT R8, R9, R8, RZ, 0x3c, !PT ;  /* 0x0000000809081212 */ /* 0x000fc800078e3cff */
[----:B------:R-:W-:-:S05]  /*16a00*/  @P1 LOP3.LUT R9, R9, R8, RZ, 0x3c, !PT ;  /* 0x0000000809091212 */ /* 0x000fca00078e3cff */
[----:B------:R-:W2:Y:S01]  /*16a10*/  @P1 LDG.E.U8 R99, desc[UR56][R8.64] ;  /* 0x0000003808631981 */ /* 0x000ea2000c1e1100 */
[----:B------:R-:W-:-:S03]  /*16a20*/  ISETP.GT.AND P0, PT, R6, 0x4, PT ;  /* 0x000000040600780c */ /* 0x000fc60003f04270 */
        /* <DEDUP_REMOVED lines=35> */
[----:B------:R-:W3:Y:S01]  /*16c60*/  @P0 LDG.E.U8 R95, desc[UR56][R8.64] ;  /* 0x00000038085f0981 */ /* 0x000ee2000c1e1100 */
[----:B------:R-:W-:-:S03]  /*16c70*/  ISETP.GT.AND P1, PT, R6, 0x5, PT ;  /* 0x000000050600780c */ /* 0x000fc60003f24270 */
        /* <DEDUP_REMOVED lines=17> */
[----:B------:R0:W2:Y:S04]  /*16d90*/  @P1 LDG.E.U8 R76, desc[UR56][R8.64] ;  /* 0x00000038084c1981 */ /* 0x0000a8000c1e1100 */
[----:B------:R-:W0:Y:S04]  /*16da0*/  LDL R8, [R1+0x1b80] ;  /* 0x001b800001087983 */ /* 0x000e280000100800 */
[----:B------:R-:W0:Y:S01]  /*16db0*/  LDL R9, [R1+0x1b84] ;  /* 0x001b840001097983 */ /* 0x000e220000100800 */
[----:B------:R-:W-:Y:S02]  /*16dc0*/  PRMT R93, RZ, 0x7610, R93 ;  /* 0x00007610ff5d7816 */ /* 0x000fe4000000005d */
[----:B0-----:R-:W-:-:S04]  /*16dd0*/  @P1 LOP3.LUT R9, R9, R8, RZ, 0x3c, !PT ;  /* 0x0000000809091212 */ /* 0x001fc800078e3cff */
[----:B------:R-:W-:-:S04]  /*16de0*/  @P1 LOP3.LUT R8, R9, R8, RZ, 0x3c, !PT ;  /* 0x0000000809081212 */ /* 0x000fc800078e3cff */
[----:B------:R-:W-:-:S05]  /*16df0*/  @P1 LOP3.LUT R9, R9, R8, RZ, 0x3c, !PT ;  /* 0x0000000809091212 */ /* 0x000fca00078e3cff */
[----:B------:R-:W4:Y:S04]  /*16e00*/  @P1 LDG.E.U8 R93, desc[UR56][R8.64] ;  /* 0x00000038085d1981 */ /* 0x000f28000c1e1100 */
[----:B--2---:R0:W-:Y:S04]  /*16e10*/  STL [R1+0xebc], R76 ;  /* 0x000ebc4c01007387 */ /* 0x0041e80000100800 */
[----:B0-----:R-:W2:Y:S04]  /*16e20*/  LDL R76, [R1+0x1b5c] ;  /* 0x001b5c00014c7983 */ /* 0x001ea80000100800 */
[----:B----4-:R0:W-:Y:S04]  /*16e30*/  STL [R1+0xec4], R93 ;  /* 0x000ec45d01007387 */ /* 0x0101e80000100800 */
[----:B0-----:R-:W3:Y:S04]  /*16e40*/  LDL.LU R93, [R1+0x2b3c] ;  /* 0x002b3c00015d7983 */ /* 0x001ee80000300800 */
        /* <DEDUP_REMOVED lines=9> */
[----:B0-----:R-:W4:Y:S04]  /*16ee0*/  LDL.LU R90, [R1+0x2b38] ;  /* 0x002b3800015a7983 */ /* 0x001f280000300800 */
        /* <DEDUP_REMOVED lines=18> */
[----:B------:R-:W3:Y:S04]  /*17010*/  LDL R8, [R1+0x1b60] ;  /* 0x001b600001087983 */ /* 0x000ee80000100800 */
[----:B------:R-:W3:Y:S01]  /*17020*/  LDL R9, [R1+0x1b64] ;  /* 0x001b640001097983 */ /* 0x000ee20000100800 */
[----:B------:R-:W-:-:S02]  /*17030*/  PRMT R89, RZ, 0x7610, R89 ;  /* 0x00007610ff597816 */ /* 0x000fc40000000059 */
[----:B---3--:R-:W-:-:S04]  /*17040*/  @P0 LOP3.LUT R9, R9, R8, RZ, 0x3c, !PT ;  /* 0x0000000809090212 */ /* 0x008fc800078e3cff */
[----:B------:R-:W-:-:S04]  /*17050*/  @P0 LOP3.LUT R8, R9, R8, RZ, 0x3c, !PT ;  /* 0x0000000809080212 */ /* 0x000fc800078e3cff */
[----:B------:R-:W-:-:S05]  /*17060*/  @P0 LOP3.LUT R9, R9, R8, RZ, 0x3c, !PT ;  /* 0x0000000809090212 */ /* 0x000fca00078e3cff */
[----:B------:R-:W3:Y:S01]  /*17070*/  @P0 LDG.E.U8 R89, desc[UR56][R8.64] ;  /* 0x0000003808590981 */ /* 0x000ee2000c1e1100 */
[----:B------:R-:W-:-:S03]  /*17080*/  PRMT R86, RZ, 0x7610, R86 ;  /* 0x00007610ff567816 */ /* 0x000fc60000000056 */
[----:B---3--:R0:W-:Y:S04]  /*17090*/  STL [R1+0xeb4], R89 ;  /* 0x000eb45901007387 */ /* 0x0081e80000100800 */
[----:B0-----:R-:W2:Y:S04]  /*170a0*/  LDL.LU R89, [R1+0x2b2c] ;  /* 0x002b2c0001597983 */ /* 0x001ea80000300800 */
[----:B------:R-:W3:Y:S01]  /*170b0*/  LDL R9, [R1+0x1b58] ;  /* 0x001b580001097983 */ /* 0x000ee20000100800 */
[----:B------:R-:W-:-:S03]  /*170c0*/  @P0 IMAD.MOV.U32 R8, RZ, RZ, R76 ;  /* 0x000000ffff080224 */ /* 0x000fc600078e004c */
[----:B------:R-:W4:Y:S04]  /*170d0*/  LDL R76, [R1+0x1b34] ;  /* 0x001b3400014c7983 */ /* 0x000f280000100800 */
[----:B---3--:R-:W3:Y:S01]  /*170e0*/  @P0 LDG.E.U8 R86, desc[UR56][R8.64] ;  /* 0x0000003808560981 */ /* 0x008ee2000c1e1100 */
[----:B------:R-:W-:-:S03]  /*170f0*/  ISETP.GT.AND P1, PT, R6, 0x7, PT ;  /* 0x000000070600780c */ /* 0x000fc60003f24270 */
        /* <DEDUP_REMOVED lines=36> */
[----:B------:R-:W-:Y:S02]  /*17340*/  ISETP.GT.AND P0, PT, R6, 0x8, PT ;  /* 0x000000080600780c */ /* 0x000fe40003f04270 */
[----:B------:R-:W-:Y:S01]  /*17350*/  PRMT R83, RZ, 0x7610, R83 ;  /* 0x00007610ff537816 */ /* 0x000fe20000000053 */
[----:B----4-:R0:W-:Y:S04]  /*17360*/  STL [R1+0xea8], R82 ;  /* 0x000ea85201007387 */ /* 0x0101e80000100800 */
[----:B0-----:R-:W4:Y:S04]  /*17370*/  LDL.LU R82, [R1+0x2b18] ;  /* 0x002b180001527983 */ /* 0x001f280000300800 */
[----:B------:R-:W3:Y:S02]  /*17380*/  LDL R9, [R1+0x1b30] ;  /* 0x001b300001097983 */ /* 0x000ee40000100800 */
[----:B------:R-:W-:-:S02]  /*17390*/  @P0 IMAD.MOV.U32 R8, RZ, RZ, R76 ;  /* 0x000000ffff080224 */ /* 0x000fc400078e004c */
[----:B------:R-:W2:Y:S04]  /*173a0*/  LDL R76, [R1+0x1b0c] ;  /* 0x001b0c00014c7983 */ /* 0x000ea80000100800 */
[----:B---3--:R-:W3:Y:S04]  /*173b0*/  @P0 LDG.E.U8 R83, desc[UR56][R8.64] ;  /* 0x0000003808530981 */ /* 0x008ee8000c1e1100 */
        /* <DEDUP_REMOVED lines=29> */
[----:B------:R-:W-:Y:S02]  /*17590*/  ISETP.GT.AND P1, PT, R6, 0x9, PT ;  /* 0x000000090600780c */ /* 0x000fe40003f24270 */
[----:B------:R-:W-:-:S11]  /*175a0*/  PRMT R78, RZ, 0x7610, R78 ;  /* 0x00007610ff4e7816 */ /* 0x000fd6000000004e */
[----:B0-----:R-:W-:-:S04]  /*175b0*/  @P1 LOP3.LUT R9, R9, R8, RZ, 0x3c, !PT ;  /* 0x0000000809091212 */ /* 0x001fc800078e3cff */
[----:B------:R-:W-:-:S04]  /*175c0*/  @P1 LOP3.LUT R8, R9, R8, RZ, 0x3c, !PT ;  /* 0x0000000809081212 */ /* 0x000fc800078e3cff */
[----:B------:R-:W-:-:S05]  /*175d0*/  @P1 LOP3.LUT R9, R9, R8, RZ, 0x3c, !PT ;  /* 0x0000000809091212 */ /* 0x000fca00078e3cff */
[----:B------:R-:W4:Y:S04]  /*175e0*/  @P1 LDG.E.U8 R78, desc[UR56][R8.64] ;  /* 0x00000038084e1981 */ /* 0x000f28000c1e1100 */
[----:B--2---:R0:W-:Y:S04]  /*175f0*/  STL [R1+0xe98], R77 ;  /* 0x000e984d01007387 */ /* 0x0041e80000100800 */
[----:B0-----:R-:W2:Y:S04]  /*17600*/  LDL R77, [R1+0x1af4] ;  /* 0x001af400014d7983 */ /* 0x001ea80000100800 */
[----:B----4-:R0:W-:Y:S04]  /*17610*/  STL [R1+0xe78], R78 ;  /* 0x000e784e01007387 */ /* 0x0101e80000100800 */
[----:B0-----:R-:W4:Y:S04]  /*17620*/  LDL.LU R78, [R1+0x2b08] ;  /* 0x002b0800014e7983 */ /* 0x001f280000300800 */
[----:B------:R-:W3:Y:S01]  /*17630*/  LDL R9, [R1+0x1b08] ;  /* 0x001b080001097983 */ /* 0x000ee20000100800 */
[----:B------:R-:W-:Y:S01]  /*17640*/  PRMT R79, RZ, 0x7610, R79 ;  /* 0x00007610ff4f7816 */ /* 0x000fe2000000004f */
[----:B------:R-:W-:-:S02]  /*17650*/  @P1 IMAD.MOV.U32 R8, RZ, RZ, R76 ;  /* 0x000000ffff081224 */ /* 0x000fc400078e004c */
[----:B------:R-:W4:Y:S04]  /*17660*/  LDL R76, [R1+0x1aec] ;  /* 0x001aec00014c7983 */ /* 0x000f280000100800 */
[----:B---3--:R-:W3:Y:S04]  /*17670*/  @P1 LDG.E.U8 R79, desc[UR56][R8.64] ;  /* 0x00000038084f1981 */ /* 0x008ee8000c1e1100 */
        /* <DEDUP_REMOVED lines=9> */
[----:B------:R-:W4:Y:S04]  /*17710*/  LDL R8, [R1+0x1af8] ;  /* 0x001af80001087983 */ /* 0x000f280000100800 */
[----:B------:R-:W4:Y:S01]  /*17720*/  LDL R9, [R1+0x1afc] ;  /* 0x001afc0001097983 */ /* 0x000f220000100800 */
[----:B------:R-:W-:Y:S02]  /*17730*/  PRMT R39, RZ, 0x7610, R39 ;  /* 0x00007610ff277816 */ /* 0x000fe40000000027 */
[----:B------:R-:W-:Y:S01]  /*17740*/  ISETP.GT.AND P0, PT, R6, 0xa, PT ;  /* 0x0000000a0600780c */ /* 0x000fe20003f04270 */
[----:B--2---:R0:W-:Y:S01]  /*17750*/  STL [R1+0xe80], R41 ;  /* 0x000e802901007387 */ /* 0x0041e20000100800 */
[----:B------:R-:W-:-:S03]  /*17760*/  PRMT R25, RZ, 0x7610, R25 ;  /* 0x00007610ff197816 */ /* 0x000fc60000000019 */
[----:B0-----:R-:W2:Y:S01]  /*17770*/  LDL R41, [R1+0x1ae4] ;  /* 0x001ae40001297983 */ /* 0x001ea20000100800 */
[----:B----4-:R-:W-:-:S04]  /*17780*/  @P1 LOP3.LUT R9, R9, R8, RZ, 0x3c, !PT ;  /* 0x0000000809091212 */ /* 0x010fc800078e3cff */
[----:B------:R-:W-:-:S04]  /*17790*/  @P1 LOP3.LUT R8, R9, R8, RZ, 0x3c, !PT ;  /* 0x0000000809081212 */ /* 0x000fc800078e3cff */
[----:B------:R-:W-:-:S05]  /*177a0*/  @P1 LOP3.LUT R9, R9, R8, RZ, 0x3c, !PT ;  /* 0x0000000809091212 */ /* 0x000fca00078e3cff */
[----:B------:R0:W4:Y:S04]  /*177b0*/  @P1 LDG.E.U8 R39, desc[UR56][R8.64] ;  /* 0x0000003808271981 */ /* 0x000128000c1e1100 */
[----:B------:R-:W3:Y:S01]  /*177c0*/  LDL R9, [R1+0x1af0] ;  /* 0x001af00001097983 */ /* 0x000ee20000100800 */
[----:B0-----:R-:W-:-:S03]  /*177d0*/  @P0 IMAD.MOV.U32 R8, RZ, RZ, R77 ;  /* 0x000000ffff080224 */ /* 0x001fc600078e004d */
[----:B----4-:R0:W-:Y:S01]  /*177e0*/  STL [R1+0xe84], R39 ;  /* 0x000e842701007387 */ /* 0x0101e20000100800 */
[----:B------:R-:W-:-:S03]  /*177f0*/  PRMT R37, RZ, 0x7610, R37 ;  /* 0x00007610ff257816 */ /* 0x000fc60000000025 */
[----:B------:R-:W4:Y:S04]  /*17800*/  LDL R77, [R1+0x1ad0] ;  /* 0x001ad000014d7983 */ /* 0x000f280000100800 */
[----:B---3--:R1:W3:Y:S04]  /*17810*/  @P0 LDG.E.U8 R25, desc[UR56][R8.64] ;  /* 0x0000003808190981 */ /* 0x0082e8000c1e1100 */
[----:B0-----:R-:W4:Y:S04]  /*17820*/  LDL R39, [R1+0x1adc] ;  /* 0x001adc0001277983 */ /* 0x001f280000100800 */
[----:B------:R-:W2:Y:S01]  /*17830*/  LDL R9, [R1+0x1ae8] ;  /* 0x001ae80001097983 */ /* 0x000ea20000100800 */
[----:B-1----:R-:W-:-:S03]  /*17840*/  @P0 IMAD.MOV.U32 R8, RZ, RZ, R76 ;  /* 0x000000ffff080224 */ /* 0x002fc600078e004c */
[----:B---3--:R0:W-:Y:S01]  /*17850*/  STL [R1+0xe50], R25 ;  /* 0x000e501901007387 */ /* 0x0081e20000100800 */
[----:B------:R-:W-:-:S03]  /*17860*/  PRMT R36, RZ, 0x7610, R36 ;  /* 0x00007610ff247816 */ /* 0x000fc60000000024 */
[----:B------:R-:W3:Y:S04]  /*17870*/  LDL R76, [R1+0x1ac8] ;  /* 0x001ac800014c7983 */ /* 0x000ee80000100800 */
[----:B--2---:R1:W2:Y:S04]  /*17880*/  @P0 LDG.E.U8 R37, desc[UR56][R8.64] ;  /* 0x0000003808250981 */ /* 0x0042a8000c1e1100 */
[----:B0-----:R-:W3:Y:S04]  /*17890*/  LDL R25, [R1+0x1ad4] ;  /* 0x001ad40001197983 */ /* 0x001ee80000100800 */
[----:B------:R-:W4:Y:S01]  /*178a0*/  LDL R9, [R1+0x1ae0] ;  /* 0x001ae00001097983 */ /* 0x000f220000100800 */
[----:B-1----:R-:W-:-:S05]  /*178b0*/  @P0 IMAD.MOV.U32 R8, RZ, RZ, R41 ;  /* 0x000000ffff080224 */ /* 0x002fca00078e0029 */
[----:B----4-:R0:W4:Y:S04]  /*178c0*/  @P0 LDG.E.U8 R36, desc[UR56][R8.64] ;  /* 0x0000003808240981 */ /* 0x010128000c1e1100 */
[----:B--2---:R1:W-:Y:S04]  /*178d0*/  STL [R1+0xe54], R37 ;  /* 0x000e542501007387 */ /* 0x0043e80000100800 */
[----:B------:R-:W2:Y:S04]  /*178e0*/  LDL R41, [R1+0x1ac0] ;  /* 0x001ac00001297983 */ /* 0x000ea80000100800 */
[----:B------:R-:W3:Y:S04]  /*178f0*/  LDL R9, [R1+0x1ad8] ;  /* 0x001ad80001097983 */ /* 0x000ee80000100800 */
[----:B-1----:R-:W2:Y:S01]  /*17900*/  LDL R37, [R1+0x1acc] ;  /* 0x001acc0001257983 */ /* 0x002ea20000100800 */
[----:B------:R-:W-:Y:S01]  /*17910*/  ISETP.GT.AND P1, PT, R6, 0xb, PT ;  /* 0x0000000b0600780c */ /* 0x000fe20003f24270 */
[----:B0-----:R-:W-:Y:S01]  /*17920*/  @P0 IMAD.MOV.U32 R8, RZ, RZ, R39 ;  /* 0x000000ffff080224 */ /* 0x001fe200078e0027 */
[----:B------:R-:W-:-:S02]  /*17930*/  PRMT R3, RZ, 0x7610, R3 ;  /* 0x00007610ff037816 */ /* 0x000fc40000000003 */
[----:B------:R-:W-:Y:S01]  /*17940*/  PRMT R16, RZ, 0x7610, R16 ;  /* 0x00007610ff107816 */ /* 0x000fe20000000010 */
[----:B----4-:R0:W-:Y:S01]  /*17950*/  STL [R1+0xe58], R36 ;  /* 0x000e582401007387 */ /* 0x0101e20000100800 */
[----:B------:R-:W-:Y:S02]  /*17960*/  PRMT R14, RZ, 0x7610, R14 ;  /* 0x00007610ff0e7816 */ /* 0x000fe4000000000e */
[----:B------:R-:W-:Y:S01]  /*17970*/  PRMT R19, RZ, 0x7610, R19 ;  /* 0x00007610ff137816 */ /* 0x000fe20000000013 */
[----:B------:R-:W4:Y:S04]  /*17980*/  LDL R39, [R1+0x1ab8] ;  /* 0x001ab80001277983 */ /* 0x000f280000100800 */
[----:B0-----:R-:W4:Y:S04]  /*17990*/  LDL R36, [R1+0x1ac4] ;  /* 0x001ac40001247983 */ /* 0x001f280000100800 */
[----:B---3--:R0:W3:Y:S02]  /*179a0*/  @P0 LDG.E.U8 R3, desc[UR56][R8.64] ;  /* 0x0000003808030981 */ /* 0x0080e4000c1e1100 */
[----:B0-----:R-:W-:-:S02]  /*179b0*/  @P1 IMAD.MOV.U32 R8, RZ, RZ, R25 ;  /* 0x000000ffff081224 */ /* 0x001fc400078e0019 */
[----:B------:R-:W-:-:S05]  /*179c0*/  @P1 IMAD.MOV.U32 R9, RZ, RZ, R77 ;  /* 0x000000ffff091224 */ /* 0x000fca00078e004d */
[----:B------:R2:W3:Y:S02]  /*179d0*/  @P1 LDG.E.U8 R16, desc[UR56][R8.64] ;  /* 0x0000003808101981 */ /* 0x0004e4000c1e1100 */
[----:B--2---:R-:W-:Y:S02]  /*179e0*/  @P1 IMAD.MOV.U32 R8, RZ, RZ, R37 ;  /* 0x000000ffff081224 */ /* 0x004fe400078e0025 */
[----:B------:R-:W-:-:S05]  /*179f0*/  @P1 IMAD.MOV.U32 R9, RZ, RZ, R76 ;  /* 0x000000ffff091224 */ /* 0x000fca00078e004c */
[----:B------:R0:W2:Y:S02]  /*17a00*/  @P1 LDG.E.U8 R14, desc[UR56][R8.64] ;  /* 0x00000038080e1981 */ /* 0x0000a4000c1e1100 */
[----:B0-----:R-:W-:Y:S02]  /*17a10*/  @P1 IMAD.MOV.U32 R9, RZ, RZ, R41 ;  /* 0x000000ffff091224 */ /* 0x001fe400078e0029 */
[----:B----4-:R-:W-:-:S05]  /*17a20*/  @P1 IMAD.MOV.U32 R8, RZ, RZ, R36 ;  /* 0x000000ffff081224 */ /* 0x010fca00078e0024 */
[----:B------:R-:W4:Y:S04]  /*17a30*/  @P1 LDG.E.U8 R19, desc[UR56][R8.64] ;  /* 0x0000003808131981 */ /* 0x000f28000c1e1100 */
[----:B---3--:R0:W-:Y:S04]  /*17a40*/  STL [R1+0xe5c], R3 ;  /* 0x000e5c0301007387 */ /* 0x0081e80000100800 */
[----:B------:R-:W3:Y:S04]  /*17a50*/  LDL R25, [R1+0x1ab0] ;  /* 0x001ab00001197983 */ /* 0x000ee80000100800 */
[----:B0-----:R-:W3:Y:S04]  /*17a60*/  LDL R3, [R1+0x1abc] ;  /* 0x001abc0001037983 */ /* 0x001ee80000100800 */
[----:B------:R0:W-:Y:S04]  /*17a70*/  STL [R1+0xe3c], R16 ;  /* 0x000e3c1001007387 */ /* 0x0001e80000100800 */
[----:B------:R-:W3:Y:S04]  /*17a80*/  LDL R37, [R1+0x1aa8] ;  /* 0x001aa80001257983 */ /* 0x000ee80000100800 */
[----:B0-----:R-:W3:Y:S04]  /*17a90*/  LDL R16, [R1+0x1ab4] ;  /* 0x001ab40001107983 */ /* 0x001ee80000100800 */
[----:B--2---:R0:W-:Y:S04]  /*17aa0*/  STL [R1+0xe44], R14 ;  /* 0x000e440e01007387 */ /* 0x0041e80000100800 */
[----:B------:R-:W2:Y:S04]  /*17ab0*/  LDL R36, [R1+0x1aa0] ;  /* 0x001aa00001247983 */ /* 0x000ea80000100800 */
[----:B0-----:R-:W2:Y:S04]  /*17ac0*/  LDL R14, [R1+0x1aac] ;  /* 0x001aac00010e7983 */ /* 0x001ea80000100800 */
[----:B----4-:R0:W-:Y:S04]  /*17ad0*/  STL [R1+0xe48], R19 ;  /* 0x000e481301007387 */ /* 0x0101e80000100800 */
[----:B0-----:R-:W4:Y:S01]  /*17ae0*/  LDL R19, [R1+0x1aa4] ;  /* 0x001aa40001137983 */ /* 0x001f220000100800 */
[----:B------:R-:W-:Y:S01]  /*17af0*/  ISETP.GT.AND P0, PT, R6, 0xc, PT ;  /* 0x0000000c0600780c */ /* 0x000fe20003f04270 */
[----:B------:R-:W-:Y:S01]  /*17b00*/  @P1 IMAD.MOV.U32 R9, RZ, RZ, R39 ;  /* 0x000000ffff091224 */ /* 0x000fe200078e0027 */
[----:B------:R-:W-:Y:S01]  /*17b10*/  PRMT R0, RZ, 0x7610, R0 ;  /* 0x00007610ff007816 */ /* 0x000fe20000000000 */
[----:B---3--:R-:W-:Y:S01]  /*17b20*/  @P1 IMAD.MOV.U32 R8, RZ, RZ, R3 ;  /* 0x000000ffff081224 */ /* 0x008fe200078e0003 */
[----:B------:R-:W-:Y:S01]  /*17b30*/  PRMT R13, RZ, 0x7610, R13 ;  /* 0x00007610ff0d7816 */ /* 0x000fe2000000000d */
[----:B------:R-:W3:Y:S04]  /*17b40*/  LDL R3, [R1+0x1a98] ;  /* 0x001a980001037983 */ /* 0x000ee80000100800 */
[----:B------:R0:W3:Y:S01]  /*17b50*/  @P1 LDG.E.U8 R0, desc[UR56][R8.64] ;  /* 0x0000003808001981 */ /* 0x0000e2000c1e1100 */
[----:B------:R-:W-:-:S03]  /*17b60*/  PRMT R5, RZ, 0x7610, R5 ;  /* 0x00007610ff057816 */ /* 0x000fc60000000005 */
[----:B0-----:R-:W-:Y:S02]  /*17b70*/  @P0 IMAD.MOV.U32 R8, RZ, RZ, R16 ;  /* 0x000000ffff080224 */ /* 0x001fe400078e0010 */
[----:B------:R-:W-:-:S05]  /*17b80*/  @P0 IMAD.MOV.U32 R9, RZ, RZ, R25 ;  /* 0x000000ffff090224 */ /* 0x000fca00078e0019 */
[----:B------:R2:W3:Y:S02]  /*17b90*/  @P0 LDG.E.U8 R13, desc[UR56][R8.64] ;  /* 0x00000038080d0981 */ /* 0x0004e4000c1e1100 */
[----:B--2---:R-:W-:Y:S02]  /*17ba0*/  @P0 IMAD.MOV.U32 R8, RZ, RZ, R14 ;  /* 0x000000ffff080224 */ /* 0x004fe400078e000e */
[----:B------:R-:W-:-:S05]  /*17bb0*/  @P0 IMAD.MOV.U32 R9, RZ, RZ, R37 ;  /* 0x000000ffff090224 */ /* 0x000fca00078e0025 */
[----:B------:R0:W2:Y:S01]  /*17bc0*/  @P0 LDG.E.U8 R5, desc[UR56][R8.64] ;  /* 0x0000003808050981 */ /* 0x0000a2000c1e1100 */
[----:B------:R-:W-:Y:S01]  /*17bd0*/  PRMT R20, RZ, 0x7610, R20 ;  /* 0x00007610ff147816 */ /* 0x000fe20000000014 */
[----:B0-----:R-:W-:Y:S02]  /*17be0*/  @P0 IMAD.MOV.U32 R9, RZ, RZ, R36 ;  /* 0x000000ffff090224 */ /* 0x001fe400078e0024 */
[----:B----4-:R-:W-:-:S05]  /*17bf0*/  @P0 IMAD.MOV.U32 R8, RZ, RZ, R19 ;  /* 0x000000ffff080224 */ /* 0x010fca00078e0013 */
[----:B------:R-:W4:Y:S04]  /*17c00*/  @P0 LDG.E.U8 R20, desc[UR56][R8.64] ;  /* 0x0000003808140981 */ /* 0x000f28000c1e1100 */
[----:B---3--:R0:W-:Y:S04]  /*17c10*/  STL [R1+0xe4c], R0 ;  /* 0x000e4c0001007387 */ /* 0x0081e80000100800 */
[----:B------:R-:W3:Y:S04]  /*17c20*/  LDL R25, [R1+0x1a90] ;  /* 0x001a900001197983 */ /* 0x000ee80000100800 */
[----:B------:R-:W3:Y:S04]  /*17c30*/  LDL R16, [R1+0x1a94] ;  /* 0x001a940001107983 */ /* 0x000ee80000100800 */
[----:B0-----:R-:W3:Y:S04]  /*17c40*/  LDL R0, [R1+0x1a9c] ;  /* 0x001a9c0001007983 */ /* 0x001ee80000100800 */
[----:B------:R-:W3:Y:S04]  /*17c50*/  LDL R14, [R1+0x1a88] ;  /* 0x001a8800010e7983 */ /* 0x000ee80000100800 */
        /* <DEDUP_REMOVED lines=8> */
[----:B------:R-:W4:Y:S01]  /*17ce0*/  LDL R3, [R1+0x1a78] ;  /* 0x001a780001037983 */ /* 0x000f220000100800 */
[----:B---3--:R-:W-:-:S03]  /*17cf0*/  @P0 IMAD.MOV.U32 R8, RZ, RZ, R0 ;  /* 0x000000ffff080224 */ /* 0x008fc600078e0000 */
[----:B------:R-:W3:Y:S01]  /*17d00*/  LDL R0, [R1+0x1a7c] ;  /* 0x001a7c0001007983 */ /* 0x000ee20000100800 */
[----:B------:R-:W-:-:S03]  /*17d10*/  PRMT R12, RZ, 0x7610, R12 ;  /* 0x00007610ff0c7816 */ /* 0x000fc6000000000c */
[----:B------:R0:W3:Y:S02]  /*17d20*/  @P0 LDG.E.U8 R35, desc[UR56][R8.64] ;  /* 0x0000003808230981 */ /* 0x0000e4000c1e1100 */
[----:B0-----:R-:W-:Y:S02]  /*17d30*/  @P1 IMAD.MOV.U32 R8, RZ, RZ, R16 ;  /* 0x000000ffff081224 */ /* 0x001fe400078e0010 */
[----:B------:R-:W-:Y:S01]  /*17d40*/  @P1 IMAD.MOV.U32 R9, RZ, RZ, R25 ;  /* 0x000000ffff091224 */ /* 0x000fe200078e0019 */
[----:B------:R-:W3:Y:S04]  /*17d50*/  LDL R16, [R1+0x1a74] ;  /* 0x001a740001107983 */ /* 0x000ee80000100800 */
[----:B------:R-:W3:Y:S04]  /*17d60*/  LDL R25, [R1+0x1a70] ;  /* 0x001a700001197983 */ /* 0x000ee80000100800 */
[----:B------:R2:W3:Y:S02]  /*17d70*/  @P1 LDG.E.U8 R12, desc[UR56][R8.64] ;  /* 0x00000038080c1981 */ /* 0x0004e4000c1e1100 */
[----:B--2---:R-:W-:-:S02]  /*17d80*/  @P1 IMAD.MOV.U32 R8, RZ, RZ, R5 ;  /* 0x000000ffff081224 */ /* 0x004fc400078e0005 */
[----:B------:R-:W-:Y:S01]  /*17d90*/  @P1 IMAD.MOV.U32 R9, RZ, RZ, R14 ;  /* 0x000000ffff091224 */ /* 0x000fe200078e000e */
[----:B------:R-:W2:Y:S04]  /*17da0*/  LDL R5, [R1+0x1a6c] ;  /* 0x001a6c0001057983 */ /* 0x000ea80000100800 */
[----:B------:R-:W2:Y:S01]  /*17db0*/  LDL R14, [R1+0x1a68] ;  /* 0x001a6800010e7983 */ /* 0x000ea20000100800 */
[----:B------:R-:W-:-:S06]  /*17dc0*/  PRMT R34, RZ, 0x7610, R34 ;  /* 0x00007610ff227816 */ /* 0x000fcc0000000022 */
[----:B------:R0:W2:Y:S02]  /*17dd0*/  @P1 LDG.E.U8 R34, desc[UR56][R8.64] ;  /* 0x0000003808221981 */ /* 0x0000a4000c1e1100 */
[----:B0-----:R-:W-:Y:S02]  /*17de0*/  @P1 IMAD.MOV.U32 R8, RZ, RZ, R19 ;  /* 0x000000ffff081224 */ /* 0x001fe400078e0013 */
[----:B------:R-:W2:Y:S01]  /*17df0*/  LDL R19, [R1+0x1a64] ;  /* 0x001a640001137983 */ /* 0x000ea20000100800 */
[----:B----4-:R-:W-:-:S03]  /*17e00*/  @P1 IMAD.MOV.U32 R9, RZ, RZ, R20 ;  /* 0x000000ffff091224 */ /* 0x010fc600078e0014 */
[----:B------:R-:W4:Y:S01]  /*17e10*/  LDL R20, [R1+0x1a60] ;  /* 0x001a600001147983 */ /* 0x000f220000100800 */
[----:B------:R-:W-:Y:S02]  /*17e20*/  ISETP.GT.AND P0, PT, R6, 0xe, PT ;  /* 0x0000000e0600780c */ /* 0x000fe40003f04270 */
[----:B------:R-:W-:Y:S02]  /*17e30*/  PRMT R33, RZ, 0x7610, R33 ;  /* 0x00007610ff217816 */ /* 0x000fe40000000021 */
[----:B------:R-:W-:-:S04]  /*17e40*/  PRMT R32, RZ, 0x7610, R32 ;  /* 0x00007610ff207816 */ /* 0x000fc80000000020 */
[----:B------:R3:W4:Y:S01]  /*17e50*/  @P1 LDG.E.U8 R33, desc[UR56][R8.64] ;  /* 0x0000003808211981 */ /* 0x000722000c1e1100 */
[----:B------:R-:W-:Y:S01]  /*17e60*/  PRMT R11, RZ, 0x7610, R11 ;  /* 0x00007610ff0b7816 */ /* 0x000fe2000000000b */
[----:B---3--:R-:W-:Y:S02]  /*17e70*/  @P1 IMAD.MOV.U32 R8, RZ, RZ, R0 ;  /* 0x000000ffff081224 */ /* 0x008fe400078e0000 */
[----:B------:R-:W-:Y:S01]  /*17e80*/  @P1 IMAD.MOV.U32 R9, RZ, RZ, R3 ;  /* 0x000000ffff091224 */ /* 0x000fe200078e0003 */
[----:B------:R-:W3:Y:S04]  /*17e90*/  LDL R0, [R1+0x1a5c] ;  /* 0x001a5c0001007983 */ /* 0x000ee80000100800 */
[----:B------:R-:W3:Y:S04]  /*17ea0*/  LDL R3, [R1+0x1a58] ;  /* 0x001a580001037983 */ /* 0x000ee80000100800 */
[----:B------:R0:W3:Y:S02]  /*17eb0*/  @P1 LDG.E.U8 R32, desc[UR56][R8.64] ;  /* 0x0000003808201981 */ /* 0x0000e4000c1e1100 */
[----:B0-----:R-:W-:-:S02]  /*17ec0*/  @P0 IMAD.MOV.U32 R8, RZ, RZ, R16 ;  /* 0x000000ffff080224 */ /* 0x001fc400078e0010 */
        /* <DEDUP_REMOVED lines=8> */
[----:B------:R-:W-:-:S03]  /*17f50*/  PRMT R31, RZ, 0x7610, R31 ;  /* 0x00007610ff1f7816 */ /* 0x000fc6000000001f */
[----:B------:R-:W-:Y:S04]  /*17f60*/  STL [R1+0xe38], R35 ;  /* 0x000e382301007387 */ /* 0x000fe80000100800 */
        /* <DEDUP_REMOVED lines=11> */
[----:B------:R-:W3:Y:S01]  /*18020*/  LDL R0, [R1+0x1a3c] ;  /* 0x001a3c0001007983 */ /* 0x000ee20000100800 */
[----:B------:R-:W-:-:S03]  /*18030*/  @P0 IMAD.MOV.U32 R9, RZ, RZ, R3 ;  /* 0x000000ffff090224 */ /* 0x000fc600078e0003 */
[----:B------:R-:W3:Y:S04]  /*18040*/  LDL R3, [R1+0x1a38] ;  /* 0x001a380001037983 */ /* 0x000ee80000100800 */
[----:B------:R0:W3:Y:S04]  /*18050*/  @P0 LDG.E.U8 R28, desc[UR56][R8.64] ;  /* 0x00000038081c0981 */ /* 0x0000e8000c1e1100 */
[----:B------:R-:W-:Y:S01]  /*18060*/  STL [R1+0xe24], R34 ;  /* 0x000e242201007387 */ /* 0x000fe20000100800 */
[----:B0-----:R-:W-:-:S03]  /*18070*/  @P1 IMAD.MOV.U32 R8, RZ, RZ, R16 ;  /* 0x000000ffff081224 */ /* 0x001fc600078e0010 */
[----:B------:R-:W3:Y:S01]  /*18080*/  LDL R16, [R1+0x1a34] ;  /* 0x001a340001107983 */ /* 0x000ee20000100800 */
[----:B------:R-:W-:-:S03]  /*18090*/  @P1 IMAD.MOV.U32 R9, RZ, RZ, R25 ;  /* 0x000000ffff091224 */ /* 0x000fc600078e0019 */
[----:B------:R-:W3:Y:S04]  /*180a0*/  LDL R25, [R1+0x1a30] ;  /* 0x001a300001197983 */ /* 0x000ee80000100800 */
[----:B------:R2:W3:Y:S04]  /*180b0*/  @P1 LDG.E.U8 R10, desc[UR56][R8.64] ;  /* 0x00000038080a1981 */ /* 0x0004e8000c1e1100 */
[----:B------:R-:W-:Y:S01]  /*180c0*/  STL [R1+0xe28], R33 ;  /* 0x000e282101007387 */ /* 0x000fe20000100800 */
[----:B--2---:R-:W-:-:S03]  /*180d0*/  @P1 IMAD.MOV.U32 R8, RZ, RZ, R5 ;  /* 0x000000ffff081224 */ /* 0x004fc600078e0005 */
[----:B------:R-:W2:Y:S01]  /*180e0*/  LDL R5, [R1+0x1a2c] ;  /* 0x001a2c0001057983 */ /* 0x000ea20000100800 */
[----:B------:R-:W-:-:S03]  /*180f0*/  @P1 IMAD.MOV.U32 R9, RZ, RZ, R14 ;  /* 0x000000ffff091224 */ /* 0x000fc600078e000e */
        /* <DEDUP_REMOVED lines=13> */
[----:B---3--:R-:W-:Y:S01]  /*181d0*/  @P1 IMAD.MOV.U32 R8, RZ, RZ, R0 ;  /* 0x000000ffff081224 */ /* 0x008fe200078e0000 */
[----:B------:R-:W-:Y:S01]  /*181e0*/  PRMT R21, RZ, 0x7610, R21 ;  /* 0x00007610ff157816 */ /* 0x000fe20000000015 */
[----:B------:R-:W3:Y:S01]  /*181f0*/  LDL R0, [R1+0x1a1c] ;  /* 0x001a1c0001007983 */ /* 0x000ee20000100800 */
[----:B------:R-:W-:-:S03]  /*18200*/  @P1 IMAD.MOV.U32 R9, RZ, RZ, R3 ;  /* 0x000000ffff091224 */ /* 0x000fc600078e0003 */
[----:B------:R-:W3:Y:S04]  /*18210*/  LDL R3, [R1+0x1a18] ;  /* 0x001a180001037983 */ /* 0x000ee80000100800 */
[----:B------:R0:W3:Y:S02]  /*18220*/  @P1 LDG.E.U8 R27, desc[UR56][R8.64] ;  /* 0x00000038081b1981 */ /* 0x0000e4000c1e1100 */
[----:B0-----:R-:W-:Y:S02]  /*18230*/  @P0 IMAD.MOV.U32 R8, RZ, RZ, R16 ;  /* 0x000000ffff080224 */ /* 0x001fe400078e0010 */
[----:B------:R-:W-:-:S05]  /*18240*/  @P0 IMAD.MOV.U32 R9, RZ, RZ, R25 ;  /* 0x000000ffff090224 */ /* 0x000fca00078e0019 */
[----:B------:R2:W3:Y:S02]  /*18250*/  @P0 LDG.E.U8 R15, desc[UR56][R8.64] ;  /* 0x00000038080f0981 */ /* 0x0004e4000c1e1100 */
[----:B--2---:R-:W-:Y:S02]  /*18260*/  @P0 IMAD.MOV.U32 R8, RZ, RZ, R5 ;  /* 0x000000ffff080224 */ /* 0x004fe400078e0005 */
[----:B------:R-:W-:-:S05]  /*18270*/  @P0 IMAD.MOV.U32 R9, RZ, RZ, R14 ;  /* 0x000000ffff090224 */ /* 0x000fca00078e000e */
[----:B------:R0:W2:Y:S01]  /*18280*/  @P0 LDG.E.U8 R21, desc[UR56][R8.64] ;  /* 0x0000003808150981 */ /* 0x0000a2000c1e1100 */
[----:B------:R-:W-:-:S03]  /*18290*/  PRMT R18, RZ, 0x7610, R18 ;  /* 0x00007610ff127816 */ /* 0x000fc60000000012 */
[----:B------:R-:W-:Y:S01]  /*182a0*/  STL [R1+0xe10], R31 ;  /* 0x000e101f01007387 */ /* 0x000fe20000100800 */
[----:B0-----:R-:W-:-:S03]  /*182b0*/  @P0 IMAD.MOV.U32 R8, RZ, RZ, R19 ;  /* 0x000000ffff080224 */ /* 0x001fc600078e0013 */
[----:B------:R-:W-:Y:S04]  /*182c0*/  STL [R1+0xe18], R30 ;  /* 0x000e181e01007387 */ /* 0x000fe80000100800 */
[----:B------:R-:W2:Y:S04]  /*182d0*/  LDL R5, [R1+0x1a14] ;  /* 0x001a140001057983 */ /* 0x000ea80000100800 */
[----:B------:R-:W2:Y:S01]  /*182e0*/  LDL R16, [R1+0x1a10] ;  /* 0x001a100001107983 */ /* 0x000ea20000100800 */
[----:B----4-:R-:W-:-:S05]  /*182f0*/  @P0 IMAD.MOV.U32 R9, RZ, RZ, R20 ;  /* 0x000000ffff090224 */ /* 0x010fca00078e0014 */
[----:B------:R3:W4:Y:S01]  /*18300*/  @P0 LDG.E.U8 R18, desc[UR56][R8.64] ;  /* 0x0000003808120981 */ /* 0x000722000c1e1100 */
[----:B------:R-:W-:Y:S02]  /*18310*/  ISETP.GT.AND P1, PT, R6, 0x11, PT ;  /* 0x000000110600780c */ /* 0x000fe40003f24270 */
[----:B------:R-:W-:Y:S01]  /*18320*/  PRMT R24, RZ, 0x7610, R24 ;  /* 0x00007610ff187816 */ /* 0x000fe20000000018 */
[----:B---3--:R-:W-:Y:S02]  /*18330*/  @P0 IMAD.MOV.U32 R8, RZ, RZ, R0 ;  /* 0x000000ffff080224 */ /* 0x008fe400078e0000 */
[----:B------:R-:W-:-:S05]  /*18340*/  @P0 IMAD.MOV.U32 R9, RZ, RZ, R3 ;  /* 0x000000ffff090224 */ /* 0x000fca00078e0003 */
[----:B------:R0:W3:Y:S04]  /*18350*/  @P0 LDG.E.U8 R24, desc[UR56][R8.64] ;  /* 0x0000003808180981 */ /* 0x0000e8000c1e1100 */
[----:B------:R1:W-:Y:S04]  /*18360*/  STL [R1+0xe08], R15 ;  /* 0x000e080f01007387 */ /* 0x0003e80000100800 */
[----:B-1----:R-:W3:Y:S04]  /*18370*/  LDL R15, [R1+0x1a08] ;  /* 0x001a0800010f7983 */ /* 0x002ee80000100800 */
[----:B------:R-:W-:Y:S04]  /*18380*/  STL [R1+0xe20], R28 ;  /* 0x000e201c01007387 */ /* 0x000fe80000100800 */
[----:B------:R-:W3:Y:S04]  /*18390*/  LDL R14, [R1+0x1a0c] ;  /* 0x001a0c00010e7983 */ /* 0x000ee80000100800 */
[----:B--2---:R1:W-:Y:S04]  /*183a0*/  STL [R1+0xe0c], R21 ;  /* 0x000e0c1501007387 */ /* 0x0043e80000100800 */
[----:B------:R-:W2:Y:S04]  /*183b0*/  LDL R20, [R1+0x1a04] ;  /* 0x001a040001147983 */ /* 0x000ea80000100800 */
[----:B------:R-:W2:Y:S04]  /*183c0*/  LDL R3, [R1+0x19f8] ;  /* 0x0019f80001037983 */ /* 0x000ea80000100800 */
[----:B-1----:R-:W2:Y:S04]  /*183d0*/  LDL R21, [R1+0x1a00] ;  /* 0x001a000001157983 */ /* 0x002ea80000100800 */
[----:B------:R-:W2:Y:S04]  /*183e0*/  LDL R0, [R1+0x19fc] ;  /* 0x0019fc0001007983 */ /* 0x000ea80000100800 */
[----:B------:R-:W2:Y:S01]  /*183f0*/  LDL R19, [R1+0x19f0] ;  /* 0x0019f00001137983 */ /* 0x000ea20000100800 */
[----:B0-----:R-:W-:-:S03]  /*18400*/  @P1 IMAD.MOV.U32 R8, RZ, RZ, R5 ;  /* 0x000000ffff081224 */ /* 0x001fc600078e0005 */
[----:B----4-:R0:W-:Y:S04]  /*18410*/  STL [R1+0xe14], R18 ;  /* 0x000e141201007387 */ /* 0x0101e80000100800 */
[----:B------:R-:W4:Y:S04]  /*18420*/  LDL R5, [R1+0x19ec] ;  /* 0x0019ec0001057983 */ /* 0x000f280000100800 */
[----:B0-----:R-:W4:Y:S01]  /*18430*/  LDL R18, [R1+0x19f4] ;  /* 0x0019f40001127983 */ /* 0x001f220000100800 */
[----:B------:R-:W-:Y:S01]  /*18440*/  PRMT R248, RZ, 0x7610, R248 ;  /* 0x00007610fff87816 */ /* 0x000fe200000000f8 */
[----:B------:R-:W-:-:S02]  /*18450*/  @P1 IMAD.MOV.U32 R9, RZ, RZ, R16 ;  /* 0x000000ffff091224 */ /* 0x000fc400078e0010 */
[----:B------:R-:W4:Y:S01]  /*18460*/  LDL R16, [R1+0x19e8] ;  /* 0x0019e80001107983 */ /* 0x000f220000100800 */
[----:B------:R-:W-:-:S03]  /*18470*/  PRMT R249, RZ, 0x7610, R249 ;  /* 0x00007610fff97816 */ /* 0x000fc600000000f9 */
[----:B------:R3:W4:Y:S04]  /*18480*/  @P1 LDG.E.U8 R248, desc[UR56][R8.64] ;  /* 0x0000003808f81981 */ /* 0x000728000c1e1100 */
[----:B------:R0:W-:Y:S01]  /*18490*/  STL [R1+0xe04], R27 ;  /* 0x000e041b01007387 */ /* 0x0001e20000100800 */
[----:B------:R-:W-:Y:S02]  /*184a0*/  ISETP.GT.AND P0, PT, R6, 0x12, PT ;  /* 0x000000120600780c */ /* 0x000fe40003f04270 */
[----:B------:R-:W-:Y:S02]  /*184b0*/  PRMT R251, RZ, 0x7610, R251 ;  /* 0x00007610fffb7816 */ /* 0x000fe400000000fb */
[----:B------:R-:W-:Y:S02]  /*184c0*/  PRMT R4, RZ, 0x7610, R4 ;  /* 0x00007610ff047816 */ /* 0x000fe40000000004 */
[----:B------:R-:W-:Y:S01]  /*184d0*/  PRMT R244, RZ, 0x7610, R244 ;  /* 0x00007610fff47816 */ /* 0x000fe200000000f4 */
[----:B---3--:R-:W-:-:S02]  /*184e0*/  @P1 IMAD.MOV.U32 R9, RZ, RZ, R15 ;  /* 0x000000ffff091224 */ /* 0x008fc400078e000f */
[----:B------:R-:W3:Y:S01]  /*184f0*/  LDL R15, [R1+0x19e0] ;  /* 0x0019e000010f7983 */ /* 0x000ee20000100800 */
[----:B------:R-:W-:-:S03]  /*18500*/  @P1 IMAD.MOV.U32 R8, RZ, RZ, R14 ;  /* 0x000000ffff081224 */ /* 0x000fc600078e000e */
[----:B------:R-:W3:Y:S04]  /*18510*/  LDL R14, [R1+0x19e4] ;  /* 0x0019e400010e7983 */ /* 0x000ee80000100800 */
[----:B------:R2:W3:Y:S02]  /*18520*/  @P1 LDG.E.U8 R249, desc[UR56][R8.64] ;  /* 0x0000003808f91981 */ /* 0x0004e4000c1e1100 */
[----:B--2---:R-:W-:Y:S02]  /*18530*/  @P1 IMAD.MOV.U32 R8, RZ, RZ, R20 ;  /* 0x000000ffff081224 */ /* 0x004fe400078e0014 */
[----:B------:R-:W-:Y:S01]  /*18540*/  @P1 IMAD.MOV.U32 R9, RZ, RZ, R21 ;  /* 0x000000ffff091224 */ /* 0x000fe200078e0015 */
[----:B------:R-:W2:Y:S04]  /*18550*/  LDL R20, [R1+0x19dc] ;  /* 0x0019dc0001147983 */ /* 0x000ea80000100800 */
[----:B------:R-:W2:Y:S04]  /*18560*/  LDL R21, [R1+0x19d8] ;  /* 0x0019d80001157983 */ /* 0x000ea80000100800 */
[----:B------:R1:W2:Y:S02]  /*18570*/  @P1 LDG.E.U8 R251, desc[UR56][R8.64] ;  /* 0x0000003808fb1981 */ /* 0x0002a4000c1e1100 */
[----:B-1----:R-:W-:-:S02]  /*18580*/  @P1 IMAD.MOV.U32 R8, RZ, RZ, R0 ;  /* 0x000000ffff081224 */ /* 0x002fc400078e0000 */
[----:B------:R-:W-:Y:S01]  /*18590*/  @P1 IMAD.MOV.U32 R9, RZ, RZ, R3 ;  /* 0x000000ffff091224 */ /* 0x000fe200078e0003 */
[----:B------:R-:W2:Y:S04]  /*185a0*/  LDL R0, [R1+0x19d4] ;  /* 0x0019d40001007983 */ /* 0x000ea80000100800 */
[----:B------:R-:W2:Y:S04]  /*185b0*/  LDL R3, [R1+0x19d0] ;  /* 0x0019d00001037983 */ /* 0x000ea80000100800 */
[----:B------:R1:W2:Y:S02]  /*185c0*/  @P1 LDG.E.U8 R4, desc[UR56][R8.64] ;  /* 0x0000003808041981 */ /* 0x0002a4000c1e1100 */
[----:B-1----:R-:W-:-:S02]  /*185d0*/  @P0 IMAD.MOV.U32 R9, RZ, RZ, R19 ;  /* 0x000000ffff090224 */ /* 0x002fc400078e0013 */
[----:B------:R-:W2:Y:S01]  /*185e0*/  LDL R19, [R1+0x19c8] ;  /* 0x0019c80001137983 */ /* 0x000ea20000100800 */
[----:B----4-:R-:W-:-:S03]  /*185f0*/  @P0 IMAD.MOV.U32 R8, RZ, RZ, R18 ;  /* 0x000000ffff080224 */ /* 0x010fc600078e0012 */
[----:B------:R-:W4:Y:S04]  /*18600*/  LDL R18, [R1+0x19cc] ;  /* 0x0019cc0001127983 */ /* 0x000f280000100800 */
[----:B------:R1:W4:Y:S02]  /*18610*/  @P0 LDG.E.U8 R244, desc[UR56][R8.64] ;  /* 0x0000003808f40981 */ /* 0x000324000c1e1100 */
[----:B-1----:R-:W-:Y:S02]  /*18620*/  @P0 IMAD.MOV.U32 R8, RZ, RZ, R5 ;  /* 0x000000ffff080224 */ /* 0x002fe400078e0005 */
[----:B------:R-:W4:Y:S01]  /*18630*/  LDL R5, [R1+0x19c4] ;  /* 0x0019c40001057983 */ /* 0x000f220000100800 */
[----:B------:R-:W-:Y:S01]  /*18640*/  PRMT R245, RZ, 0x7610, R245 ;  /* 0x00007610fff57816 */ /* 0x000fe200000000f5 */
[----:B------:R-:W-:-:S02]  /*18650*/  @P0 IMAD.MOV.U32 R9, RZ, RZ, R16 ;  /* 0x000000ffff090224 */ /* 0x000fc400078e0010 */
[----:B------:R-:W4:Y:S01]  /*18660*/  LDL R16, [R1+0x19c0] ;  /* 0x0019c00001107983 */ /* 0x000f220000100800 */
[----:B------:R-:W-:Y:S02]  /*18670*/  ISETP.GT.AND P1, PT, R6, 0x13, PT ;  /* 0x000000130600780c */ /* 0x000fe40003f24270 */
[----:B------:R-:W-:Y:S01]  /*18680*/  PRMT R246, RZ, 0x7610, R246 ;  /* 0x00007610fff67816 */ /* 0x000fe200000000f6 */
[----:B------:R3:W4:Y:S04]  /*18690*/  @P0 LDG.E.U8 R245, desc[UR56][R8.64] ;  /* 0x0000003808f50981 */ /* 0x000728000c1e1100 */
[----:B------:R1:W-:Y:S01]  /*186a0*/  STL [R1+0xe1c], R24 ;  /* 0x000e1c1801007387 */ /* 0x0003e20000100800 */
        /* <DEDUP_REMOVED lines=8> */
[----:B------:R-:W2:Y:S01]  /*18730*/  LDL R20, [R1+0x19b4] ;  /* 0x0019b40001147983 */ /* 0x000ea20000100800 */
[----:B------:R-:W-:-:S03]  /*18740*/  @P0 IMAD.MOV.U32 R9, RZ, RZ, R21 ;  /* 0x000000ffff090224 */ /* 0x000fc600078e0015 */
[----:B------:R-:W2:Y:S04]  /*18750*/  LDL R21, [R1+0x19b0] ;  /* 0x0019b00001157983 */ /* 0x000ea80000100800 */
[----:B------:R0:W2:Y:S02]  /*18760*/  @P0 LDG.E.U8 R247, desc[UR56][R8.64] ;  /* 0x0000003808f70981 */ /* 0x0000a4000c1e1100 */
[----:B0-----:R-:W-:Y:S02]  /*18770*/  @P1 IMAD.MOV.U32 R8, RZ, RZ, R0 ;  /* 0x000000ffff081224 */ /* 0x001fe400078e0000 */
[----:B------:R-:W2:Y:S01]  /*18780*/  LDL R0, [R1+0x19ac] ;  /* 0x0019ac0001007983 */ /* 0x000ea20000100800 */
[----:B------:R-:W-:-:S03]  /*18790*/  @P1 IMAD.MOV.U32 R9, RZ, RZ, R3 ;  /* 0x000000ffff091224 */ /* 0x000fc600078e0003 */
[----:B------:R-:W2:Y:S04]  /*187a0*/  LDL R3, [R1+0x19a8] ;  /* 0x0019a80001037983 */ /* 0x000ea80000100800 */
[----:B------:R0:W2:Y:S01]  /*187b0*/  @P1 LDG.E.U8 R240, desc[UR56][R8.64] ;  /* 0x0000003808f01981 */ /* 0x0000a2000c1e1100 */
[----:B------:R-:W-:Y:S01]  /*187c0*/  PRMT R241, RZ, 0x7610, R241 ;  /* 0x00007610fff17816 */ /* 0x000fe200000000f1 */
[----:B0-----:R-:W-:Y:S02]  /*187d0*/  @P1 IMAD.MOV.U32 R9, RZ, RZ, R19 ;  /* 0x000000ffff091224 */ /* 0x001fe400078e0013 */
[----:B------:R-:W2:Y:S01]  /*187e0*/  LDL R19, [R1+0x19a0] ;  /* 0x0019a00001137983 */ /* 0x000ea20000100800 */
[----:B----4-:R-:W-:-:S03]  /*187f0*/  @P1 IMAD.MOV.U32 R8, RZ, RZ, R18 ;  /* 0x000000ffff081224 */ /* 0x010fc600078e0012 */
[----:B------:R-:W4:Y:S04]  /*18800*/  LDL R18, [R1+0x19a4] ;  /* 0x0019a40001127983 */ /* 0x000f280000100800 */
[----:B------:R0:W4:Y:S02]  /*18810*/  @P1 LDG.E.U8 R241, desc[UR56][R8.64] ;  /* 0x0000003808f11981 */ /* 0x000124000c1e1100 */
[----:B0-----:R-:W-:Y:S02]  /*18820*/  @P1 IMAD.MOV.U32 R8, RZ, RZ, R5 ;  /* 0x000000ffff081224 */ /* 0x001fe400078e0005 */
[----:B------:R-:W4:Y:S01]  /*18830*/  LDL R5, [R1+0x199c] ;  /* 0x00199c0001057983 */ /* 0x000f220000100800 */
[----:B------:R-:W-:Y:S01]  /*18840*/  ISETP.GT.AND P0, PT, R6, 0x14, PT ;  /* 0x000000140600780c */ /* 0x000fe20003f04270 */
[----:B------:R-:W-:Y:S01]  /*18850*/  @P1 IMAD.MOV.U32 R9, RZ, RZ, R16 ;  /* 0x000000ffff091224 */ /* 0x000fe200078e0010 */
[----:B------:R-:W-:Y:S01]  /*18860*/  PRMT R242, RZ, 0x7610, R242 ;  /* 0x00007610fff27816 */ /* 0x000fe200000000f2 */
[----:B------:R-:W4:Y:S01]  /*18870*/  LDL R16, [R1+0x1998] ;  /* 0x0019980001107983 */ /* 0x000f220000100800 */
[----:B------:R-:W-:-:S04]  /*18880*/  PRMT R243, RZ, 0x7610, R243 ;  /* 0x00007610fff37816 */ /* 0x000fc800000000f3 */
[----:B------:R3:W4:Y:S01]  /*18890*/  @P1 LDG.E.U8 R242, desc[UR56][R8.64] ;  /* 0x0000003808f21981 */ /* 0x000722000c1e1100 */
[----:B------:R-:W-:Y:S02]  /*188a0*/  PRMT R236, RZ, 0x7610, R236 ;  /* 0x00007610ffec7816 */ /* 0x000fe400000000ec */
[----:B------:R-:W-:Y:S01]  /*188b0*/  PRMT R237, RZ, 0x7610, R237 ;  /* 0x00007610ffed7816 */ /* 0x000fe200000000ed */
[----:B---3--:R-:W-:Y:S02]  /*188c0*/  @P1 IMAD.MOV.U32 R9, RZ, RZ, R15 ;  /* 0x000000ffff091224 */ /* 0x008fe400078e000f */
        /* <DEDUP_REMOVED lines=29> */
[----:B------:R-:W-:Y:S02]  /*18aa0*/  PRMT R234, RZ, 0x7610, R234 ;  /* 0x00007610ffea7816 */ /* 0x000fe400000000ea */
[----:B---3--:R-:W-:Y:S02]  /*18ab0*/  @P1 IMAD.MOV.U32 R9, RZ, RZ, R15 ;  /* 0x000000ffff091224 */ /* 0x008fe400078e000f */
[----:B------:R-:W3:Y:S01]  /*18ac0*/  LDL R15, [R1+0x1968] ;  /* 0x00196800010f7983 */ /* 0x000ee20000100800 */
[----:B------:R-:W-:-:S03]  /*18ad0*/  @P1 IMAD.MOV.U32 R8, RZ, RZ, R14 ;  /* 0x000000ffff081224 */ /* 0x000fc600078e000e */
[----:B------:R-:W3:Y:S04]  /*18ae0*/  LDL R14, [R1+0x196c] ;  /* 0x00196c00010e7983 */ /* 0x000ee80000100800 */
[----:B------:R2:W3:Y:S02]  /*18af0*/  @P1 LDG.E.U8 R232, desc[UR56][R8.64] ;  /* 0x0000003808e81981 */ /* 0x0004e4000c1e1100 */
[----:B--2---:R-:W-:Y:S01]  /*18b00*/  @P1 IMAD.MOV.U32 R8, RZ, RZ, R20 ;  /* 0x000000ffff081224 */ /* 0x004fe200078e0014 */
[----:B------:R-:W-:Y:S01]  /*18b10*/  ISETP.GT.AND P0, PT, R6, 0x16, PT ;  /* 0x000000160600780c */ /* 0x000fe20003f04270 */
[----:B------:R-:W2:Y:S01]  /*18b20*/  LDL R20, [R1+0x1958] ;  /* 0x0019580001147983 */ /* 0x000ea20000100800 */
[----:B------:R-:W-:-:S05]  /*18b30*/  @P1 IMAD.MOV.U32 R9, RZ, RZ, R21 ;  /* 0x000000ffff091224 */ /* 0x000fca00078e0015 */
[----:B------:R0:W2:Y:S01]  /*18b40*/  @P1 LDG.E.U8 R233, desc[UR56][R8.64] ;  /* 0x0000003808e91981 */ /* 0x0000a2000c1e1100 */
[----:B------:R-:W-:Y:S01]  /*18b50*/  PRMT R235, RZ, 0x7610, R235 ;  /* 0x00007610ffeb7816 */ /* 0x000fe200000000eb */
[----:B0-----:R-:W-:Y:S02]  /*18b60*/  @P1 IMAD.MOV.U32 R8, RZ, RZ, R0 ;  /* 0x000000ffff081224 */ /* 0x001fe400078e0000 */
[----:B------:R-:W2:Y:S01]  /*18b70*/  LDL R0, [R1+0x1964] ;  /* 0x0019640001007983 */ /* 0x000ea20000100800 */
[----:B------:R-:W-:-:S03]  /*18b80*/  @P1 IMAD.MOV.U32 R9, RZ, RZ, R3 ;  /* 0x000000ffff091224 */ /* 0x000fc600078e0003 */
[----:B------:R-:W2:Y:S04]  /*18b90*/  LDL R3, [R1+0x1960] ;  /* 0x0019600001037983 */ /* 0x000ea80000100800 */
[----:B------:R0:W2:Y:S02]  /*18ba0*/  @P1 LDG.E.U8 R234, desc[UR56][R8.64] ;  /* 0x0000003808ea1981 */ /* 0x0000a4000c1e1100 */
[----:B0-----:R-:W-:Y:S02]  /*18bb0*/  @P1 IMAD.MOV.U32 R9, RZ, RZ, R19 ;  /* 0x000000ffff091224 */ /* 0x001fe400078e0013 */
[----:B------:R-:W2:Y:S04]  /*18bc0*/  LDL R19, [R1+0x195c] ;  /* 0x00195c0001137983 */ /* 0x000ea80000100800 */
[----:B------:R-:W2:Y:S01]  /*18bd0*/  LDL.LU R30, [R1+0x1950] ;  /* 0x00195000011e7983 */ /* 0x000ea20000300800 */
[----:B----4-:R-:W-:-:S03]  /*18be0*/  @P1 IMAD.MOV.U32 R8, RZ, RZ, R18 ;  /* 0x000000ffff081224 */ /* 0x010fc600078e0012 */
[----:B------:R-:W4:Y:S04]  /*18bf0*/  LDL R18, [R1+0x1954] ;  /* 0x0019540001127983 */ /* 0x000f280000100800 */
[----:B------:R0:W4:Y:S02]  /*18c00*/  @P1 LDG.E.U8 R235, desc[UR56][R8.64] ;  /* 0x0000003808eb1981 */ /* 0x000124000c1e1100 */
[----:B0-----:R-:W-:Y:S02]  /*18c10*/  @P0 IMAD.MOV.U32 R8, RZ, RZ, R5 ;  /* 0x000000ffff080224 */ /* 0x001fe400078e0005 */
[----:B------:R-:W4:Y:S01]  /*18c20*/  LDL R5, [R1+0x194c] ;  /* 0x00194c0001057983 */ /* 0x000f220000100800 */
[----:B------:R-:W-:Y:S01]  /*18c30*/  PRMT R227, RZ, 0x7610, R227 ;  /* 0x00007610ffe37816 */ /* 0x000fe200000000e3 */
[----:B------:R-:W-:-:S02]  /*18c40*/  @P0 IMAD.MOV.U32 R9, RZ, RZ, R16 ;  /* 0x000000ffff090224 */ /* 0x000fc400078e0010 */
[----:B------:R-:W4:Y:S01]  /*18c50*/  LDL.LU R33, [R1+0x1948] ;  /* 0x0019480001217983 */ /* 0x000f220000300800 */
[----:B------:R-:W-:-:S03]  /*18c60*/  PRMT R228, RZ, 0x7610, R228 ;  /* 0x00007610ffe47816 */ /* 0x000fc600000000e4 */
[----:B------:R3:W4:Y:S04]  /*18c70*/  @P0 LDG.E.U8 R227, desc[UR56][R8.64] ;  /* 0x0000003808e30981 */ /* 0x000728000c1e1100 */
[----:B------:R-:W4:Y:S01]  /*18c80*/  LDL R16, [R1+0x1944] ;  /* 0x0019440001107983 */ /* 0x000f220000100800 */
[----:B------:R-:W-:Y:S02]  /*18c90*/  ISETP.GT.AND P1, PT, R6, 0x17, PT ;  /* 0x000000170600780c */ /* 0x000fe40003f24270 */
[----:B------:R-:W-:Y:S02]  /*18ca0*/  PRMT R229, RZ, 0x7610, R229 ;  /* 0x00007610ffe57816 */ /* 0x000fe400000000e5 */
[----:B------:R-:W-:Y:S01]  /*18cb0*/  PRMT R230, RZ, 0x7610, R230 ;  /* 0x00007610ffe67816 */ /* 0x000fe200000000e6 */
[----:B---3--:R-:W-:-:S02]  /*18cc0*/  @P0 IMAD.MOV.U32 R9, RZ, RZ, R15 ;  /* 0x000000ffff090224 */ /* 0x008fc400078e000f */
[----:B------:R-:W3:Y:S01]  /*18cd0*/  LDL R15, [R1+0x193c] ;  /* 0x00193c00010f7983 */ /* 0x000ee20000100800 */
[----:B------:R-:W-:-:S03]  /*18ce0*/  @P0 IMAD.MOV.U32 R8, RZ, RZ, R14 ;  /* 0x000000ffff080224 */ /* 0x000fc600078e000e */
[----:B------:R-:W3:Y:S04]  /*18cf0*/  LDL R14, [R1+0x1934] ;  /* 0x00193400010e7983 */ /* 0x000ee80000100800 */
[----:B------:R-:W3:Y:S04]  /*18d00*/  LDL.LU R31, [R1+0x1940] ;  /* 0x00194000011f7983 */ /* 0x000ee80000300800 */
[----:B------:R2:W3:Y:S01]  /*18d10*/  @P0 LDG.E.U8 R228, desc[UR56][R8.64] ;  /* 0x0000003808e40981 */ /* 0x0004e2000c1e1100 */
[----:B------:R-:W-:Y:S01]  /*18d20*/  PRMT R221, RZ, 0x7610, R221 ;  /* 0x00007610ffdd7816 */ /* 0x000fe200000000dd */
[----:B--2---:R-:W-:-:S02]  /*18d30*/  @P0 IMAD.MOV.U32 R8, RZ, RZ, R0 ;  /* 0x000000ffff080224 */ /* 0x004fc400078e0000 */
[----:B------:R-:W2:Y:S01]  /*18d40*/  LDL R0, [R1+0x1924] ;  /* 0x0019240001007983 */ /* 0x000ea20000100800 */
[----:B------:R-:W-:-:S03]  /*18d50*/  @P0 IMAD.MOV.U32 R9, RZ, RZ, R3 ;  /* 0x000000ffff090224 */ /* 0x000fc600078e0003 */
[----:B------:R-:W2:Y:S04]  /*18d60*/  LDL R3, [R1+0x192c] ;  /* 0x00192c0001037983 */ /* 0x000ea80000100800 */
[----:B------:R-:W2:Y:S04]  /*18d70*/  LDL.LU R36, [R1+0x1938] ;  /* 0x0019380001247983 */ /* 0x000ea80000300800 */
[----:B------:R0:W2:Y:S04]  /*18d80*/  @P0 LDG.E.U8 R229, desc[UR56][R8.64] ;  /* 0x0000003808e50981 */ /* 0x0000a8000c1e1100 */
[----:B------:R-:W2:Y:S04]  /*18d90*/  LDL.LU R35, [R1+0x1930] ;  /* 0x0019300001237983 */ /* 0x000ea80000300800 */
[----:B------:R-:W2:Y:S01]  /*18da0*/  LDL.LU R25, [R1+0x1928] ;  /* 0x0019280001197983 */ /* 0x000ea20000300800 */
[----:B0-----:R-:W-:-:S02]  /*18db0*/  @P0 IMAD.MOV.U32 R8, RZ, RZ, R19 ;  /* 0x000000ffff080224 */ /* 0x001fc400078e0013 */
[----:B------:R-:W-:-:S05]  /*18dc0*/  @P0 IMAD.MOV.U32 R9, RZ, RZ, R20 ;  /* 0x000000ffff090224 */ /* 0x000fca00078e0014 */
[----:B------:R0:W2:Y:S02]  /*18dd0*/  @P0 LDG.E.U8 R230, desc[UR56][R8.64] ;  /* 0x0000003808e60981 */ /* 0x0000a4000c1e1100 */
[----:B0-----:R-:W-:Y:S02]  /*18de0*/  @P1 IMAD.MOV.U32 R9, RZ, RZ, R30 ;  /* 0x000000ffff091224 */ /* 0x001fe400078e001e */
[----:B----4-:R-:W-:-:S05]  /*18df0*/  @P1 IMAD.MOV.U32 R8, RZ, RZ, R18 ;  /* 0x000000ffff081224 */ /* 0x010fca00078e0012 */
[----:B------:R0:W4:Y:S02]  /*18e00*/  @P1 LDG.E.U8 R221, desc[UR56][R8.64] ;  /* 0x0000003808dd1981 */ /* 0x000124000c1e1100 */
[----:B0-----:R-:W-:Y:S02]  /*18e10*/  @P1 IMAD.MOV.U32 R8, RZ, RZ, R5 ;  /* 0x000000ffff081224 */ /* 0x001fe400078e0005 */
[----:B------:R-:W4:Y:S01]  /*18e20*/  LDL.LU R5, [R1+0x1920] ;  /* 0x0019200001057983 */ /* 0x000f220000300800 */
[----:B------:R-:W-:Y:S01]  /*18e30*/  PRMT R222, RZ, 0x7610, R222 ;  /* 0x00007610ffde7816 */ /* 0x000fe200000000de */
[----:B------:R-:W-:Y:S01]  /*18e40*/  @P1 IMAD.MOV.U32 R9, RZ, RZ, R33 ;  /* 0x000000ffff091224 */ /* 0x000fe200078e0021 */
[----:B------:R-:W-:Y:S01]  /*18e50*/  ISETP.GT.AND P0, PT, R6, 0x18, PT ;  /* 0x000000180600780c */ /* 0x000fe20003f04270 */
[----:B------:R-:W4:Y:S01]  /*18e60*/  LDL.LU R21, [R1+0x18fc] ;  /* 0x0018fc0001157983 */ /* 0x000f220000300800 */
[----:B------:R-:W-:-:S03]  /*18e70*/  PRMT R224, RZ, 0x7610, R224 ;  /* 0x00007610ffe07816 */ /* 0x000fc600000000e0 */
[----:B------:R0:W4:Y:S04]  /*18e80*/  @P1 LDG.E.U8 R222, desc[UR56][R8.64] ;  /* 0x0000003808de1981 */ /* 0x000128000c1e1100 */
[----:B------:R-:W4:Y:S01]  /*18e90*/  LDL.LU R76, [R1+0x1918] ;  /* 0x00191800014c7983 */ /* 0x000f220000300800 */
[----:B------:R-:W-:-:S03]  /*18ea0*/  PRMT R226, RZ, 0x7610, R226 ;  /* 0x00007610ffe27816 */ /* 0x000fc600000000e2 */
[----:B------:R-:W4:Y:S01]  /*18eb0*/  LDL.LU R77, [R1+0x18ec] ;  /* 0x0018ec00014d7983 */ /* 0x000f220000300800 */
[----:B0-----:R-:W-:-:S03]  /*18ec0*/  @P1 IMAD.MOV.U32 R8, RZ, RZ, R16 ;  /* 0x000000ffff081224 */ /* 0x001fc600078e0010 */
[----:B------:R-:W4:Y:S04]  /*18ed0*/  LDL.LU R41, [R1+0x1900] ;  /* 0x0019000001297983 */ /* 0x000f280000300800 */
[----:B------:R-:W4:Y:S04]  /*18ee0*/  LDL.LU R39, [R1+0x1908] ;  /* 0x0019080001277983 */ /* 0x000f280000300800 */
[----:B------:R-:W4:Y:S04]  /*18ef0*/  LDL.LU R37, [R1+0x1910] ;  /* 0x0019100001257983 */ /* 0x000f280000300800 */
[----:B------:R-:W4:Y:S01]  /*18f00*/  LDL.LU R34, [R1+0x191c] ;  /* 0x00191c0001227983 */ /* 0x000f220000300800 */
[----:B------:R-:W-:-:S03]  /*18f10*/  PRMT R216, RZ, 0x7610, R216 ;  /* 0x00007610ffd87816 */ /* 0x000fc600000000d8 */
[----:B------:R-:W4:Y:S04]  /*18f20*/  LDL.LU R32, [R1+0x18e0] ;  /* 0x0018e00001207983 */ /* 0x000f280000300800 */
[----:B------:R-:W4:Y:S01]  /*18f30*/  LDL.LU R28, [R1+0x1914] ;  /* 0x00191400011c7983 */ /* 0x000f220000300800 */
[----:B---3--:R-:W-:Y:S01]  /*18f40*/  @P1 IMAD.MOV.U32 R9, RZ, RZ, R31 ;  /* 0x000000ffff091224 */ /* 0x008fe200078e001f */
[----:B------:R-:W-:Y:S02]  /*18f50*/  PRMT R217, RZ, 0x7610, R217 ;  /* 0x00007610ffd97816 */ /* 0x000fe400000000d9 */
[----:B------:R-:W3:Y:S04]  /*18f60*/  LDL.LU R27, [R1+0x190c] ;  /* 0x00190c00011b7983 */ /* 0x000ee80000300800 */
[----:B------:R0:W3:Y:S04]  /*18f70*/  @P1 LDG.E.U8 R224, desc[UR56][R8.64] ;  /* 0x0000003808e01981 */ /* 0x0000e8000c1e1100 */
[----:B-1----:R-:W3:Y:S01]  /*18f80*/  LDL.LU R24, [R1+0x1904] ;  /* 0x0019040001187983 */ /* 0x002ee20000300800 */
[----:B0-----:R-:W-:-:S02]  /*18f90*/  @P1 IMAD.MOV.U32 R8, RZ, RZ, R15 ;  /* 0x000000ffff081224 */ /* 0x001fc400078e000f */
[----:B--2---:R-:W-:-:S05]  /*18fa0*/  @P1 IMAD.MOV.U32 R9, RZ, RZ, R36 ;  /* 0x000000ffff091224 */ /* 0x004fca00078e0024 */
[----:B------:R0:W2:Y:S02]  /*18fb0*/  @P1 LDG.E.U8 R226, desc[UR56][R8.64] ;  /* 0x0000003808e21981 */ /* 0x0000a4000c1e1100 */
[----:B0-----:R-:W-:Y:S02]  /*18fc0*/  @P0 IMAD.MOV.U32 R8, RZ, RZ, R14 ;  /* 0x000000ffff080224 */ /* 0x001fe400078e000e */
[----:B------:R-:W-:-:S05]  /*18fd0*/  @P0 IMAD.MOV.U32 R9, RZ, RZ, R35 ;  /* 0x000000ffff090224 */ /* 0x000fca00078e0023 */
[----:B------:R0:W2:Y:S02]  /*18fe0*/  @P0 LDG.E.U8 R216, desc[UR56][R8.64] ;  /* 0x0000003808d80981 */ /* 0x0000a4000c1e1100 */
[----:B0-----:R-:W-:Y:S02]  /*18ff0*/  @P0 IMAD.MOV.U32 R8, RZ, RZ, R3 ;  /* 0x000000ffff080224 */ /* 0x001fe400078e0003 */
[----:B------:R-:W-:-:S05]  /*19000*/  @P0 IMAD.MOV.U32 R9, RZ, RZ, R25 ;  /* 0x000000ffff090224 */ /* 0x000fca00078e0019 */
[----:B------:R0:W2:Y:S02]  /*19010*/  @P0 LDG.E.U8 R217, desc[UR56][R8.64] ;  /* 0x0000003808d90981 */ /* 0x0000a4000c1e1100 */
[----:B0-----:R-:W-:Y:S02]  /*19020*/  @P0 IMAD.MOV.U32 R8, RZ, RZ, R0 ;  /* 0x000000ffff080224 */ /* 0x001fe400078e0000 */
[----:B----4-:R-:W-:Y:S04]  /*19030*/  STL [R1+0x2a18], R5 ;  /* 0x002a180501007387 */ /* 0x010fe80000100800 */
[----:B------:R-:W4:Y:S04]  /*19040*/  LDL.LU R3, [R1+0x18f4] ;  /* 0x0018f40001037983 */ /* 0x000f280000300800 */
[----:B------:R-:W2:Y:S04]  /*19050*/  LDL.LU R0, [R1+0x18d4] ;  /* 0x0018d40001007983 */ /* 0x000ea80000300800 */
[----:B------:R-:W2:Y:S04]  /*19060*/  LDL.LU R19, [R1+0x18f0] ;  /* 0x0018f00001137983 */ /* 0x000ea80000300800 */
[----:B------:R-:W2:Y:S04]  /*19070*/  LDL.LU R18, [R1+0x18c4] ;  /* 0x0018c40001127983 */ /* 0x000ea80000300800 */
[----:B------:R-:W2:Y:S04]  /*19080*/  LDL.LU R15, [R1+0x18cc] ;  /* 0x0018cc00010f7983 */ /* 0x000ea80000300800 */
[----:B------:R-:W2:Y:S04]  /*19090*/  LDL.LU R14, [R1+0x18e8] ;  /* 0x0018e800010e7983 */ /* 0x000ea80000300800 */
[----:B------:R-:W4:Y:S01]  /*190a0*/  LDL.LU R16, [R1+0x18f8] ;  /* 0x0018f80001107983 */ /* 0x000f220000300800 */
[----:B------:R-:W-:Y:S01]  /*190b0*/  ISETP.GT.AND P1, PT, R6, 0x19, PT ;  /* 0x000000190600780c */ /* 0x000fe20003f24270 */
[----:B------:R-:W-:Y:S01]  /*190c0*/  @P0 IMAD.MOV.U32 R9, RZ, RZ, R5 ;  /* 0x000000ffff090224 */ /* 0x000fe200078e0005 */
[----:B------:R-:W-:Y:S01]  /*190d0*/  PRMT R219, RZ, 0x7610, R219 ;  /* 0x00007610ffdb7816 */ /* 0x000fe200000000db */
[----:B------:R-:W2:Y:S01]  /*190e0*/  LDL.LU R20, [R1+0x18dc] ;  /* 0x0018dc0001147983 */ /* 0x000ea20000300800 */
[----:B------:R-:W-:-:S04]  /*190f0*/  PRMT R220, RZ, 0x7610, R220 ;  /* 0x00007610ffdc7816 */ /* 0x000fc800000000dc */
[----:B------:R0:W2:Y:S01]  /*19100*/  @P0 LDG.E.U8 R219, desc[UR56][R8.64] ;  /* 0x0000003808db0981 */ /* 0x0000a2000c1e1100 */
[----:B------:R-:W-:Y:S01]  /*19110*/  PRMT R211, RZ, 0x7610, R211 ;  /* 0x00007610ffd37816 */ /* 0x000fe200000000d3 */
[----:B0-----:R-:W-:Y:S02]  /*19120*/  @P0 IMAD.MOV.U32 R8, RZ, RZ, R34 ;  /* 0x000000ffff080224 */ /* 0x001fe400078e0022 */
[----:B------:R-:W-:-:S05]  /*19130*/  @P0 IMAD.MOV.U32 R9, RZ, RZ, R76 ;  /* 0x000000ffff090224 */ /* 0x000fca00078e004c */
[----:B------:R0:W2:Y:S01]  /*19140*/  @P0 LDG.E.U8 R220, desc[UR56][R8.64] ;  /* 0x0000003808dc0981 */ /* 0x0000a2000c1e1100 */
[----:B------:R-:W-:Y:S01]  /*19150*/  PRMT R212, RZ, 0x7610, R212 ;  /* 0x00007610ffd47816 */ /* 0x000fe200000000d4 */
[----:B0-----:R-:W-:Y:S02]  /*19160*/  @P1 IMAD.MOV.U32 R8, RZ, RZ, R28 ;  /* 0x000000ffff081224 */ /* 0x001fe400078e001c */
[----:B------:R-:W-:-:S05]  /*19170*/  @P1 IMAD.MOV.U32 R9, RZ, RZ, R37 ;  /* 0x000000ffff091224 */ /* 0x000fca00078e0025 */
[----:B------:R3:W2:Y:S01]  /*19180*/  @P1 LDG.E.U8 R211, desc[UR56][R8.64] ;  /* 0x0000003808d31981 */ /* 0x0006a2000c1e1100 */
[----:B------:R-:W-:Y:S02]  /*19190*/  ISETP.GT.AND P0, PT, R6, 0x1a, PT ;  /* 0x0000001a0600780c */ /* 0x000fe40003f04270 */
[----:B------:R-:W-:Y:S01]  /*191a0*/  PRMT R213, RZ, 0x7610, R213 ;  /* 0x00007610ffd57816 */ /* 0x000fe200000000d5 */
[----:B---3--:R-:W-:Y:S02]  /*191b0*/  @P1 IMAD.MOV.U32 R8, RZ, RZ, R27 ;  /* 0x000000ffff081224 */ /* 0x008fe400078e001b */
[----:B------:R-:W-:-:S05]  /*191c0*/  @P1 IMAD.MOV.U32 R9, RZ, RZ, R39 ;  /* 0x000000ffff091224 */ /* 0x000fca00078e0027 */
[----:B------:R0:W3:Y:S01]  /*191d0*/  @P1 LDG.E.U8 R212, desc[UR56][R8.64] ;  /* 0x0000003808d41981 */ /* 0x0000e2000c1e1100 */
[----:B------:R-:W-:Y:S01]  /*191e0*/  PRMT R214, RZ, 0x7610, R214 ;  /* 0x00007610ffd67816 */ /* 0x000fe200000000d6 */
[----:B0-----:R-:W-:Y:S02]  /*191f0*/  @P1 IMAD.MOV.U32 R8, RZ, RZ, R24 ;  /* 0x000000ffff081224 */ /* 0x001fe400078e0018 */
[----:B------:R-:W-:-:S05]  /*19200*/  @P1 IMAD.MOV.U32 R9, RZ, RZ, R41 ;  /* 0x000000ffff091224 */ /* 0x000fca00078e0029 */
[----:B------:R0:W3:Y:S01]  /*19210*/  @P1 LDG.E.U8 R213, desc[UR56][R8.64] ;  /* 0x0000003808d51981 */ /* 0x0000e2000c1e1100 */
[----:B------:R-:W-:Y:S01]  /*19220*/  PRMT R205, RZ, 0x7610, R205 ;  /* 0x00007610ffcd7816 */ /* 0x000fe200000000cd */
[----:B0-----:R-:W-:Y:S01]  /*19230*/  @P1 IMAD.MOV.U32 R8, RZ, RZ, R21 ;  /* 0x000000ffff081224 */ /* 0x001fe200078e0015 */
[----:B------:R-:W-:Y:S01]  /*19240*/  PRMT R207, RZ, 0x7610, R207 ;  /* 0x00007610ffcf7816 */ /* 0x000fe200000000cf */
[----:B----4-:R-:W-:-:S05]  /*19250*/  @P1 IMAD.MOV.U32 R9, RZ, RZ, R16 ;  /* 0x000000ffff091224 */ /* 0x010fca00078e0010 */
[----:B------:R0:W4:Y:S04]  /*19260*/  @P1 LDG.E.U8 R214, desc[UR56][R8.64] ;  /* 0x0000003808d61981 */ /* 0x000128000c1e1100 */
[----:B------:R1:W-:Y:S01]  /*19270*/  STL [R1+0x27c0], R16 ;  /* 0x0027c01001007387 */ /* 0x0003e20000100800 */
[----:B0-----:R-:W-:Y:S02]  /*19280*/  @P0 IMAD.MOV.U32 R8, RZ, RZ, R3 ;  /* 0x000000ffff080224 */ /* 0x001fe400078e0003 */
[----:B--2---:R-:W-:Y:S02]  /*19290*/  @P0 IMAD.MOV.U32 R9, RZ, RZ, R19 ;  /* 0x000000ffff090224 */ /* 0x004fe400078e0013 */
[----:B-1----:R-:W-:Y:S02]  /*192a0*/  IMAD.MOV.U32 R16, RZ, RZ, R21 ;  /* 0x000000ffff107224 */ /* 0x002fe400078e0015 */
[----:B------:R-:W2:Y:S04]  /*192b0*/  LDL R21, [R1+0x18c8] ;  /* 0x0018c80001157983 */ /* 0x000ea80000100800 */
[----:B------:R0:W3:Y:S04]  /*192c0*/  @P0 LDG.E.U8 R205, desc[UR56][R8.64] ;  /* 0x0000003808cd0981 */ /* 0x0000e8000c1e1100 */
[----:B------:R-:W-:Y:S04]  /*192d0*/  STL [R1+0x2a1c], R3 ;  /* 0x002a1c0301007387 */ /* 0x000fe80000100800 */
[----:B------:R1:W-:Y:S01]  /*192e0*/  STL [R1+0x27c4], R19 ;  /* 0x0027c41301007387 */ /* 0x0003e20000100800 */
[----:B0-----:R-:W-:-:S02]  /*192f0*/  @P0 IMAD.MOV.U32 R8, RZ, RZ, R77 ;  /* 0x000000ffff080224 */ /* 0x001fc400078e004d */
[----:B------:R-:W-:-:S05]  /*19300*/  @P0 IMAD.MOV.U32 R9, RZ, RZ, R14 ;  /* 0x000000ffff090224 */ /* 0x000fca00078e000e */
[----:B------:R0:W4:Y:S01]  /*19310*/  @P0 LDG.E.U8 R207, desc[UR56][R8.64] ;  /* 0x0000003808cf0981 */ /* 0x000122000c1e1100 */
[----:B-1----:R-:W-:-:S03]  /*19320*/  IMAD.MOV.U32 R19, RZ, RZ, R76 ;  /* 0x000000ffff137224 */ /* 0x002fc600078e004c */
[----:B------:R-:W3:Y:S04]  /*19330*/  LDL.LU R76, [R1+0x2b00] ;  /* 0x002b0000014c7983 */ /* 0x000ee80000300800 */
[----:B------:R1:W-:Y:S04]  /*19340*/  STL [R1+0x27c8], R14 ;  /* 0x0027c80e01007387 */ /* 0x0003e80000100800 */
[----:B------:R-:W0:Y:S04]  /*19350*/  LDL R9, [R1+0x18e4] ;  /* 0x0018e40001097983 */ /* 0x000e280000100800 */
[----:B-1----:R-:W2:Y:S01]  /*19360*/  LDL R14, [R1+0x18d8] ;  /* 0x0018d800010e7983 */ /* 0x002ea20000100800 */
[----:B------:R-:W-:-:S02]  /*19370*/  PRMT R208, RZ, 0x7610, R208 ;  /* 0x00007610ffd07816 */ /* 0x000fc400000000d0 */
[----:B------:R-:W-:Y:S01]  /*19380*/  PRMT R210, RZ, 0x7610, R210 ;  /* 0x00007610ffd27816 */ /* 0x000fe200000000d2 */
[----:B0-----:R-:W-:Y:S02]  /*19390*/  @P0 IMAD.MOV.U32 R8, RZ, RZ, R9 ;  /* 0x000000ffff080224 */ /* 0x001fe400078e0009 */
[----:B------:R-:W-:-:S05]  /*193a0*/  @P0 IMAD.MOV.U32 R9, RZ, RZ, R32 ;  /* 0x000000ffff090224 */ /* 0x000fca00078e0020 */
[----:B------:R0:W4:Y:S02]  /*193b0*/  @P0 LDG.E.U8 R208, desc[UR56][R8.64] ;  /* 0x0000003808d00981 */ /* 0x000124000c1e1100 */
[----:B0-----:R-:W-:Y:S02]  /*193c0*/  @P0 IMAD.MOV.U32 R8, RZ, RZ, R20 ;  /* 0x000000ffff080224 */ /* 0x001fe400078e0014 */
[----:B--2---:R-:W-:Y:S02]  /*193d0*/  @P0 IMAD.MOV.U32 R9, RZ, RZ, R14 ;  /* 0x000000ffff090224 */ /* 0x004fe400078e000e */
[----:B------:R-:W-:Y:S02]  /*193e0*/  IMAD.MOV.U32 R14, RZ, RZ, R19 ;  /* 0x000000ffff0e7224 */ /* 0x000fe400078e0013 */
[----:B------:R-:W2:Y:S04]  /*193f0*/  LDL.LU R19, [R1+0x18bc] ;  /* 0x0018bc0001137983 */ /* 0x000ea80000300800 */
[----:B------:R0:W-:Y:S04]  /*19400*/  STL [R1+0x27cc], R20 ;  /* 0x0027cc1401007387 */ /* 0x0001e80000100800 */
[----:B------:R1:W4:Y:S01]  /*19410*/  @P0 LDG.E.U8 R210, desc[UR56][R8.64] ;  /* 0x0000003808d20981 */ /* 0x000322000c1e1100 */
[----:B0-----:R-:W-:-:S03]  /*19420*/  IMAD.MOV.U32 R20, RZ, RZ, R77 ;  /* 0x000000ffff147224 */ /* 0x001fc600078e004d */
[----:B------:R-:W3:Y:S04]  /*19430*/  LDL.LU R77, [R1+0x2afc] ;  /* 0x002afc00014d7983 */ /* 0x000ee80000300800 */
[----:B------:R-:W2:Y:S01]  /*19440*/  LDL R9, [R1+0x18d0] ;  /* 0x0018d00001097983 */ /* 0x000ea20000100800 */
[----:B------:R-:W-:Y:S02]  /*19450*/  ISETP.GT.AND P1, PT, R6, 0x1b, PT ;  /* 0x0000001b0600780c */ /* 0x000fe40003f24270 */
[----:B------:R-:W-:Y:S02]  /*19460*/  PRMT R201, RZ, 0x7610, R201 ;  /* 0x00007610ffc97816 */ /* 0x000fe400000000c9 */
[----:B------:R-:W-:-:S09]  /*19470*/  PRMT R202, RZ, 0x7610, R202 ;  /* 0x00007610ffca7816 */ /* 0x000fd200000000ca */
[----:B-1----:R-:W-:Y:S01]  /*19480*/  @P1 IMAD.MOV.U32 R8, RZ, RZ, R0 ;  /* 0x000000ffff081224 */ /* 0x002fe200078e0000 */
[----:B------:R-:W-:Y:S04]  /*19490*/  STL [R1+0x2a20], R0 ;  /* 0x002a200001007387 */ /* 0x000fe80000100800 */
[----:B------:R-:W-:Y:S04]  /*194a0*/  STL [R1+0x29f8], R15 ;  /* 0x0029f80f01007387 */ /* 0x000fe80000100800 */
[----:B--2---:R0:W2:Y:S02]  /*194b0*/  @P1 LDG.E.U8 R201, desc[UR56][R8.64] ;  /* 0x0000003808c91981 */ /* 0x0040a4000c1e1100 */
[----:B0-----:R-:W-:-:S02]  /*194c0*/  @P1 IMAD.MOV.U32 R8, RZ, RZ, R15 ;  /* 0x000000ffff081224 */ /* 0x001fc400078e000f */
[----:B------:R-:W-:Y:S02]  /*194d0*/  @P1 IMAD.MOV.U32 R9, RZ, RZ, R21 ;  /* 0x000000ffff091224 */ /* 0x000fe400078e0015 */
[----:B------:R-:W4:Y:S04]  /*194e0*/  LDL.LU R21, [R1+0x18a0] ;  /* 0x0018a00001157983 */ /* 0x000f280000300800 */
[----:B------:R0:W2:Y:S04]  /*194f0*/  @P1 LDG.E.U8 R202, desc[UR56][R8.64] ;  /* 0x0000003808ca1981 */ /* 0x0000a8000c1e1100 */
[----:B------:R-:W3:Y:S01]  /*19500*/  LDL R9, [R1+0x18c0] ;  /* 0x0018c00001097983 */ /* 0x000ee20000100800 */
[----:B------:R-:W-:Y:S01]  /*19510*/  PRMT R203, RZ, 0x7610, R203 ;  /* 0x00007610ffcb7816 */ /* 0x000fe200000000cb */
[----:B0-----:R-:W-:-:S02]  /*19520*/  @P1 IMAD.MOV.U32 R8, RZ, RZ, R18 ;  /* 0x000000ffff081224 */ /* 0x001fc400078e0012 */
[----:B------:R-:W-:Y:S01]  /*19530*/  STL [R1+0x29fc], R18 ;  /* 0x0029fc1201007387 */ /* 0x000fe20000100800 */
[----:B------:R-:W-:-:S03]  /*19540*/  PRMT R204, RZ, 0x7610, R204 ;  /* 0x00007610ffcc7816 */ /* 0x000fc600000000cc */
[----:B---3--:R0:W3:Y:S04]  /*19550*/  @P1 LDG.E.U8 R203, desc[UR56][R8.64] ;  /* 0x0000003808cb1981 */ /* 0x0080e8000c1e1100 */
[----:B------:R-:W4:Y:S01]  /*19560*/  LDL R9, [R1+0x18b8] ;  /* 0x0018b80001097983 */ /* 0x000f220000100800 */
[----:B0-----:R-:W-:-:S03]  /*19570*/  @P1 IMAD.MOV.U32 R8, RZ, RZ, R19 ;  /* 0x000000ffff081224 */ /* 0x001fc600078e0013 */
[----:B------:R0:W-:Y:S01]  /*19580*/  STL [R1+0x2a24], R19 ;  /* 0x002a241301007387 */ /* 0x0001e20000100800 */
[----:B------:R-:W-:-:S03]  /*19590*/  ISETP.GT.AND P0, PT, R6, 0x1c, PT ;  /* 0x0000001c0600780c */ /* 0x000fc60003f04270 */
[----:B----4-:R1:W4:Y:S04]  /*195a0*/  @P1 LDG.E.U8 R204, desc[UR56][R8.64] ;  /* 0x0000003808cc1981 */ /* 0x010328000c1e1100 */
[----:B------:R-:W1:Y:S04]  /*195b0*/  LDL R8, [R1+0x18b0] ;  /* 0x0018b00001087983 */ /* 0x000e680000100800 */
[----:B------:R-:W1:Y:S01]  /*195c0*/  LDL R9, [R1+0x18b4] ;  /* 0x0018b40001097983 */ /* 0x000e620000100800 */
[----:B------:R-:W-:Y:S02]  /*195d0*/  PRMT R195, RZ, 0x7610, R195 ;  /* 0x00007610ffc37816 */ /* 0x000fe400000000c3 */
[----:B-1----:R-:W-:-:S04]  /*195e0*/  @P0 LOP3.LUT R9, R9, R8, RZ, 0x3c, !PT ;  /* 0x0000000809090212 */ /* 0x002fc800078e3cff */
[----:B------:R-:W-:-:S04]  /*195f0*/  @P0 LOP3.LUT R8, R9, R8, RZ, 0x3c, !PT ;  /* 0x0000000809080212 */ /* 0x000fc800078e3cff */
[----:B------:R-:W-:-:S05]  /*19600*/  @P0 LOP3.LUT R9, R9, R8, RZ, 0x3c, !PT ;  /* 0x0000000809090212 */ /* 0x000fca00078e3cff */
[----:B------:R1:W2:Y:S04]  /*19610*/  @P0 LDG.E.U8 R195, desc[UR56][R8.64] ;  /* 0x0000003808c30981 */ /* 0x0002a8000c1e1100 */
[----:B------:R-:W1:Y:S04]  /*19620*/  LDL R8, [R1+0x18a8] ;  /* 0x0018a80001087983 */ /* 0x000e680000100800 */
[----:B------:R-:W1:Y:S01]  /*19630*/  LDL R9, [R1+0x18ac] ;  /* 0x0018ac0001097983 */ /* 0x000e620000100800 */
[----:B------:R-:W-:Y:S02]  /*19640*/  PRMT R196, RZ, 0x7610, R196 ;  /* 0x00007610ffc47816 */ /* 0x000fe400000000c4 */
[----:B-1----:R-:W-:-:S04]  /*19650*/  @P0 LOP3.LUT R9, R9, R8, RZ, 0x3c, !PT ;  /* 0x0000000809090212 */ /* 0x002fc800078e3cff */
[----:B------:R-:W-:-:S04]  /*19660*/  @P0 LOP3.LUT R8, R9, R8, RZ, 0x3c, !PT ;  /* 0x0000000809080212 */ /* 0x000fc800078e3cff */
[----:B------:R-:W-:-:S05]  /*19670*/  @P0 LOP3.LUT R9, R9, R8, RZ, 0x3c, !PT ;  /* 0x0000000809090212 */ /* 0x000fca00078e3cff */
[----:B------:R1:W3:Y:S04]  /*19680*/  @P0 LDG.E.U8 R196, desc[UR56][R8.64] ;  /* 0x0000003808c40981 */ /* 0x0002e8000c1e1100 */
[----:B------:R-:W1:Y:S01]  /*19690*/  LDL R9, [R1+0x18a4] ;  /* 0x0018a40001097983 */ /* 0x000e620000100800 */
[----:B------:R-:W-:-:S03]  /*196a0*/  PRMT R198, RZ, 0x7610, R198 ;  /* 0x00007610ffc67816 */ /* 0x000fc600000000c6 */
[----:B------:R-:W-:Y:S01]  /*196b0*/  STL [R1+0x2a00], R21 ;  /* 0x002a001501007387 */ /* 0x000fe20000100800 */
[----:B-1----:R-:W-:Y:S02]  /*196c0*/  @P0 IMAD.MOV.U32 R8, RZ, RZ, R9 ;  /* 0x000000ffff080224 */ /* 0x002fe400078e0009 */
[----:B------:R-:W-:-:S05]  /*196d0*/  @P0 IMAD.MOV.U32 R9, RZ, RZ, R21 ;  /* 0x000000ffff090224 */ /* 0x000fca00078e0015 */
[----:B------:R1:W4:Y:S04]  /*196e0*/  @P0 LDG.E.U8 R198, desc[UR56][R8.64] ;  /* 0x0000003808c60981 */ /* 0x000328000c1e1100 */
[----:B------:R-:W1:Y:S04]  /*196f0*/  LDL R8, [R1+0x1898] ;  /* 0x0018980001087983 */ /* 0x000e680000100800 */
[----:B------:R-:W1:Y:S01]  /*19700*/  LDL R9, [R1+0x189c] ;  /* 0x00189c0001097983 */ /* 0x000e620000100800 */
[----:B------:R-:W-:Y:S02]  /*19710*/  PRMT R200, RZ, 0x7610, R200 ;  /* 0x00007610ffc87816 */ /* 0x000fe400000000c8 */
[----:B-1----:R-:W-:-:S04]  /*19720*/  @P0 LOP3.LUT R9, R9, R8, RZ, 0x3c, !PT ;  /* 0x0000000809090212 */ /* 0x002fc800078e3cff */
[----:B------:R-:W-:-:S04]  /*19730*/  @P0 LOP3.LUT R8, R9, R8, RZ, 0x3c, !PT ;  /* 0x0000000809080212 */ /* 0x000fc800078e3cff */
[----:B------:R-:W-:-:S05]  /*19740*/  @P0 LOP3.LUT R9, R9, R8, RZ, 0x3c, !PT ;  /* 0x0000000809090212 */ /* 0x000fca00078e3cff */
[----:B------:R1:W4:Y:S04]  /*19750*/  @P0 LDG.E.U8 R200, desc[UR56][R8.64] ;  /* 0x0000003808c80981 */ /* 0x000328000c1e1100 */
[----:B------:R-:W1:Y:S04]  /*19760*/  LDL R8, [R1+0x1890] ;  /* 0x0018900001087983 */ /* 0x000e680000100800 */
[----:B------:R-:W1:Y:S01]  /*19770*/  LDL R9, [R1+0x1894] ;  /* 0x0018940001097983 */ /* 0x000e620000100800 */
[----:B------:R-:W-:Y:S02]  /*19780*/  ISETP.GT.AND P1, PT, R6, 0x1d, PT ;  /* 0x0000001d0600780c */ /* 0x000fe40003f24270 */
[----:B------:R-:W-:-:S11]  /*19790*/  PRMT R188, RZ, 0x7610, R188 ;  /* 0x00007610ffbc7816 */ /* 0x000fd600000000bc */
[----:B-1----:R-:W-:-:S04]  /*197a0*/  @P1 LOP3.LUT R9, R9, R8, RZ, 0x3c, !PT ;  /* 0x0000000809091212 */ /* 0x002fc800078e3cff */
[----:B------:R-:W-:-:S04]  /*197b0*/  @P1 LOP3.LUT R8, R9, R8, RZ, 0x3c, !PT ;  /* 0x0000000809081212 */ /* 0x000fc800078e3cff */
[----:B------:R-:W-:-:S05]  /*197c0*/  @P1 LOP3.LUT R9, R9, R8, RZ, 0x3c, !PT ;  /* 0x0000000809091212 */ /* 0x000fca00078e3cff */
[----:B------:R1:W3:Y:S04]  /*197d0*/  @P1 LDG.E.U8 R188, desc[UR56][R8.64] ;  /* 0x0000003808bc1981 */ /* 0x0002e8000c1e1100 */
        /* <DEDUP_REMOVED lines=96> */
[----:B0-----:R-:W-:Y:S02]  /*19de0*/  PRMT R19, RZ, 0x7610, R19 ;  /* 0x00007610ff137816 */ /* 0x001fe40000000013 */
[----:B-1----:R-:W-:-:S04]  /*19df0*/  @P0 LOP3.LUT R9, R9, R8, RZ, 0x3c, !PT ;  /* 0x0000000809090212 */ /* 0x002fc800078e3cff */
[----:B------:R-:W-:-:S04]  /*19e00*/  @P0 LOP3.LUT R8, R9, R8, RZ, 0x3c, !PT ;  /* 0x0000000809080212 */ /* 0x000fc800078e3cff */
[----:B------:R-:W-:-:S05]  /*19e10*/  @P0 LOP3.LUT R9, R9, R8, RZ, 0x3c, !PT ;  /* 0x0000000809090212 */ /* 0x000fca00078e3cff */
[----:B------:R0:W4:Y:S04]  /*19e20*/  @P0 LDG.E.U8 R19, desc[UR56][R8.64] ;  /* 0x0000003808130981 */ /* 0x000128000c1e1100 */
[----:B------:R-:W0:Y:S04]  /*19e30*/  LDL R8, [R1+0x1818] ;  /* 0x0018180001087983 */ /* 0x000e280000100800 */
[----:B------:R-:W0:Y:S01]  /*19e40*/  LDL R9, [R1+0x181c] ;  /* 0x00181c0001097983 */ /* 0x000e220000100800 */
[----:B------:R-:W-:Y:S02]  /*19e50*/  PRMT R74, RZ, 0x7610, R74 ;  /* 0x00007610ff4a7816 */ /* 0x000fe4000000004a */
[----:B0-----:R-:W-:-:S04]  /*19e60*/  @P0 LOP3.LUT R9, R9, R8, RZ, 0x3c, !PT ;  /* 0x0000000809090212 */ /* 0x001fc800078e3cff */
[----:B------:R-:W-:-:S04]  /*19e70*/  @P0 LOP3.LUT R8, R9, R8, RZ, 0x3c, !PT ;  /* 0x0000000809080212 */ /* 0x000fc800078e3cff */
[----:B------:R-:W-:-:S05]  /*19e80*/  @P0 LOP3.LUT R9, R9, R8, RZ, 0x3c, !PT ;  /* 0x0000000809090212 */ /* 0x000fca00078e3cff */
[----:B------:R-:W2:Y:S01]  /*19e90*/  @P0 LDG.E.U8 R74, desc[UR56][R8.64] ;  /* 0x00000038084a0981 */ /* 0x000ea2000c1e1100 */
[----:B------:R-:W-:-:S03]  /*19ea0*/  ISETP.GT.AND P1, PT, R6, 0x21, PT ;  /* 0x000000210600780c */ /* 0x000fc60003f24270 */
        /* <DEDUP_REMOVED lines=8> */
[----:B------:R0:W3:Y:S04]  /*19f30*/  @P1 LDG.E.U8 R183, desc[UR56][R8.64] ;  /* 0x0000003808b71981 */ /* 0x0000e8000c1e1100 */
[----:B------:R-:W0:Y:S04]  /*19f40*/  LDL R8, [R1+0x1808] ;  /* 0x0018080001087983 */ /* 0x000e280000100800 */
[----:B------:R-:W0:Y:S01]  /*19f50*/  LDL R9, [R1+0x180c] ;  /* 0x00180c0001097983 */ /* 0x000e220000100800 */
[----:B------:R-:W-:Y:S02]  /*19f60*/  PRMT R215, RZ, 0x7610, R215 ;  /* 0x00007610ffd77816 */ /* 0x000fe400000000d7 */
[----:B0-----:R-:W-:-:S04]  /*19f70*/  @P1 LOP3.LUT R9, R9, R8, RZ, 0x3c, !PT ;  /* 0x0000000809091212 */ /* 0x001fc800078e3cff */
        /* <DEDUP_REMOVED lines=47> */
[----:B------:R-:W3:Y:S01]  /*1a270*/  @P0 LDG.E.U8 R72, desc[UR56][R8.64] ;  /* 0x0000003808480981 */ /* 0x000ee2000c1e1100 */
        /* <DEDUP_REMOVED lines=437> */
[----:B------:R-:W3:Y:S04]  /*1bdd0*/  @P0 LDG.E.U8 R56, desc[UR56][R8.64] ;  /* 0x0000003808380981 */ /* 0x000ee8000c1e1100 */
[----:B--2---:R0:W-:Y:S04]  /*1bde0*/  STL [R1+0x1018], R17 ;  /* 0x0010181101007387 */ /* 0x0041e80000100800 */
[----:B0-----:R-:W2:Y:S04]  /*1bdf0*/  LDL R17, [R1+0x15fc] ;  /* 0x0015fc0001117983 */ /* 0x001ea80000100800 */
[----:B---3--:R0:W-:Y:S04]  /*1be00*/  STL [R1+0x1030], R56 ;  /* 0x0010303801007387 */ /* 0x0081e80000100800 */
[----:B0-----:R-:W3:Y:S04]  /*1be10*/  LDL.LU R56, [R1+0x2ab0] ;  /* 0x002ab00001387983 */ /* 0x001ee80000300800 */
[----:B------:R-:W4:Y:S04]  /*1be20*/  LDL R8, [R1+0x1610] ;  /* 0x0016100001087983 */ /* 0x000f280000100800 */
[----:B------:R-:W4:Y:S01]  /*1be30*/  LDL R9, [R1+0x1614] ;  /* 0x0016140001097983 */ /* 0x000f220000100800 */
[----:B------:R-:W-:-:S02]  /*1be40*/  ISETP.GT.AND P1, PT, R6, 0x31, PT ;  /* 0x000000310600780c */ /* 0x000fc40003f24270 */
[----:B------:R-:W-:-:S11]  /*1be50*/  PRMT R57, RZ, 0x7610, R57 ;  /* 0x00007610ff397816 */ /* 0x000fd60000000039 */
[----:B----4-:R-:W-:-:S04]  /*1be60*/  @P1 LOP3.LUT R9, R9, R8, RZ, 0x3c, !PT ;  /* 0x0000000809091212 */ /* 0x010fc800078e3cff */
[----:B------:R-:W-:-:S04]  /*1be70*/  @P1 LOP3.LUT R8, R9, R8, RZ, 0x3c, !PT ;  /* 0x0000000809081212 */ /* 0x000fc800078e3cff */
[----:B------:R-:W-:-:S05]  /*1be80*/  @P1 LOP3.LUT R9, R9, R8, RZ, 0x3c, !PT ;  /* 0x0000000809091212 */ /* 0x000fca00078e3cff */
[----:B------:R-:W4:Y:S04]  /*1be90*/  @P1 LDG.E.U8 R57, desc[UR56][R8.64] ;  /* 0x0000003808391981 */ /* 0x000f28000c1e1100 */
        /* <DEDUP_REMOVED lines=17> */
[----:B------:R-:W2:Y:S01]  /*1bfb0*/  @P1 LDG.E.U8 R55, desc[UR56][R8.64] ;  /* 0x0000003808371981 */ /* 0x000ea2000c1e1100 */
[----:B------:R-:W-:-:S03]  /*1bfc0*/  PRMT R52, RZ, 0x7610, R52 ;  /* 0x00007610ff347816 */ /* 0x000fc60000000034 */
[----:B--2---:R0:W-:Y:S04]  /*1bfd0*/  STL [R1+0x100c], R55 ;  /* 0x00100c3701007387 */ /* 0x0041e80000100800 */
[----:B0-----:R-:W4:Y:S04]  /*1bfe0*/  LDL.LU R55, [R1+0x2aa4] ;  /* 0x002aa40001377983 */ /* 0x001f280000300800 */
[----:B------:R-:W2:Y:S01]  /*1bff0*/  LDL R9, [R1+0x15f8] ;  /* 0x0015f80001097983 */ /* 0x000ea20000100800 */
[----:B------:R-:W-:-:S03]  /*1c000*/  @P1 IMAD.MOV.U32 R8, RZ, RZ, R17 ;  /* 0x000000ffff081224 */ /* 0x000fc600078e0011 */
[----:B------:R-:W3:Y:S04]  /*1c010*/  LDL R17, [R1+0x15d4] ;  /* 0x0015d40001117983 */ /* 0x000ee80000100800 */
[----:B--2---:R-:W2:Y:S01]  /*1c020*/  @P1 LDG.E.U8 R52, desc[UR56][R8.64] ;  /* 0x0000003808341981 */ /* 0x004ea2000c1e1100 */
[----:B------:R-:W-:-:S03]  /*1c030*/  ISETP.GT.AND P0, PT, R6, 0x32, PT ;  /* 0x000000320600780c */ /* 0x000fc60003f04270 */
[----:B--2---:R0:W-:Y:S04]  /*1c040*/  STL [R1+0x1028], R52 ;  /* 0x0010283401007387 */ /* 0x0041e80000100800 */
[----:B0-----:R-:W2:Y:S04]  /*1c050*/  LDL.LU R52, [R1+0x2aa0] ;  /* 0x002aa00001347983 */ /* 0x001ea80000300800 */
[----:B------:R-:W4:Y:S01]  /*1c060*/  LDL R9, [R1+0x15f4] ;  /* 0x0015f40001097983 */ /* 0x000f220000100800 */
[----:B------:R-:W-:Y:S01]  /*1c070*/  PRMT R53, RZ, 0x7610, R53 ;  /* 0x00007610ff357816 */ /* 0x000fe20000000035 */
[----:B----4-:R-:W-:-:S02]  /*1c080*/  @P0 IMAD.MOV.U32 R8, RZ, RZ, R9 ;  /* 0x000000ffff080224 */ /* 0x010fc400078e0009 */
[----:B------:R-:W-:-:S05]  /*1c090*/  @P0 IMAD.MOV.U32 R9, RZ, RZ, R126 ;  /* 0x000000ffff090224 */ /* 0x000fca00078e007e */
[----:B------:R-:W4:Y:S04]  /*1c0a0*/  @P0 LDG.E.U8 R53, desc[UR56][R8.64] ;  /* 0x0000003808350981 */ /* 0x000f28000c1e1100 */
[----:B----4-:R0:W-:Y:S04]  /*1c0b0*/  STL [R1+0xfa8], R53 ;  /* 0x000fa83501007387 */ /* 0x0101e80000100800 */
[----:B0-----:R-:W2:Y:S04]  /*1c0c0*/  LDL.LU R53, [R1+0x2a9c] ;  /* 0x002a9c0001357983 */ /* 0x001ea80000300800 */
[----:B------:R-:W4:Y:S01]  /*1c0d0*/  LDL R9, [R1+0x15ec] ;  /* 0x0015ec0001097983 */ /* 0x000f220000100800 */
[----:B------:R-:W-:Y:S01]  /*1c0e0*/  PRMT R50, RZ, 0x7610, R50 ;  /* 0x00007610ff327816 */ /* 0x000fe20000000032 */
[----:B----4-:R-:W-:-:S02]  /*1c0f0*/  @P0 IMAD.MOV.U32 R8, RZ, RZ, R9 ;  /* 0x000000ffff080224 */ /* 0x010fc400078e0009 */
[----:B------:R-:W-:-:S05]  /*1c100*/  @P0 IMAD.MOV.U32 R9, RZ, RZ, R128 ;  /* 0x000000ffff090224 */ /* 0x000fca00078e0080 */
[----:B------:R-:W4:Y:S04]  /*1c110*/  @P0 LDG.E.U8 R50, desc[UR56][R8.64] ;  /* 0x0000003808320981 */ /* 0x000f28000c1e1100 */
[----:B----4-:R0:W-:Y:S04]  /*1c120*/  STL [R1+0xfd4], R50 ;  /* 0x000fd43201007387 */ /* 0x0101e80000100800 */
[----:B0-----:R-:W4:Y:S04]  /*1c130*/  LDL.LU R50, [R1+0x2a98] ;  /* 0x002a980001327983 */ /* 0x001f280000300800 */
[----:B------:R-:W3:Y:S01]  /*1c140*/  LDL R9, [R1+0x15e4] ;  /* 0x0015e40001097983 */ /* 0x000ee20000100800 */
[----:B------:R-:W-:Y:S01]  /*1c150*/  PRMT R51, RZ, 0x7610, R51 ;  /* 0x00007610ff337816 */ /* 0x000fe20000000033 */
[----:B---3--:R-:W-:-:S02]  /*1c160*/  @P0 IMAD.MOV.U32 R8, RZ, RZ, R9 ;  /* 0x000000ffff080224 */ /* 0x008fc400078e0009 */
[----:B------:R-:W-:-:S05]  /*1c170*/  @P0 IMAD.MOV.U32 R9, RZ, RZ, R130 ;  /* 0x000000ffff090224 */ /* 0x000fca00078e0082 */
[----:B------:R-:W3:Y:S04]  /*1c180*/  @P0 LDG.E.U8 R51, desc[UR56][R8.64] ;  /* 0x0000003808330981 */ /* 0x000ee8000c1e1100 */
[----:B---3--:R0:W-:Y:S04]  /*1c190*/  STL [R1+0x1000], R51 ;  /* 0x0010003301007387 */ /* 0x0081e80000100800 */
[----:B0-----:R-:W4:Y:S04]  /*1c1a0*/  LDL.LU R51, [R1+0x2a94] ;  /* 0x002a940001337983 */ /* 0x001f280000300800 */
[----:B------:R-:W3:Y:S01]  /*1c1b0*/  LDL R9, [R1+0x15dc] ;  /* 0x0015dc0001097983 */ /* 0x000ee20000100800 */
[----:B------:R-:W-:-:S02]  /*1c1c0*/  PRMT R48, RZ, 0x7610, R48 ;  /* 0x00007610ff307816 */ /* 0x000fc40000000030 */
[----:B------:R-:W-:Y:S01]  /*1c1d0*/  ISETP.GT.AND P1, PT, R6, 0x33, PT ;  /* 0x000000330600780c */ /* 0x000fe20003f24270 */
[----:B---3--:R-:W-:Y:S02]  /*1c1e0*/  @P0 IMAD.MOV.U32 R8, RZ, RZ, R9 ;  /* 0x000000ffff080224 */ /* 0x008fe400078e0009 */
[----:B------:R-:W-:-:S05]  /*1c1f0*/  @P0 IMAD.MOV.U32 R9, RZ, RZ, R132 ;  /* 0x000000ffff090224 */ /* 0x000fca00078e0084 */
[----:B------:R0:W3:Y:S05]  /*1c200*/  @P0 LDG.E.U8 R48, desc[UR56][R8.64] ;  /* 0x0000003808300981 */ /* 0x0000ea000c1e1100 */
[----:B0-----:R-:W-:Y:S01]  /*1c210*/  @P1 IMAD.MOV.U32 R8, RZ, RZ, R17 ;  /* 0x000000ffff081224 */ /* 0x001fe200078e0011 */
[----:B------:R-:W-:Y:S01]  /*1c220*/  PRMT R49, RZ, 0x7610, R49 ;  /* 0x00007610ff317816 */ /* 0x000fe20000000031 */
[----:B------:R-:W-:Y:S01]  /*1c230*/  @P1 IMAD.MOV.U32 R9, RZ, RZ, R134 ;  /* 0x000000ffff091224 */ /* 0x000fe200078e0086 */
[----:B------:R-:W-:-:S04]  /*1c240*/  PRMT R46, RZ, 0x7610, R46 ;  /* 0x00007610ff2e7816 */ /* 0x000fc8000000002e */
[----:B------:R0:W2:Y:S01]  /*1c250*/  @P1 LDG.E.U8 R49, desc[UR56][R8.64] ;  /* 0x0000003808311981 */ /* 0x0000a2000c1e1100 */
[----:B------:R-:W-:Y:S02]  /*1c260*/  PRMT R47, RZ, 0x7610, R47 ;  /* 0x00007610ff2f7816 */ /* 0x000fe4000000002f */
[----:B------:R-:W-:Y:S01]  /*1c270*/  ISETP.GT.AND P0, PT, R6, 0x34, PT ;  /* 0x000000340600780c */ /* 0x000fe20003f04270 */
[----:B0-----:R-:W-:Y:S02]  /*1c280*/  @P1 IMAD.MOV.U32 R8, RZ, RZ, R125 ;  /* 0x000000ffff081224 */ /* 0x001fe400078e007d */
[----:B------:R-:W-:-:S05]  /*1c290*/  @P1 IMAD.MOV.U32 R9, RZ, RZ, R136 ;  /* 0x000000ffff091224 */ /* 0x000fca00078e0088 */
[----:B------:R0:W4:Y:S01]  /*1c2a0*/  @P1 LDG.E.U8 R46, desc[UR56][R8.64] ;  /* 0x00000038082e1981 */ /* 0x000122000c1e1100 */
[----:B------:R-:W-:-:S03]  /*1c2b0*/  PRMT R21, RZ, 0x7610, R21 ;  /* 0x00007610ff157816 */ /* 0x000fc60000000015 */
[----:B---3--:R1:W-:Y:S04]  /*1c2c0*/  STL [R1+0x1020], R48 ;  /* 0x0010203001007387 */ /* 0x0083e80000100800 */
[----:B-1----:R-:W3:Y:S04]  /*1c2d0*/  LDL.LU R48, [R1+0x2a90] ;  /* 0x002a900001307983 */ /* 0x002ee80000300800 */
[----:B------:R-:W2:Y:S01]  /*1c2e0*/  LDL.LU R17, [R1+0x1588] ;  /* 0x0015880001117983 */ /* 0x000ea20000300800 */
[----:B0-----:R-:W-:Y:S02]  /*1c2f0*/  @P1 IMAD.MOV.U32 R8, RZ, RZ, R127 ;  /* 0x000000ffff081224 */ /* 0x001fe400078e007f */
[----:B------:R-:W-:-:S05]  /*1c300*/  @P1 IMAD.MOV.U32 R9, RZ, RZ, R138 ;  /* 0x000000ffff091224 */ /* 0x000fca00078e008a */
[----:B------:R0:W3:Y:S01]  /*1c310*/  @P1 LDG.E.U8 R47, desc[UR56][R8.64] ;  /* 0x00000038082f1981 */ /* 0x0000e2000c1e1100 */
[----:B------:R-:W-:Y:S01]  /*1c320*/  PRMT R44, RZ, 0x7610, R44 ;  /* 0x00007610ff2c7816 */ /* 0x000fe2000000002c */
[----:B0-----:R-:W-:Y:S02]  /*1c330*/  @P1 IMAD.MOV.U32 R8, RZ, RZ, R129 ;  /* 0x000000ffff081224 */ /* 0x001fe400078e0081 */
[----:B------:R-:W-:-:S05]  /*1c340*/  @P1 IMAD.MOV.U32 R9, RZ, RZ, R140 ;  /* 0x000000ffff091224 */ /* 0x000fca00078e008c */
[----:B------:R0:W3:Y:S01]  /*1c350*/  @P1 LDG.E.U8 R21, desc[UR56][R8.64] ;  /* 0x0000003808151981 */ /* 0x0000e2000c1e1100 */
[----:B------:R-:W-:Y:S01]  /*1c360*/  PRMT R45, RZ, 0x7610, R45 ;  /* 0x00007610ff2d7816 */ /* 0x000fe2000000002d */
[----:B0-----:R-:W-:Y:S02]  /*1c370*/  @P0 IMAD.MOV.U32 R8, RZ, RZ, R131 ;  /* 0x000000ffff080224 */ /* 0x001fe400078e0083 */
[----:B------:R-:W-:-:S05]  /*1c380*/  @P0 IMAD.MOV.U32 R9, RZ, RZ, R142 ;  /* 0x000000ffff090224 */ /* 0x000fca00078e008e */
[----:B------:R0:W3:Y:S01]  /*1c390*/  @P0 LDG.E.U8 R44, desc[UR56][R8.64] ;  /* 0x00000038082c0981 */ /* 0x0000e2000c1e1100 */
[----:B------:R-:W-:Y:S02]  /*1c3a0*/  PRMT R42, RZ, 0x7610, R42 ;  /* 0x00007610ff2a7816 */ /* 0x000fe4000000002a */
[----:B------:R-:W-:Y:S01]  /*1c3b0*/  ISETP.GT.AND P1, PT, R6, 0x35, PT ;  /* 0x000000350600780c */ /* 0x000fe20003f24270 */
        /* <DEDUP_REMOVED lines=14> */
[----:B------:R0:W3:Y:S02]  /*1c4a0*/  @P1 LDG.E.U8 R43, desc[UR56][R8.64] ;  /* 0x00000038082b1981 */ /* 0x0000e4000c1e1100 */
[----:B0-----:R-:W-:Y:S02]  /*1c4b0*/  @P1 IMAD.MOV.U32 R8, RZ, RZ, R141 ;  /* 0x000000ffff081224 */ /* 0x001fe400078e008d */
[----:B--2---:R-:W-:-:S05]  /*1c4c0*/  @P1 IMAD.MOV.U32 R9, RZ, RZ, R17 ;  /* 0x000000ffff091224 */ /* 0x004fca00078e0011 */
[----:B------:R-:W2:Y:S04]  /*1c4d0*/  @P1 LDG.E.U8 R40, desc[UR56][R8.64] ;  /* 0x0000003808281981 */ /* 0x000ea8000c1e1100 */
[----:B------:R0:W-:Y:S04]  /*1c4e0*/  STL [R1+0xf98], R49 ;  /* 0x000f983101007387 */ /* 0x0001e80000100800 */
[----:B0-----:R-:W2:Y:S04]  /*1c4f0*/  LDL.LU R49, [R1+0x2a8c] ;  /* 0x002a8c0001317983 */ /* 0x001ea80000300800 */
[----:B----4-:R0:W-:Y:S04]  /*1c500*/  STL [R1+0xfc0], R46 ;  /* 0x000fc02e01007387 */ /* 0x0101e80000100800 */
[----:B0-----:R-:W4:Y:S04]  /*1c510*/  LDL.LU R46, [R1+0x2a88] ;  /* 0x002a8800012e7983 */ /* 0x001f280000300800 */
[----:B---3--:R0:W-:Y:S04]  /*1c520*/  STL [R1+0xff0], R47 ;  /* 0x000ff02f01007387 */ /* 0x0081e80000100800 */
[----:B0-----:R-:W4:Y:S04]  /*1c530*/  LDL.LU R47, [R1+0x2a84] ;  /* 0x002a8400012f7983 */ /* 0x001f280000300800 */
[----:B------:R-:W-:Y:S04]  /*1c540*/  STL [R1+0x2a04], R21 ;  /* 0x002a041501007387 */ /* 0x000fe80000100800 */
[----:B------:R0:W-:Y:S04]  /*1c550*/  STL [R1+0xf88], R44 ;  /* 0x000f882c01007387 */ /* 0x0001e80000100800 */
[----:B0-----:R-:W3:Y:S04]  /*1c560*/  LDL.LU R44, [R1+0x2a80] ;  /* 0x002a8000012c7983 */ /* 0x001ee80000300800 */
[----:B------:R0:W-:Y:S04]  /*1c570*/  STL [R1+0xfb0], R45 ;  /* 0x000fb02d01007387 */ /* 0x0001e80000100800 */
[----:B0-----:R-:W3:Y:S04]  /*1c580*/  LDL.LU R45, [R1+0x2a7c] ;  /* 0x002a7c00012d7983 */ /* 0x001ee80000300800 */
[----:B------:R0:W-:Y:S04]  /*1c590*/  STL [R1+0xfe0], R42 ;  /* 0x000fe02a01007387 */ /* 0x0001e80000100800 */
[----:B0-----:R-:W3:Y:S04]  /*1c5a0*/  LDL.LU R42, [R1+0x2a78] ;  /* 0x002a7800012a7983 */ /* 0x001ee80000300800 */
[----:B------:R-:W-:Y:S04]  /*1c5b0*/  STL [R1+0x2a08], R18 ;  /* 0x002a081201007387 */ /* 0x000fe80000100800 */
[----:B------:R0:W-:Y:S04]  /*1c5c0*/  STL [R1+0xf78], R43 ;  /* 0x000f782b01007387 */ /* 0x0001e80000100800 */
[----:B0-----:R-:W3:Y:S04]  /*1c5d0*/  LDL.LU R43, [R1+0x2a74] ;  /* 0x002a7400012b7983 */ /* 0x001ee80000300800 */
[----:B------:R-:W-:Y:S04]  /*1c5e0*/  STL [R1+0x2a0c], R17 ;  /* 0x002a0c1101007387 */ /* 0x000fe80000100800 */
[----:B--2---:R0:W-:Y:S04]  /*1c5f0*/  STL [R1+0xfa0], R40 ;  /* 0x000fa02801007387 */ /* 0x0041e80000100800 */
[----:B0-----:R-:W2:Y:S04]  /*1c600*/  LDL.LU R40, [R1+0x2a70] ;  /* 0x002a700001287983 */ /* 0x001ea80000300800 */
[----:B------:R-:W4:Y:S01]  /*1c610*/  LDL R9, [R1+0x1580] ;  /* 0x0015800001097983 */ /* 0x000f220000100800 */
[----:B------:R-:W-:Y:S01]  /*1c620*/  PRMT R18, RZ, 0x7610, R18 ;  /* 0x00007610ff127816 */ /* 0x000fe20000000012 */
[----:B------:R-:W-:Y:S01]  /*1c630*/  @P1 IMAD.MOV.U32 R8, RZ, RZ, R143 ;  /* 0x000000ffff081224 */ /* 0x000fe200078e008f */
[----:B------:R-:W-:-:S04]  /*1c640*/  PRMT R15, RZ, 0x7610, R15 ;  /* 0x00007610ff0f7816 */ /* 0x000fc8000000000f */
[----:B----4-:R0:W4:Y:S04]  /*1c650*/  @P1 LDG.E.U8 R18, desc[UR56][R8.64] ;  /* 0x0000003808121981 */ /* 0x010128000c1e1100 */
[----:B------:R-:W3:Y:S01]  /*1c660*/  LDL R9, [R1+0x1578] ;  /* 0x0015780001097983 */ /* 0x000ee20000100800 */
[----:B0-----:R-:W-:Y:S01]  /*1c670*/  @P1 IMAD.MOV.U32 R8, RZ, RZ, R145 ;  /* 0x000000ffff081224 */ /* 0x001fe200078e0091 */
[----:B------:R-:W-:Y:S02]  /*1c680*/  ISETP.GT.AND P0, PT, R6, 0x36, PT ;  /* 0x000000360600780c */ /* 0x000fe40003f04270 */
[----:B----4-:R0:W-:Y:S04]  /*1c690*/  STL [R1+0x2a10], R18 ;  /* 0x002a101201007387 */ /* 0x0101e80000100800 */
[----:B---3--:R1:W3:Y:S04]  /*1c6a0*/  @P1 LDG.E.U8 R15, desc[UR56][R8.64] ;  /* 0x00000038080f1981 */ /* 0x0082e8000c1e1100 */
[----:B------:R-:W4:Y:S01]  /*1c6b0*/  LDL R9, [R1+0x1570] ;  /* 0x0015700001097983 */ /* 0x000f220000100800 */
[----:B0-----:R-:W-:-:S02]  /*1c6c0*/  PRMT R18, RZ, 0x7610, R18 ;  /* 0x00007610ff127816 */ /* 0x001fc40000000012 */
[----:B-1----:R-:W-:Y:S01]  /*1c6d0*/  @P0 IMAD.MOV.U32 R8, RZ, RZ, R147 ;  /* 0x000000ffff080224 */ /* 0x002fe200078e0093 */
[----:B------:R-:W-:-:S04]  /*1c6e0*/  PRMT R17, RZ, 0x7610, R17 ;  /* 0x00007610ff117816 */ /* 0x000fc80000000011 */
[----:B----4-:R0:W4:Y:S04]  /*1c6f0*/  @P0 LDG.E.U8 R18, desc[UR56][R8.64] ;  /* 0x0000003808120981 */ /* 0x010128000c1e1100 */
[----:B------:R-:W2:Y:S01]  /*1c700*/  LDL R9, [R1+0x1568] ;  /* 0x0015680001097983 */ /* 0x000ea20000100800 */
[----:B0-----:R-:W-:-:S05]  /*1c710*/  @P0 IMAD.MOV.U32 R8, RZ, RZ, R149 ;  /* 0x000000ffff080224 */ /* 0x001fca00078e0095 */
[----:B--2---:R0:W2:Y:S04]  /*1c720*/  @P0 LDG.E.U8 R17, desc[UR56][R8.64] ;  /* 0x0000003808110981 */ /* 0x0040a8000c1e1100 */
[----:B------:R-:W3:Y:S04]  /*1c730*/  LDL R9, [R1+0x1560] ;  /* 0x0015600001097983 */ /* 0x000ee80000100800 */
[----:B------:R-:W-:Y:S04]  /*1c740*/  STL.64 [R1+0x2348], R150 ;  /* 0x0023489601007387 */ /* 0x000fe80000100a00 */
[----:B------:R-:W-:Y:S04]  /*1c750*/  STL.64 [R1+0x2340], R148 ;  /* 0x0023409401007387 */ /* 0x000fe80000100a00 */
[----:B------:R-:W-:Y:S04]  /*1c760*/  STL.64 [R1+0x2338], R146 ;  /* 0x0023389201007387 */ /* 0x000fe80000100a00 */
[----:B------:R1:W-:Y:S02]  /*1c770*/  STL.64 [R1+0x2330], R144 ;  /* 0x0023309001007387 */ /* 0x0003e40000100a00 */
[----:B-1----:R-:W-:-:S02]  /*1c780*/  IMAD.MOV.U32 R145, RZ, RZ, R41 ;  /* 0x000000ffff917224 */ /* 0x002fc400078e0029 */
[----:B------:R-:W4:Y:S04]  /*1c790*/  LDL.LU R41, [R1+0x2a6c] ;  /* 0x002a6c0001297983 */ /* 0x000f280000300800 */
[----:B------:R1:W-:Y:S04]  /*1c7a0*/  STL.64 [R1+0x2328], R142 ;  /* 0x0023288e01007387 */ /* 0x0003e80000100a00 */
[----:B------:R-:W-:Y:S04]  /*1c7b0*/  STL.64 [R1+0x2320], R140 ;  /* 0x0023208c01007387 */ /* 0x000fe80000100a00 */
[----:B------:R0:W-:Y:S04]  /*1c7c0*/  STL.64 [R1+0x2318], R138 ;  /* 0x0023188a01007387 */ /* 0x0001e80000100a00 */
[----:B------:R0:W-:Y:S01]  /*1c7d0*/  STL.64 [R1+0x2310], R136 ;  /* 0x0023108801007387 */ /* 0x0001e20000100a00 */
[----:B-1----:R-:W-:-:S02]  /*1c7e0*/  IMAD.MOV.U32 R142, RZ, RZ, R39 ;  /* 0x000000ffff8e7224 */ /* 0x002fc400078e0027 */
[----:B------:R-:W-:Y:S02]  /*1c7f0*/  IMAD.MOV.U32 R147, RZ, RZ, R37 ;  /* 0x000000ffff937224 */ /* 0x000fe400078e0025 */
[----:B0-----:R-:W-:Y:S02]  /*1c800*/  IMAD.MOV.U32 R138, RZ, RZ, R36 ;  /* 0x000000ffff8a7224 */ /* 0x001fe400078e0024 */
[----:B------:R-:W-:Y:S02]  /*1c810*/  IMAD.MOV.U32 R137, RZ, RZ, R38 ;  /* 0x000000ffff897224 */ /* 0x000fe400078e0026 */
[----:B------:R-:W2:Y:S04]  /*1c820*/  LDL.LU R38, [R1+0x2a68] ;  /* 0x002a680001267983 */ /* 0x000ea80000300800 */
[----:B------:R-:W2:Y:S04]  /*1c830*/  LDL.LU R39, [R1+0x2a64] ;  /* 0x002a640001277983 */ /* 0x000ea80000300800 */
[----:B------:R-:W3:Y:S01]  /*1c840*/  LDL.LU R36, [R1+0x2a60] ;  /* 0x002a600001247983 */ /* 0x000ee20000300800 */
[----:B------:R-:W-:-:S03]  /*1c850*/  IMAD.MOV.U32 R143, RZ, RZ, R35 ;  /* 0x000000ffff8f7224 */ /* 0x000fc600078e0023 */
[----:B------:R-:W3:Y:S01]  /*1c860*/  LDL.LU R37, [R1+0x2a5c] ;  /* 0x002a5c0001257983 */ /* 0x000ee20000300800 */
[----:B------:R-:W-:-:S03]  /*1c870*/  IMAD.MOV.U32 R149, RZ, RZ, R32 ;  /* 0x000000ffff957224 */ /* 0x000fc600078e0020 */
[----:B------:R0:W-:Y:S01]  /*1c880*/  STL.64 [R1+0x2308], R134 ;  /* 0x0023088601007387 */ /* 0x0001e20000100a00 */
[----:B------:R-:W-:Y:S02]  /*1c890*/  @P0 IMAD.MOV.U32 R8, RZ, RZ, R151 ;  /* 0x000000ffff080224 */ /* 0x000fe400078e0097 */
[----:B------:R-:W-:Y:S02]  /*1c8a0*/  IMAD.MOV.U32 R148, RZ, RZ, R33 ;  /* 0x000000ffff947224 */ /* 0x000fe400078e0021 */
[----:B------:R-:W-:Y:S02]  /*1c8b0*/  IMAD.MOV.U32 R151, RZ, RZ, R30 ;  /* 0x000000ffff977224 */ /* 0x000fe400078e001e */
[----:B------:R-:W-:Y:S02]  /*1c8c0*/  IMAD.MOV.U32 R139, RZ, RZ, R31 ;  /* 0x000000ffff8b7224 */ /* 0x000fe400078e001f */
[----:B0-----:R-:W-:Y:S02]  /*1c8d0*/  IMAD.MOV.U32 R135, RZ, RZ, R34 ;  /* 0x000000ffff877224 */ /* 0x001fe400078e0022 */
[----:B------:R-:W3:Y:S04]  /*1c8e0*/  LDL.LU R34, [R1+0x2a58] ;  /* 0x002a580001227983 */ /* 0x000ee80000300800 */
[----:B------:R-:W3:Y:S01]  /*1c8f0*/  LDL.LU R35, [R1+0x2a54] ;  /* 0x002a540001237983 */ /* 0x000ee20000300800 */
[----:B------:R-:W-:-:S03]  /*1c900*/  IMAD.MOV.U32 R136, RZ, RZ, R28 ;  /* 0x000000ffff887224 */ /* 0x000fc600078e001c */
        /* <DEDUP_REMOVED lines=10> */
[----:B------:R-:W3:Y:S04]  /*1c9b0*/  LDL.LU R29, [R1+0x2a3c] ;  /* 0x002a3c00011d7983 */ /* 0x000ee80000300800 */
[----:B------:R-:W3:Y:S04]  /*1c9c0*/  LDL.LU R26, [R1+0x2a38] ;  /* 0x002a3800011a7983 */ /* 0x000ee80000300800 */
[----:B------:R-:W3:Y:S04]  /*1c9d0*/  LDL.LU R27, [R1+0x2a34] ;  /* 0x002a3400011b7983 */ /* 0x000ee80000300800 */
[----:B------:R-:W3:Y:S04]  /*1c9e0*/  LDL.LU R24, [R1+0x2a30] ;  /* 0x002a300001187983 */ /* 0x000ee80000300800 */
[----:B------:R-:W3:Y:S04]  /*1c9f0*/  LDL.LU R25, [R1+0x2a2c] ;  /* 0x002a2c0001197983 */ /* 0x000ee80000300800 */
[----:B------:R-:W3:Y:S04]  /*1ca00*/  LDL R134, [R1+0x154c] ;  /* 0x00154c0001867983 */ /* 0x000ee80000100800 */
[----:B------:R0:W-:Y:S04]  /*1ca10*/  STL.64 [R1+0x2300], R132 ;  /* 0x0023008401007387 */ /* 0x0001e80000100a00 */
[----:B0-----:R-:W3:Y:S04]  /*1ca20*/  LDL R132, [R1+0x1554] ;  /* 0x0015540001847983 */ /* 0x001ee80000100800 */
[----:B------:R-:W3:Y:S04]  /*1ca30*/  LDL R133, [R1+0x1548] ;  /* 0x0015480001857983 */ /* 0x000ee80000100800 */
[----:B------:R0:W-:Y:S04]  /*1ca40*/  STL.64 [R1+0x22f8], R130 ;  /* 0x0022f88201007387 */ /* 0x0001e80000100a00 */
[----:B0-----:R-:W3:Y:S04]  /*1ca50*/  LDL R130, [R1+0x155c] ;  /* 0x00155c0001827983 */ /* 0x001ee80000100800 */
[----:B------:R-:W3:Y:S04]  /*1ca60*/  LDL R131, [R1+0x1550] ;  /* 0x0015500001837983 */ /* 0x000ee80000100800 */
[----:B------:R0:W-:Y:S04]  /*1ca70*/  STL.64 [R1+0x22f0], R128 ;  /* 0x0022f08001007387 */ /* 0x0001e80000100a00 */
[----:B0-----:R-:W3:Y:S04]  /*1ca80*/  LDL R128, [R1+0x1558] ;  /* 0x0015580001807983 */ /* 0x001ee80000100800 */
[----:B------:R-:W-:Y:S04]  /*1ca90*/  STL.64 [R1+0x22e8], R126 ;  /* 0x0022e87e01007387 */ /* 0x000fe80000100a00 */
        /* <DEDUP_REMOVED lines=42> */
[----:B----4-:R-:W-:Y:S04]  /*1cd40*/  STL.64 [R1+0x2190], R40 ;  /* 0x0021902801007387 */ /* 0x010fe80000100a00 */
[----:B--2---:R-:W-:Y:S04]  /*1cd50*/  STL.64 [R1+0x2188], R38 ;  /* 0x0021882601007387 */ /* 0x004fe80000100a00 */
[----:B---3--:R-:W-:Y:S04]  /*1cd60*/  STL.64 [R1+0x2180], R36 ;  /* 0x0021802401007387 */ /* 0x008fe80000100a00 */
[----:B------:R-:W-:Y:S04]  /*1cd70*/  STL.64 [R1+0x2178], R34 ;  /* 0x0021782201007387 */ /* 0x000fe80000100a00 */
[----:B------:R-:W-:Y:S04]  /*1cd80*/  STL.64 [R1+0x2170], R32 ;  /* 0x0021702001007387 */ /* 0x000fe80000100a00 */
[----:B------:R-:W-:Y:S04]  /*1cd90*/  STL.64 [R1+0x2168], R30 ;  /* 0x0021681e01007387 */ /* 0x000fe80000100a00 */
[----:B------:R-:W-:Y:S04]  /*1cda0*/  STL.64 [R1+0x2160], R28 ;  /* 0x0021601c01007387 */ /* 0x000fe80000100a00 */
[----:B------:R0:W-:Y:S04]  /*1cdb0*/  STL.64 [R1+0x2158], R26 ;  /* 0x0021581a01007387 */ /* 0x0001e80000100a00 */
[----:B------:R1:W-:Y:S01]  /*1cdc0*/  STL.64 [R1+0x2150], R24 ;  /* 0x0021501801007387 */ /* 0x0003e20000100a00 */
[----:B------:R-:W-:-:S02]  /*1cdd0*/  PRMT R21, RZ, 0x7610, R21 ;  /* 0x00007610ff157816 */ /* 0x000fc40000000015 */
[----:B------:R-:W-:Y:S01]  /*1cde0*/  ISETP.GT.AND P1, PT, R6, 0x37, PT ;  /* 0x000000370600780c */ /* 0x000fe20003f24270 */
[----:B0-----:R-:W2:Y:S01]  /*1cdf0*/  LDL R26, [R1+0x1540] ;  /* 0x00154000011a7983 */ /* 0x001ea20000100800 */
[----:B------:R-:W-:-:S03]  /*1ce00*/  PRMT R129, RZ, 0x7610, R129 ;  /* 0x00007610ff817816 */ /* 0x000fc60000000081 */
[----:B------:R0:W3:Y:S04]  /*1ce10*/  @P0 LDG.E.U8 R21, desc[UR56][R8.64] ;  /* 0x0000003808150981 */ /* 0x0000e8000c1e1100 */
[----:B-1----:R-:W4:Y:S01]  /*1ce20*/  LDL R25, [R1+0x1544] ;  /* 0x0015440001197983 */ /* 0x002f220000100800 */
[----:B------:R-:W-:-:S03]  /*1ce30*/  PRMT R84, RZ, 0x7610, R84 ;  /* 0x00007610ff547816 */ /* 0x000fc60000000054 */
[----:B------:R-:W3:Y:S04]  /*1ce40*/  LDL R27, [R1+0x1538] ;  /* 0x00153800011b7983 */ /* 0x000ee80000100800 */
[----:B------:R-:W3:Y:S01]  /*1ce50*/  LDL R24, [R1+0x153c] ;  /* 0x00153c0001187983 */ /* 0x000ee20000100800 */
[----:B------:R-:W-:-:S03]  /*1ce60*/  PRMT R76, RZ, 0x7610, R76 ;  /* 0x00007610ff4c7816 */ /* 0x000fc6000000004c */
[----:B------:R-:W3:Y:S04]  /*1ce70*/  LDL R29, [R1+0x1530] ;  /* 0x00153000011d7983 */ /* 0x000ee80000100800 */
[----:B------:R-:W3:Y:S01]  /*1ce80*/  LDL R28, [R1+0x1534] ;  /* 0x00153400011c7983 */ /* 0x000ee20000100800 */
[----:B0-----:R-:W-:Y:S02]  /*1ce90*/  @P0 IMAD.MOV.U32 R8, RZ, RZ, R130 ;  /* 0x000000ffff080224 */ /* 0x001fe400078e0082 */
[----:B------:R-:W-:-:S05]  /*1cea0*/  @P0 IMAD.MOV.U32 R9, RZ, RZ, R128 ;  /* 0x000000ffff090224 */ /* 0x000fca00078e0080 */
[----:B------:R0:W3:Y:S02]  /*1ceb0*/  @P0 LDG.E.U8 R129, desc[UR56][R8.64] ;  /* 0x0000003808810981 */ /* 0x0000e4000c1e1100 */
[----:B0-----:R-:W-:Y:S02]  /*1cec0*/  @P1 IMAD.MOV.U32 R8, RZ, RZ, R132 ;  /* 0x000000ffff081224 */ /* 0x001fe400078e0084 */
[----:B------:R-:W-:-:S05]  /*1ced0*/  @P1 IMAD.MOV.U32 R9, RZ, RZ, R131 ;  /* 0x000000ffff091224 */ /* 0x000fca00078e0083 */
[----:B------:R0:W3:Y:S02]  /*1cee0*/  @P1 LDG.E.U8 R84, desc[UR56][R8.64] ;  /* 0x0000003808541981 */ /* 0x0000e4000c1e1100 */
[----:B0-----:R-:W-:Y:S02]  /*1cef0*/  @P1 IMAD.MOV.U32 R8, RZ, RZ, R134 ;  /* 0x000000ffff081224 */ /* 0x001fe400078e0086 */
[----:B------:R-:W-:-:S05]  /*1cf00*/  @P1 IMAD.MOV.U32 R9, RZ, RZ, R133 ;  /* 0x000000ffff091224 */ /* 0x000fca00078e0085 */
[----:B------:R4:W3:Y:S02]  /*1cf10*/  @P1 LDG.E.U8 R76, desc[UR56][R8.64] ;  /* 0x00000038084c1981 */ /* 0x0008e4000c1e1100 */
[----:B----4-:R-:W-:Y:S02]  /*1cf20*/  @P1 IMAD.MOV.U32 R8, RZ, RZ, R25 ;  /* 0x000000ffff081224 */ /* 0x010fe400078e0019 */
[----:B------:R-:W4:Y:S01]  /*1cf30*/  LDL R25, [R1+0x152c] ;  /* 0x00152c0001197983 */ /* 0x000f220000100800 */
[----:B--2---:R-:W-:-:S03]  /*1cf40*/  @P1 IMAD.MOV.U32 R9, RZ, RZ, R26 ;  /* 0x000000ffff091224 */ /* 0x004fc600078e001a */
[----:B------:R-:W2:Y:S01]  /*1cf50*/  LDL R26, [R1+0x1528] ;  /* 0x00152800011a7983 */ /* 0x000ea20000100800 */
[----:B------:R-:W-:Y:S02]  /*1cf60*/  PRMT R75, RZ, 0x7610, R75 ;  /* 0x00007610ff4b7816 */ /* 0x000fe4000000004b */
[----:B------:R-:W-:Y:S02]  /*1cf70*/  ISETP.GT.AND P0, PT, R6, 0x38, PT ;  /* 0x000000380600780c */ /* 0x000fe40003f04270 */
[----:B------:R-:W-:Y:S02]  /*1cf80*/  PRMT R74, RZ, 0x7610, R74 ;  /* 0x00007610ff4a7816 */ /* 0x000fe4000000004a */
[----:B------:R3:W2:Y:S01]  /*1cf90*/  @P1 LDG.E.U8 R75, desc[UR56][R8.64] ;  /* 0x00000038084b1981 */ /* 0x0006a2000c1e1100 */
        /* <DEDUP_REMOVED lines=8> */
[----:B------:R-:W-:Y:S01]  /*1d020*/  PRMT R102, RZ, 0x7610, R102 ;  /* 0x00007610ff667816 */ /* 0x000fe20000000066 */
[----:B------:R-:W3:Y:S04]  /*1d030*/  LDL R29, [R1+0x1510] ;  /* 0x00151000011d7983 */ /* 0x000ee80000100800 */
[----:B------:R4:W3:Y:S04]  /*1d040*/  @P0 LDG.E.U8 R111, desc[UR56][R8.64] ;  /* 0x00000038086f0981 */ /* 0x0008e8000c1e1100 */
[----:B------:R-:W3:Y:S01]  /*1d050*/  LDL R28, [R1+0x1514] ;  /* 0x00151400011c7983 */ /* 0x000ee20000100800 */
[----:B----4-:R-:W-:-:S03]  /*1d060*/  @P0 IMAD.MOV.U32 R8, RZ, RZ, R25 ;  /* 0x000000ffff080224 */ /* 0x010fc600078e0019 */
[----:B------:R-:W4:Y:S01]  /*1d070*/  LDL R25, [R1+0x151c] ;  /* 0x00151c0001197983 */ /* 0x000f220000100800 */
[----:B--2---:R-:W-:-:S03]  /*1d080*/  @P0 IMAD.MOV.U32 R9, RZ, RZ, R26 ;  /* 0x000000ffff090224 */ /* 0x004fc600078e001a */
[----:B------:R-:W2:Y:S04]  /*1d090*/  LDL R26, [R1+0x1518] ;  /* 0x00151800011a7983 */ /* 0x000ea80000100800 */
[----:B------:R3:W2:Y:S01]  /*1d0a0*/  @P0 LDG.E.U8 R102, desc[UR56][R8.64] ;  /* 0x0000003808660981 */ /* 0x0006a2000c1e1100 */
[----:B------:R-:W-:Y:S01]  /*1d0b0*/  PRMT R93, RZ, 0x7610, R93 ;  /* 0x00007610ff5d7816 */ /* 0x000fe2000000005d */
[----:B---3--:R-:W-:Y:S02]  /*1d0c0*/  @P0 IMAD.MOV.U32 R8, RZ, RZ, R24 ;  /* 0x000000ffff080224 */ /* 0x008fe400078e0018 */
[----:B------:R-:W3:Y:S01]  /*1d0d0*/  LDL R24, [R1+0x150c] ;  /* 0x00150c0001187983 */ /* 0x000ee20000100800 */
[----:B------:R-:W-:-:S03]  /*1d0e0*/  @P0 IMAD.MOV.U32 R9, RZ, RZ, R27 ;  /* 0x000000ffff090224 */ /* 0x000fc600078e001b */
[----:B------:R-:W3:Y:S04]  /*1d0f0*/  LDL R27, [R1+0x1508] ;  /* 0x00150800011b7983 */ /* 0x000ee80000100800 */
[----:B------:R4:W3:Y:S02]  /*1d100*/  @P0 LDG.E.U8 R93, desc[UR56][R8.64] ;  /* 0x00000038085d0981 */ /* 0x0008e4000c1e1100 */
[----:B----4-:R-:W-:Y:S02]  /*1d110*/  @P0 IMAD.MOV.U32 R8, RZ, RZ, R25 ;  /* 0x000000ffff080224 */ /* 0x010fe400078e0019 */
[----:B------:R-:W4:Y:S01]  /*1d120*/  LDL R25, [R1+0x1504] ;  /* 0x0015040001197983 */ /* 0x000f220000100800 */
[----:B------:R-:W-:Y:S01]  /*1d130*/  ISETP.GT.AND P1, PT, R6, 0x39, PT ;  /* 0x000000390600780c */ /* 0x000fe20003f24270 */
[----:B--2---:R-:W-:Y:S01]  /*1d140*/  @P0 IMAD.MOV.U32 R9, RZ, RZ, R26 ;  /* 0x000000ffff090224 */ /* 0x004fe200078e001a */
[----:B------:R-:W-:Y:S01]  /*1d150*/  PRMT R83, RZ, 0x7610, R83 ;  /* 0x00007610ff537816 */ /* 0x000fe20000000053 */
[----:B------:R-:W2:Y:S01]  /*1d160*/  LDL R26, [R1+0x1500] ;  /* 0x00150000011a7983 */ /* 0x000ea20000100800 */
[----:B------:R-:W-:-:S04]  /*1d170*/  PRMT R110, RZ, 0x7610, R110 ;  /* 0x00007610ff6e7816 */ /* 0x000fc8000000006e */
[----:B------:R0:W2:Y:S05]  /*1d180*/  @P0 LDG.E.U8 R83, desc[UR56][R8.64] ;  /* 0x0000003808530981 */ /* 0x0000aa000c1e1100 */
[----:B0-----:R-:W-:Y:S02]  /*1d190*/  @P1 IMAD.MOV.U32 R8, RZ, RZ, R28 ;  /* 0x000000ffff081224 */ /* 0x001fe400078e001c */
[----:B------:R-:W-:Y:S01]  /*1d1a0*/  @P1 IMAD.MOV.U32 R9, RZ, RZ, R29 ;  /* 0x000000ffff091224 */ /* 0x000fe200078e001d */
[----:B------:R-:W-:Y:S01]  /*1d1b0*/  PRMT R101, RZ, 0x7610, R101 ;  /* 0x00007610ff657816 */ /* 0x000fe20000000065 */
[----:B------:R-:W2:Y:S04]  /*1d1c0*/  LDL R29, [R1+0x14f0] ;  /* 0x0014f000011d7983 */ /* 0x000ea80000100800 */
[----:B------:R3:W2:Y:S04]  /*1d1d0*/  @P1 LDG.E.U8 R110, desc[UR56][R8.64] ;  /* 0x00000038086e1981 */ /* 0x0006a8000c1e1100 */
[----:B------:R-:W2:Y:S01]  /*1d1e0*/  LDL R28, [R1+0x14f4] ;  /* 0x0014f400011c7983 */ /* 0x000ea20000100800 */
[----:B---3--:R-:W-:-:S02]  /*1d1f0*/  @P1 IMAD.MOV.U32 R8, RZ, RZ, R24 ;  /* 0x000000ffff081224 */ /* 0x008fc400078e0018 */
[----:B------:R-:W-:Y:S01]  /*1d200*/  @P1 IMAD.MOV.U32 R9, RZ, RZ, R27 ;  /* 0x000000ffff091224 */ /* 0x000fe200078e001b */
[----:B------:R-:W3:Y:S04]  /*1d210*/  LDL R24, [R1+0x14fc] ;  /* 0x0014fc0001187983 */ /* 0x000ee80000100800 */
[----:B------:R-:W3:Y:S04]  /*1d220*/  LDL R27, [R1+0x14f8] ;  /* 0x0014f800011b7983 */ /* 0x000ee80000100800 */
[----:B------:R4:W3:Y:S02]  /*1d230*/  @P1 LDG.E.U8 R101, desc[UR56][R8.64] ;  /* 0x0000003808651981 */ /* 0x0008e4000c1e1100 */
[----:B----4-:R-:W-:-:S02]  /*1d240*/  @P1 IMAD.MOV.U32 R8, RZ, RZ, R25 ;  /* 0x000000ffff081224 */ /* 0x010fc400078e0019 */
        /* <DEDUP_REMOVED lines=9> */
[----:B------:R-:W3:Y:S01]  /*1d2e0*/  LDL R24, [R1+0x14e4] ;  /* 0x0014e40001187983 */ /* 0x000ee20000100800 */
[----:B------:R-:W-:-:S03]  /*1d2f0*/  @P1 IMAD.MOV.U32 R9, RZ, RZ, R27 ;  /* 0x000000ffff091224 */ /* 0x000fc600078e001b */
[----:B------:R-:W3:Y:S04]  /*1d300*/  LDL R27, [R1+0x14e0] ;  /* 0x0014e000011b7983 */ /* 0x000ee80000100800 */
[----:B------:R0:W3:Y:S02]  /*1d310*/  @P1 LDG.E.U8 R82, desc[UR56][R8.64] ;  /* 0x0000003808521981 */ /* 0x0000e4000c1e1100 */
[----:B0-----:R-:W-:Y:S02]  /*1d320*/  @P0 IMAD.MOV.U32 R8, RZ, RZ, R28 ;  /* 0x000000ffff080224 */ /* 0x001fe400078e001c */
        /* <DEDUP_REMOVED lines=30> */
[----:B---3--:R-:W-:-:S03]  /*1d510*/  @P1 IMAD.MOV.U32 R8, RZ, RZ, R24 ;  /* 0x000000ffff081224 */ /* 0x008fc600078e0018 */
[----:B------:R-:W3:Y:S01]  /*1d520*/  LDL R24, [R1+0x14bc] ;  /* 0x0014bc0001187983 */ /* 0x000ee20000100800 */
[----:B------:R-:W-:-:S03]  /*1d530*/  @P1 IMAD.MOV.U32 R9, RZ, RZ, R27 ;  /* 0x000000ffff091224 */ /* 0x000fc600078e001b */
[----:B------:R-:W3:Y:S04]  /*1d540*/  LDL R27, [R1+0x14b8] ;  /* 0x0014b800011b7983 */ /* 0x000ee80000100800 */
        /* <DEDUP_REMOVED lines=53> */
[----:B------:R-:W-:Y:S01]  /*1d8a0*/  PRMT R88, RZ, 0x7610, R88 ;  /* 0x00007610ff587816 */ /* 0x000fe20000000058 */
[----:B--2---:R-:W-:Y:S01]  /*1d8b0*/  @P1 IMAD.MOV.U32 R9, RZ, RZ, R26 ;  /* 0x000000ffff091224 */ /* 0x004fe200078e001a */
[----:B------:R-:W-:Y:S01]  /*1d8c0*/  ISETP.GT.AND P0, PT, R6, 0x3e, PT ;  /* 0x0000003e0600780c */ /* 0x000fe20003f04270 */
[----:B------:R-:W2:Y:S01]  /*1d8d0*/  LDL R26, [R1+0x1468] ;  /* 0x00146800011a7983 */ /* 0x000ea20000100800 */
[----:B------:R-:W-:-:S03]  /*1d8e0*/  PRMT R79, RZ, 0x7610, R79 ;  /* 0x00007610ff4f7816 */ /* 0x000fc6000000004f */
[----:B------:R3:W2:Y:S01]  /*1d8f0*/  @P1 LDG.E.U8 R88, desc[UR56][R8.64] ;  /* 0x0000003808581981 */ /* 0x0006a2000c1e1100 */
[----:B------:R-:W-:Y:S01]  /*1d900*/  PRMT R105, RZ, 0x7610, R105 ;  /* 0x00007610ff697816 */ /* 0x000fe20000000069 */
[----:B---3--:R-:W-:Y:S02]  /*1d910*/  @P1 IMAD.MOV.U32 R8, RZ, RZ, R24 ;  /* 0x000000ffff081224 */ /* 0x008fe400078e0018 */
[----:B------:R-:W3:Y:S01]  /*1d920*/  LDL R24, [R1+0x1464] ;  /* 0x0014640001187983 */ /* 0x000ee20000100800 */
[----:B------:R-:W-:-:S03]  /*1d930*/  @P1 IMAD.MOV.U32 R9, RZ, RZ, R27 ;  /* 0x000000ffff091224 */ /* 0x000fc600078e001b */
[----:B------:R-:W3:Y:S04]  /*1d940*/  LDL R27, [R1+0x1460] ;  /* 0x00146000011b7983 */ /* 0x000ee80000100800 */
[----:B------:R0:W3:Y:S04]  /*1d950*/  @P1 LDG.E.U8 R79, desc[UR56][R8.64] ;  /* 0x00000038084f1981 */ /* 0x0000e8000c1e1100 */
[----:B------:R-:W3:Y:S04]  /*1d960*/  LDL.LU R133, [R1+0xef8] ;  /* 0x000ef80001857983 */ /* 0x000ee80000300800 */
[----:B------:R-:W3:Y:S01]  /*1d970*/  LDL.LU R134, [R1+0xeec] ;  /* 0x000eec0001867983 */ /* 0x000ee20000300800 */
[----:B0-----:R-:W-:-:S02]  /*1d980*/  @P0 IMAD.MOV.U32 R8, RZ, RZ, R28 ;  /* 0x000000ffff080224 */ /* 0x001fc400078e001c */
[----:B------:R-:W-:-:S05]  /*1d990*/  @P0 IMAD.MOV.U32 R9, RZ, RZ, R29 ;  /* 0x000000ffff090224 */ /* 0x000fca00078e001d */
[----:B------:R4:W3:Y:S02]  /*1d9a0*/  @P0 LDG.E.U8 R105, desc[UR56][R8.64] ;  /* 0x0000003808690981 */ /* 0x0008e4000c1e1100 */
[----:B----4-:R-:W-:Y:S02]  /*1d9b0*/  @P0 IMAD.MOV.U32 R8, RZ, RZ, R25 ;  /* 0x000000ffff080224 */ /* 0x010fe400078e0019 */
[----:B------:R-:W4:Y:S01]  /*1d9c0*/  LDL R25, [R1+0x145c] ;  /* 0x00145c0001197983 */ /* 0x000f220000100800 */
[----:B------:R-:W-:Y:S01]  /*1d9d0*/  PRMT R96, RZ, 0x7610, R96 ;  /* 0x00007610ff607816 */ /* 0x000fe20000000060 */
[----:B--2---:R-:W-:Y:S02]  /*1d9e0*/  @P0 IMAD.MOV.U32 R9, RZ, RZ, R26 ;  /* 0x000000ffff090224 */ /* 0x004fe400078e001a */
[----:B------:R-:W2:Y:S01]  /*1d9f0*/  LDL R26, [R1+0x1458] ;  /* 0x00145800011a7983 */ /* 0x000ea20000100800 */
[----:B------:R-:W-:-:S03]  /*1da00*/  PRMT R87, RZ, 0x7610, R87 ;  /* 0x00007610ff577816 */ /* 0x000fc60000000057 */
[----:B------:R3:W2:Y:S04]  /*1da10*/  @P0 LDG.E.U8 R96, desc[UR56][R8.64] ;  /* 0x0000003808600981 */ /* 0x0006a8000c1e1100 */
[----:B------:R-:W2:Y:S04]  /*1da20*/  LDL.LU R131, [R1+0xedc] ;  /* 0x000edc0001837983 */ /* 0x000ea80000300800 */
[----:B------:R-:W2:Y:S01]  /*1da30*/  LDL.LU R132, [R1+0xecc] ;  /* 0x000ecc0001847983 */ /* 0x000ea20000300800 */
[----:B---3--:R-:W-:-:S03]  /*1da40*/  @P0 IMAD.MOV.U32 R8, RZ, RZ, R24 ;  /* 0x000000ffff080224 */ /* 0x008fc600078e0018 */
[----:B------:R-:W3:Y:S01]  /*1da50*/  LDL R24, [R1+0x1454] ;  /* 0x0014540001187983 */ /* 0x000ee20000100800 */
[----:B------:R-:W-:-:S05]  /*1da60*/  @P0 IMAD.MOV.U32 R9, RZ, RZ, R27 ;  /* 0x000000ffff090224 */ /* 0x000fca00078e001b */
[----:B------:R0:W3:Y:S02]  /*1da70*/  @P0 LDG.E.U8 R87, desc[UR56][R8.64] ;  /* 0x0000003808570981 */ /* 0x0000e4000c1e1100 */
[----:B0-----:R-:W-:Y:S02]  /*1da80*/  LOP3.LUT R9, R133, 0xffff, RZ, 0xc0, !PT ;  /* 0x0000ffff85097812 */ /* 0x001fe400078ec0ff */
[----:B------:R-:W-:-:S04]  /*1da90*/  LOP3.LUT R8, R134, 0xffff, RZ, 0xc0, !PT ;  /* 0x0000ffff86087812 */ /* 0x000fc800078ec0ff */
[----:B------:R-:W-:Y:S01]  /*1daa0*/  PRMT R31, R9, 0x3340, R8 ;  /* 0x00003340091f7816 */ /* 0x000fe20000000008 */
[----:B----4-:R-:W-:Y:S02]  /*1dab0*/  @P0 IMAD.MOV.U32 R8, RZ, RZ, R25 ;  /* 0x000000ffff080224 */ /* 0x010fe400078e0019 */
[----:B------:R-:W4:Y:S01]  /*1dac0*/  LDL R25, [R1+0x1450] ;  /* 0x0014500001197983 */ /* 0x000f220000100800 */
[----:B------:R-:W-:Y:S01]  /*1dad0*/  PRMT R78, RZ, 0x7610, R78 ;  /* 0x00007610ff4e7816 */ /* 0x000fe2000000004e */
[----:B--2---:R-:W-:Y:S02]  /*1dae0*/  @P0 IMAD.MOV.U32 R9, RZ, RZ, R26 ;  /* 0x000000ffff090224 */ /* 0x004fe400078e001a */
[----:B------:R-:W2:Y:S04]  /*1daf0*/  LDL.LU R133, [R1+0xec0] ;  /* 0x000ec00001857983 */ /* 0x000ea80000300800 */
[----:B------:R0:W2:Y:S01]  /*1db00*/  @P0 LDG.E.U8 R78, desc[UR56][R8.64] ;  /* 0x00000038084e0981 */ /* 0x0000a2000c1e1100 */
[----:B------:R-:W-:-:S03]  /*1db10*/  ISETP.GT.AND P0, PT, R6, 0x3f, PT ;  /* 0x0000003f0600780c */ /* 0x000fc60003f04270 */
[----:B------:R-:W2:Y:S01]  /*1db20*/  LDL.LU R134, [R1+0xeb0] ;  /* 0x000eb00001867983 */ /* 0x000ea20000300800 */
[----:B0-----:R-:W-:Y:S02]  /*1db30*/  LOP3.LUT R9, R131, 0xffff, RZ, 0xc0, !PT ;  /* 0x0000ffff83097812 */ /* 0x001fe400078ec0ff */
[----:B------:R-:W-:-:S04]  /*1db40*/  LOP3.LUT R8, R132, 0xffff, RZ, 0xc0, !PT ;  /* 0x0000ffff84087812 */ /* 0x000fc800078ec0ff */
[----:B------:R-:W-:-:S03]  /*1db50*/  PRMT R32, R9, 0x3340, R8 ;  /* 0x0000334009207816 */ /* 0x000fc60000000008 */
[----:B---3--:R-:W-:Y:S02]  /*1db60*/  @P0 IMAD.MOV.U32 R8, RZ, RZ, R24 ;  /* 0x000000ffff080224 */ /* 0x008fe400078e0018 */
[----:B------:R-:W3:Y:S01]  /*1db70*/  LDL R24, [R1+0x144c] ;  /* 0x00144c0001187983 */ /* 0x000ee20000100800 */
[----:B----4-:R-:W-:-:S03]  /*1db80*/  @P0 IMAD.MOV.U32 R9, RZ, RZ, R25 ;  /* 0x000000ffff090224 */ /* 0x010fc600078e0019 */
[----:B------:R-:W4:Y:S01]  /*1db90*/  LDL R25, [R1+0x1448] ;  /* 0x0014480001197983 */ /* 0x000f220000100800 */
[----:B------:R-:W-:-:S03]  /*1dba0*/  PRMT R104, RZ, 0x7610, R104 ;  /* 0x00007610ff687816 */ /* 0x000fc60000000068 */
[----:B------:R-:W4:Y:S04]  /*1dbb0*/  LDL.LU R128, [R1+0xea4] ;  /* 0x000ea40001807983 */ /* 0x000f280000300800 */
[----:B------:R2:W4:Y:S04]  /*1dbc0*/  @P0 LDG.E.U8 R104, desc[UR56][R8.64] ;  /* 0x0000003808680981 */ /* 0x000528000c1e1100 */
[----:B------:R-:W4:Y:S01]  /*1dbd0*/  LDL.LU R130, [R1+0xe94] ;  /* 0x000e940001827983 */ /* 0x000f220000300800 */
[----:B--2---:R-:W-:Y:S02]  /*1dbe0*/  LOP3.LUT R9, R133, 0xffff, RZ, 0xc0, !PT ;  /* 0x0000ffff85097812 */ /* 0x004fe400078ec0ff */
[----:B------:R-:W-:-:S04]  /*1dbf0*/  LOP3.LUT R8, R134, 0xffff, RZ, 0xc0, !PT ;  /* 0x0000ffff86087812 */ /* 0x000fc800078ec0ff */
[----:B------:R-:W-:Y:S01]  /*1dc00*/  PRMT R29, R9, 0x3340, R8 ;  /* 0x00003340091d7816 */ /* 0x000fe20000000008 */
[----:B---3--:R-:W-:Y:S02]  /*1dc10*/  @P0 IMAD.MOV.U32 R8, RZ, RZ, R24 ;  /* 0x000000ffff080224 */ /* 0x008fe400078e0018 */
[----:B------:R-:W2:Y:S01]  /*1dc20*/  LDL R24, [R1+0x1444] ;  /* 0x0014440001187983 */ /* 0x000ea20000100800 */
[----:B----4-:R-:W-:-:S03]  /*1dc30*/  @P0 IMAD.MOV.U32 R9, RZ, RZ, R25 ;  /* 0x000000ffff090224 */ /* 0x010fc600078e0019 */
[----:B------:R-:W3:Y:S04]  /*1dc40*/  LDL R25, [R1+0x1440] ;  /* 0x0014400001197983 */ /* 0x000ee80000100800 */
[----:B------:R-:W4:Y:S04]  /*1dc50*/  LDL.LU R131, [R1+0xe88] ;  /* 0x000e880001837983 */ /* 0x000f280000300800 */
[----:B------:R-:W4:Y:S04]  /*1dc60*/  LDL.LU R132, [R1+0xe78] ;  /* 0x000e780001847983 */ /* 0x000f280000300800 */
[----:B------:R-:W4:Y:S04]  /*1dc70*/  LDL.LU R133, [R1+0xe50] ;  /* 0x000e500001857983 */ /* 0x000f280000300800 */
[----:B------:R-:W4:Y:S01]  /*1dc80*/  LDL.LU R134, [R1+0xe3c] ;  /* 0x000e3c0001867983 */ /* 0x000f220000300800 */
[----:B------:R-:W-:-:S03]  /*1dc90*/  PRMT R95, RZ, 0x7610, R95 ;  /* 0x00007610ff5f7816 */ /* 0x000fc6000000005f */
[----:B------:R-:W4:Y:S04]  /*1dca0*/  LDL R26, [R1+0x1438] ;  /* 0x00143800011a7983 */ /* 0x000f280000100800 */
[----:B------:R0:W4:Y:S02]  /*1dcb0*/  @P0 LDG.E.U8 R95, desc[UR56][R8.64] ;  /* 0x00000038085f0981 */ /* 0x000124000c1e1100 */
[----:B0-----:R-:W-:Y:S02]  /*1dcc0*/  LOP3.LUT R9, R128, 0xffff, RZ, 0xc0, !PT ;  /* 0x0000ffff80097812 */ /* 0x001fe400078ec0ff */
[----:B------:R-:W-:-:S04]  /*1dcd0*/  LOP3.LUT R8, R130, 0xffff, RZ, 0xc0, !PT ;  /* 0x0000ffff82087812 */ /* 0x000fc800078ec0ff */
[----:B------:R-:W-:Y:S01]  /*1dce0*/  PRMT R30, R9, 0x3340, R8 ;  /* 0x00003340091e7816 */ /* 0x000fe20000000008 */
[----:B--2---:R-:W-:Y:S01]  /*1dcf0*/  @P0 IMAD.MOV.U32 R8, RZ, RZ, R24 ;  /* 0x000000ffff080224 */ /* 0x004fe200078e0018 */
[----:B------:R-:W-:Y:S01]  /*1dd00*/  PRMT R86, RZ, 0x7610, R86 ;  /* 0x00007610ff567816 */ /* 0x000fe20000000056 */
[----:B---3--:R-:W-:Y:S01]  /*1dd10*/  @P0 IMAD.MOV.U32 R9, RZ, RZ, R25 ;  /* 0x000000ffff090224 */ /* 0x008fe200078e0019 */
[----:B----4-:R-:W-:-:S04]  /*1dd20*/  LOP3.LUT R24, R131, 0xffff, RZ, 0xc0, !PT ;  /* 0x0000ffff83187812 */ /* 0x010fc800078ec0ff */
[----:B------:R0:W2:Y:S01]  /*1dd30*/  @P0 LDG.E.U8 R86, desc[UR56][R8.64] ;  /* 0x0000003808560981 */ /* 0x0000a2000c1e1100 */
[----:B------:R-:W-:-:S04]  /*1dd40*/  LOP3.LUT R25, R132, 0xffff, RZ, 0xc0, !PT ;  /* 0x0000ffff84197812 */ /* 0x000fc800078ec0ff */
[----:B------:R-:W-:Y:S02]  /*1dd50*/  PRMT R27, R24, 0x3340, R25 ;  /* 0x00003340181b7816 */ /* 0x000fe40000000019 */
[----:B------:R-:W3:Y:S01]  /*1dd60*/  LDL R24, [R1+0x143c] ;  /* 0x00143c0001187983 */ /* 0x000ee20000100800 */
[----:B0-----:R-:W-:-:S03]  /*1dd70*/  LOP3.LUT R9, R133, 0xffff, RZ, 0xc0, !PT ;  /* 0x0000ffff85097812 */ /* 0x001fc600078ec0ff */
[----:B------:R-:W4:Y:S01]  /*1dd80*/  LDL R25, [R1+0xe40] ;  /* 0x000e400001197983 */ /* 0x000f220000100800 */
[----:B------:R-:W-:-:S03]  /*1dd90*/  LOP3.LUT R8, R134, 0xffff, RZ, 0xc0, !PT ;  /* 0x0000ffff86087812 */ /* 0x000fc600078ec0ff */
[----:B------:R-:W2:Y:S04]  /*1dda0*/  LDL.LU R128, [R1+0xf0c] ;  /* 0x000f0c0001807983 */ /* 0x000ea80000300800 */
[----:B------:R-:W2:Y:S04]  /*1ddb0*/  LDL.LU R133, [R1+0xf00] ;  /* 0x000f000001857983 */ /* 0x000ea80000300800 */
[----:B------:R-:W2:Y:S01]  /*1ddc0*/  LDL.LU R134, [R1+0xef0] ;  /* 0x000ef00001867983 */ /* 0x000ea20000300800 */
[----:B------:R-:W-:Y:S02]  /*1ddd0*/  LOP3.LUT R13, R13, 0xffff, RZ, 0xc0, !PT ;  /* 0x0000ffff0d0d7812 */ /* 0x000fe400078ec0ff */
[----:B------:R-:W-:Y:S01]  /*1dde0*/  LOP3.LUT R12, R12, 0xffff, RZ, 0xc0, !PT ;  /* 0x0000ffff0c0c7812 */ /* 0x000fe200078ec0ff */
[----:B------:R-:W2:Y:S01]  /*1ddf0*/  LDL.LU R130, [R1+0xee0] ;  /* 0x000ee00001827983 */ /* 0x000ea20000300800 */
[----:B------:R-:W-:-:S02]  /*1de00*/  LOP3.LUT R11, R11, 0xffff, RZ, 0xc0, !PT ;  /* 0x0000ffff0b0b7812 */ /* 0x000fc400078ec0ff */
[----:B------:R-:W-:Y:S01]  /*1de10*/  LOP3.LUT R10, R10, 0xffff, RZ, 0xc0, !PT ;  /* 0x0000ffff0a0a7812 */ /* 0x000fe200078ec0ff */
[----:B------:R-:W2:Y:S01]  /*1de20*/  LDL.LU R131, [R1+0xed0] ;  /* 0x000ed00001837983 */ /* 0x000ea20000300800 */
[----:B------:R-:W-:Y:S02]  /*1de30*/  PRMT R12, R13, 0x3340, R12 ;  /* 0x000033400d0c7816 */ /* 0x000fe4000000000c */
[----:B------:R-:W-:Y:S01]  /*1de40*/  PRMT R11, R11, 0x3340, R10 ;  /* 0x000033400b0b7816 */ /* 0x000fe2000000000a */
[----:B------:R-:W-:Y:S01]  /*1de50*/  @P0 IMAD.MOV.U32 R13, RZ, RZ, R26 ;  /* 0x000000ffff0d0224 */ /* 0x000fe200078e001a */
[----:B------:R-:W-:Y:S01]  /*1de60*/  PRMT R77, RZ, 0x7610, R77 ;  /* 0x00007610ff4d7816 */ /* 0x000fe2000000004d */
[----:B------:R-:W2:Y:S01]  /*1de70*/  LDL.LU R132, [R1+0xebc] ;  /* 0x000ebc0001847983 */ /* 0x000ea20000300800 */
[----:B------:R-:W-:Y:S02]  /*1de80*/  PRMT R11, R12, 0x5410, R11 ;  /* 0x000054100c0b7816 */ /* 0x000fe4000000000b */
[----:B------:R-:W-:-:S02]  /*1de90*/  PRMT R28, R9, 0x3340, R8 ;  /* 0x00003340091c7816 */ /* 0x000fc40000000008 */
[----:B------:R-:W-:Y:S02]  /*1dea0*/  PRMT R8, R31, 0x5410, R32 ;  /* 0x000054101f087816 */ /* 0x000fe40000000020 */
[----:B------:R-:W-:Y:S02]  /*1deb0*/  PRMT R9, R29, 0x5410, R30 ;  /* 0x000054101d097816 */ /* 0x000fe4000000001e */
[----:B------:R-:W-:Y:S01]  /*1dec0*/  PRMT R10, R27, 0x5410, R28 ;  /* 0x000054101b0a7816 */ /* 0x000fe2000000001c */
[----:B---3--:R-:W-:-:S05]  /*1ded0*/  @P0 IMAD.MOV.U32 R12, RZ, RZ, R24 ;  /* 0x000000ffff0c0224 */ /* 0x008fca00078e0018 */
[----:B------:R0:W3:Y:S01]  /*1dee0*/  @P0 LDG.E.U8 R77, desc[UR56][R12.64] ;  /* 0x000000380c4d0981 */ /* 0x0000e2000c1e1100 */
[----:B------:R-:W-:Y:S06]  /*1def0*/  BAR.SYNC.DEFER_BLOCKING 0x0 ;  /* 0x0000000000007b1d */ /* 0x000fec0000010000 */
[----:B----4-:R2:W-:Y:S02]  /*1df00*/  STS.128 [R25+UR58], R8 ;  /* 0x0000000819007988 */ /* 0x0105e40008000c3a */
[----:B--2---:R-:W-:Y:S02]  /*1df10*/  LOP3.LUT R10, R133, 0xffff, RZ, 0xc0, !PT ;  /* 0x0000ffff850a7812 */ /* 0x004fe400078ec0ff */
[----:B------:R-:W-:Y:S01]  /*1df20*/  LOP3.LUT R9, R134, 0xffff, RZ, 0xc0, !PT ;  /* 0x0000ffff86097812 */ /* 0x000fe200078ec0ff */
[----:B------:R-:W2:Y:S04]  /*1df30*/  LDL.LU R133, [R1+0xeac] ;  /* 0x000eac0001857983 */ /* 0x000ea80000300800 */
[----:B------:R-:W4:Y:S01]  /*1df40*/  LDL.LU R134, [R1+0xe9c] ;  /* 0x000e9c0001867983 */ /* 0x000f220000300800 */
[----:B------:R-:W-:-:S02]  /*1df50*/  LOP3.LUT R11, R128, 0xffff, RZ, 0xc0, !PT ;  /* 0x0000ffff800b7812 */ /* 0x000fc400078ec0ff */
[----:B------:R-:W-:Y:S01]  /*1df60*/  LOP3.LUT R8, R130, 0xffff, RZ, 0xc0, !PT ;  /* 0x0000ffff82087812 */ /* 0x000fe200078ec0ff */
[----:B------:R-:W3:Y:S01]  /*1df70*/  LDL.LU R127, [R1+0xe8c] ;  /* 0x000e8c00017f7983 */ /* 0x000ee20000300800 */
[----:B------:R-:W-:Y:S02]  /*1df80*/  PRMT R28, R11, 0x3340, R10 ;  /* 0x000033400b1c7816 */ /* 0x000fe4000000000a */
[----:B------:R-:W-:Y:S01]  /*1df90*/  LOP3.LUT R11, R131, 0xffff, RZ, 0xc0, !PT ;  /* 0x0000ffff830b7812 */ /* 0x000fe200078ec0ff */
[----:B------:R-:W3:Y:S04]  /*1dfa0*/  LDL.LU R128, [R1+0xe7c] ;  /* 0x000e7c0001807983 */ /* 0x000ee80000300800 */
[----:B------:R-:W3:Y:S01]  /*1dfb0*/  LDL.LU R130, [R1+0xe54] ;  /* 0x000e540001827983 */ /* 0x000ee20000300800 */
[----:B------:R-:W-:-:S03]  /*1dfc0*/  PRMT R29, R9, 0x3340, R8 ;  /* 0x00003340091d7816 */ /* 0x000fc60000000008 */
[----:B------:R-:W3:Y:S01]  /*1dfd0*/  LDL.LU R131, [R1+0xe44] ;  /* 0x000e440001837983 */ /* 0x000ee20000300800 */
[----:B------:R-:W-:-:S03]  /*1dfe0*/  LOP3.LUT R10, R132, 0xffff, RZ, 0xc0, !PT ;  /* 0x0000ffff840a7812 */ /* 0x000fc600078ec0ff */
[----:B------:R-:W3:Y:S01]  /*1dff0*/  LDL.LU R132, [R1+0xe30] ;  /* 0x000e300001847983 */ /* 0x000ee20000300800 */
[----:B--2---:R-:W-:-:S03]  /*1e000*/  LOP3.LUT R9, R133, 0xffff, RZ, 0xc0, !PT ;  /* 0x0000ffff85097812 */ /* 0x004fc600078ec0ff */
[----:B------:R-:W2:Y:S01]  /*1e010*/  LDL.LU R133, [R1+0xe24] ;  /* 0x000e240001857983 */ /* 0x000ea20000300800 */
[----:B----4-:R-:W-:-:S03]  /*1e020*/  LOP3.LUT R8, R134, 0xffff, RZ, 0xc0, !PT ;  /* 0x0000ffff86087812 */ /* 0x010fc600078ec0ff */
[----:B------:R-:W4:Y:S01]  /*1e030*/  LDL.LU R134, [R1+0xe10] ;  /* 0x000e100001867983 */ /* 0x000f220000300800 */
[----:B------:R-:W-:Y:S02]  /*1e040*/  PRMT R27, R9, 0x3340, R8 ;  /* 0x00003340091b7816 */ /* 0x000fe40000000008 */
[----:B------:R-:W-:Y:S02]  /*1e050*/  PRMT R26, R11, 0x3340, R10 ;  /* 0x000033400b1a7816 */ /* 0x000fe4000000000a */
[----:B---3--:R-:W-:Y:S02]  /*1e060*/  LOP3.LUT R10, R128, 0xffff, RZ, 0xc0, !PT ;  /* 0x0000ffff800a7812 */ /* 0x008fe400078ec0ff */
[----:B------:R-:W3:Y:S01]  /*1e070*/  LDL.LU R128, [R1+0xf10] ;  /* 0x000f100001807983 */ /* 0x000ee20000300800 */
[----:B------:R-:W-:Y:S02]  /*1e080*/  LOP3.LUT R9, R130, 0xffff, RZ, 0xc0, !PT ;  /* 0x0000ffff82097812 */ /* 0x000fe400078ec0ff */
[----:B------:R-:W-:-:S04]  /*1e090*/  LOP3.LUT R8, R131, 0xffff, RZ, 0xc0, !PT ;  /* 0x0000ffff83087812 */ /* 0x000fc800078ec0ff */
[----:B0-----:R-:W-:Y:S02]  /*1e0a0*/  PRMT R13, R9, 0x3340, R8 ;  /* 0x00003340090d7816 */ /* 0x001fe40000000008 */
[----:B--2---:R-:W-:Y:S02]  /*1e0b0*/  LOP3.LUT R9, R133, 0xffff, RZ, 0xc0, !PT ;  /* 0x0000ffff85097812 */ /* 0x004fe400078ec0ff */
[----:B------:R-:W2:Y:S01]  /*1e0c0*/  LDL.LU R133, [R1+0xf04] ;  /* 0x000f040001857983 */ /* 0x000ea20000300800 */
[----:B----4-:R-:W-:-:S03]  /*1e0d0*/  LOP3.LUT R8, R134, 0xffff, RZ, 0xc0, !PT ;  /* 0x0000ffff86087812 */ /* 0x010fc600078ec0ff */
[----:B------:R-:W4:Y:S01]  /*1e0e0*/  LDL.LU R134, [R1+0xef4] ;  /* 0x000ef40001867983 */ /* 0x000f220000300800 */
[----:B------:R-:W-:Y:S02]  /*1e0f0*/  LOP3.LUT R11, R127, 0xffff, RZ, 0xc0, !PT ;  /* 0x0000ffff7f0b7812 */ /* 0x000fe400078ec0ff */
[----:B------:R-:W-:Y:S01]  /*1e100*/  LOP3.LUT R250, R250, 0xffff, RZ, 0xc0, !PT ;  /* 0x0000fffffafa7812 */ /* 0x000fe200078ec0ff */
[----:B------:R-:W3:Y:S01]  /*1e110*/  LDL.LU R130, [R1+0xee4] ;  /* 0x000ee40001827983 */ /* 0x000ee20000300800 */
[----:B------:R-:W-:Y:S02]  /*1e120*/  PRMT R24, R11, 0x3340, R10 ;  /* 0x000033400b187816 */ /* 0x000fe4000000000a */
[----:B------:R-:W-:Y:S01]  /*1e130*/  LOP3.LUT R10, R132, 0xffff, RZ, 0xc0, !PT ;  /* 0x0000ffff840a7812 */ /* 0x000fe200078ec0ff */
[----:B------:R-:W3:Y:S01]  /*1e140*/  LDL.LU R131, [R1+0xed4] ;  /* 0x000ed40001837983 */ /* 0x000ee20000300800 */
[----:B------:R-:W-:Y:S02]  /*1e150*/  PRMT R11, R8, 0x3340, R250 ;  /* 0x00003340080b7816 */ /* 0x000fe400000000fa */
[----:B------:R-:W-:Y:S01]  /*1e160*/  PRMT R12, R10, 0x3340, R9 ;  /* 0x000033400a0c7816 */ /* 0x000fe20000000009 */
[----:B------:R-:W3:Y:S01]  /*1e170*/  LDL.LU R132, [R1+0xec4] ;  /* 0x000ec40001847983 */ /* 0x000ee20000300800 */
[----:B------:R-:W-:-:S02]  /*1e180*/  PRMT R8, R28, 0x5410, R29 ;  /* 0x000054101c087816 */ /* 0x000fc4000000001d */
[----:B------:R-:W-:Y:S02]  /*1e190*/  PRMT R9, R26, 0x5410, R27 ;  /* 0x000054101a097816 */ /* 0x000fe4000000001b */
[----:B------:R-:W-:Y:S02]  /*1e1a0*/  PRMT R10, R24, 0x5410, R13 ;  /* 0x00005410180a7816 */ /* 0x000fe4000000000d */
[----:B------:R-:W-:-:S05]  /*1e1b0*/  PRMT R11, R12, 0x5410, R11 ;  /* 0x000054100c0b7816 */ /* 0x000fca000000000b */
[----:B------:R2:W-:Y:S02]  /*1e1c0*/  STS.128 [R25+UR58+0x2000], R8 ;  /* 0x0020000819007988 */ /* 0x0005e40008000c3a */
[----:B--2---:R-:W-:Y:S02]  /*1e1d0*/  LOP3.LUT R10, R133, 0xffff, RZ, 0xc0, !PT ;  /* 0x0000ffff850a7812 */ /* 0x004fe400078ec0ff */
[----:B------:R-:W2:Y:S01]  /*1e1e0*/  LDL.LU R133, [R1+0xeb4] ;  /* 0x000eb40001857983 */ /* 0x000ea20000300800 */
[----:B----4-:R-:W-:-:S03]  /*1e1f0*/  LOP3.LUT R9, R134, 0xffff, RZ, 0xc0, !PT ;  /* 0x0000ffff86097812 */ /* 0x010fc600078ec0ff */
[----:B------:R-:W4:Y:S01]  /*1e200*/  LDL.LU R134, [R1+0xea0] ;  /* 0x000ea00001867983 */ /* 0x000f220000300800 */
[----:B---3--:R-:W-:Y:S02]  /*1e210*/  LOP3.LUT R11, R128, 0xffff, RZ, 0xc0, !PT ;  /* 0x0000ffff800b7812 */ /* 0x008fe400078ec0ff */
[----:B------:R-:W-:Y:S01]  /*1e220*/  LOP3.LUT R8, R130, 0xffff, RZ, 0xc0, !PT ;  /* 0x0000ffff82087812 */ /* 0x000fe200078ec0ff */
[----:B------:R-:W3:Y:S01]  /*1e230*/  LDL.LU R127, [R1+0xe90] ;  /* 0x000e9000017f7983 */ /* 0x000ee20000300800 */
[----:B------:R-:W-:Y:S02]  /*1e240*/  PRMT R27, R11, 0x3340, R10 ;  /* 0x000033400b1b7816 */ /* 0x000fe4000000000a */
[----:B------:R-:W-:Y:S01]  /*1e250*/  LOP3.LUT R11, R131, 0xffff, RZ, 0xc0, !PT ;  /* 0x0000ffff830b7812 */ /* 0x000fe200078ec0ff */
[----:B------:R-:W3:Y:S01]  /*1e260*/  LDL.LU R128, [R1+0xe80] ;  /* 0x000e800001807983 */ /* 0x000ee20000300800 */
[----:B------:R-:W-:-:S03]  /*1e270*/  PRMT R28, R9, 0x3340, R8 ;  /* 0x00003340091c7816 */ /* 0x000fc60000000008 */
[----:B------:R-:W3:Y:S01]  /*1e280*/  LDL.LU R130, [R1+0xe58] ;  /* 0x000e580001827983 */ /* 0x000ee20000300800 */
[----:B------:R-:W-:-:S03]  /*1e290*/  LOP3.LUT R10, R132, 0xffff, RZ, 0xc0, !PT ;  /* 0x0000ffff840a7812 */ /* 0x000fc600078ec0ff */
[----:B------:R-:W3:Y:S04]  /*1e2a0*/  LDL.LU R131, [R1+0xe48] ;  /* 0x000e480001837983 */ /* 0x000ee80000300800 */
        /* <DEDUP_REMOVED lines=8> */
[----:B------:R-:W-:Y:S01]  /*1e330*/  LOP3.LUT R9, R130, 0xffff, RZ, 0xc0, !PT ;  /* 0x0000ffff82097812 */ /* 0x000fe200078ec0ff */
[----:B------:R-:W3:Y:S01]  /*1e340*/  LDL.LU R127, [R1+0xf14] ;  /* 0x000f1400017f7983 */ /* 0x000ee20000300800 */
[----:B------:R-:W-:Y:S02]  /*1e350*/  LOP3.LUT R8, R131, 0xffff, RZ, 0xc0, !PT ;  /* 0x0000ffff83087812 */ /* 0x000fe400078ec0ff */
[----:B------:R-:W-:-:S02]  /*1e360*/  LOP3.LUT R10, R128, 0xffff, RZ, 0xc0, !PT ;  /* 0x0000ffff800a7812 */ /* 0x000fc400078ec0ff */
[----:B------:R-:W-:Y:S01]  /*1e370*/  PRMT R13, R9, 0x3340, R8 ;  /* 0x00003340090d7816 */ /* 0x000fe20000000008 */
[----:B------:R-:W3:Y:S01]  /*1e380*/  LDL.LU R128, [R1+0xf08] ;  /* 0x000f080001807983 */ /* 0x000ee20000300800 */
[----:B----4-:R-:W-:-:S03]  /*1e390*/  LOP3.LUT R8, R134, 0xffff, RZ, 0xc0, !PT ;  /* 0x0000ffff86087812 */ /* 0x010fc600078ec0ff */
[----:B------:R-:W4:Y:S01]  /*1e3a0*/  LDL.LU R134, [R1+0xefc] ;  /* 0x000efc0001867983 */ /* 0x000f220000300800 */
[----:B------:R-:W-:Y:S02]  /*1e3b0*/  PRMT R250, R11, 0x3340, R10 ;  /* 0x000033400bfa7816 */ /* 0x000fe4000000000a */
[----:B------:R-:W-:Y:S01]  /*1e3c0*/  LOP3.LUT R10, R132, 0xffff, RZ, 0xc0, !PT ;  /* 0x0000ffff840a7812 */ /* 0x000fe200078ec0ff */
[----:B------:R-:W3:Y:S01]  /*1e3d0*/  LDL.LU R130, [R1+0xee8] ;  /* 0x000ee80001827983 */ /* 0x000ee20000300800 */
[----:B--2---:R-:W-:Y:S02]  /*1e3e0*/  LOP3.LUT R9, R133, 0xffff, RZ, 0xc0, !PT ;  /* 0x0000ffff85097812 */ /* 0x004fe400078ec0ff */
[----:B------:R-:W-:Y:S01]  /*1e3f0*/  LOP3.LUT R252, R252, 0xffff, RZ, 0xc0, !PT ;  /* 0x0000fffffcfc7812 */ /* 0x000fe200078ec0ff */
[----:B------:R-:W2:Y:S01]  /*1e400*/  LDL.LU R131, [R1+0xed8] ;  /* 0x000ed80001837983 */ /* 0x000ea20000300800 */
[----:B------:R-:W-:Y:S02]  /*1e410*/  PRMT R12, R10, 0x3340, R9 ;  /* 0x000033400a0c7816 */ /* 0x000fe40000000009 */
[----:B------:R-:W-:Y:S01]  /*1e420*/  PRMT R11, R8, 0x3340, R252 ;  /* 0x00003340080b7816 */ /* 0x000fe200000000fc */
[----:B------:R-:W2:Y:S01]  /*1e430*/  LDL.LU R132, [R1+0xec8] ;  /* 0x000ec80001847983 */ /* 0x000ea20000300800 */
[----:B------:R-:W-:-:S02]  /*1e440*/  PRMT R8, R27, 0x5410, R28 ;  /* 0x000054101b087816 */ /* 0x000fc4000000001c */
[----:B------:R-:W-:Y:S01]  /*1e450*/  PRMT R9, R24, 0x5410, R26 ;  /* 0x0000541018097816 */ /* 0x000fe2000000001a */
[----:B------:R-:W2:Y:S01]  /*1e460*/  LDL.LU R133, [R1+0xeb8] ;  /* 0x000eb80001857983 */ /* 0x000ea20000300800 */
[----:B------:R-:W-:Y:S02]  /*1e470*/  PRMT R10, R250, 0x5410, R13 ;  /* 0x00005410fa0a7816 */ /* 0x000fe4000000000d */
[----:B------:R-:W-:-:S05]  /*1e480*/  PRMT R11, R12, 0x5410, R11 ;  /* 0x000054100c0b7816 */ /* 0x000fca000000000b */
[----:B------:R4:W-:Y:S02]  /*1e490*/  STS.128 [R25+UR58+0x4000], R8 ;  /* 0x0040000819007988 */ /* 0x0009e40008000c3a */
[----:B----4-:R-:W-:Y:S02]  /*1e4a0*/  LOP3.LUT R9, R134, 0xffff, RZ, 0xc0, !PT ;  /* 0x0000ffff86097812 */ /* 0x010fe400078ec0ff */
[----:B------:R-:W4:Y:S01]  /*1e4b0*/  LDL.LU R134, [R1+0xea8] ;  /* 0x000ea80001867983 */ /* 0x000f220000300800 */
[----:B---3--:R-:W-:Y:S02]  /*1e4c0*/  LOP3.LUT R11, R127, 0xffff, RZ, 0xc0, !PT ;  /* 0x0000ffff7f0b7812 */ /* 0x008fe400078ec0ff */
[----:B------:R-:W-:Y:S01]  /*1e4d0*/  LOP3.LUT R10, R128, 0xffff, RZ, 0xc0, !PT ;  /* 0x0000ffff800a7812 */ /* 0x000fe200078ec0ff */
[----:B------:R-:W3:Y:S01]  /*1e4e0*/  LDL.LU R126, [R1+0xe98] ;  /* 0x000e9800017e7983 */ /* 0x000ee20000300800 */
[----:B------:R-:W-:-:S03]  /*1e4f0*/  LOP3.LUT R8, R130, 0xffff, RZ, 0xc0, !PT ;  /* 0x0000ffff82087812 */ /* 0x000fc600078ec0ff */
[----:B------:R-:W3:Y:S01]  /*1e500*/  LDL.LU R127, [R1+0xe84] ;  /* 0x000e8400017f7983 */ /* 0x000ee20000300800 */
[----:B------:R-:W-:Y:S02]  /*1e510*/  PRMT R26, R11, 0x3340, R10 ;  /* 0x000033400b1a7816 */ /* 0x000fe4000000000a */
[----:B------:R-:W-:Y:S01]  /*1e520*/  PRMT R27, R9, 0x3340, R8 ;  /* 0x00003340091b7816 */ /* 0x000fe20000000008 */
[----:B------:R-:W3:Y:S01]  /*1e530*/  LDL.LU R128, [R1+0xe5c] ;  /* 0x000e5c0001807983 */ /* 0x000ee20000300800 */
[----:B--2---:R-:W-:-:S03]  /*1e540*/  LOP3.LUT R11, R131, 0xffff, RZ, 0xc0, !PT ;  /* 0x0000ffff830b7812 */ /* 0x004fc600078ec0ff */
[----:B------:R-:W2:Y:S04]  /*1e550*/  LDL.LU R130, [R1+0xe4c] ;  /* 0x000e4c0001827983 */ /* 0x000ea80000300800 */
[----:B------:R-:W2:Y:S01]  /*1e560*/  LDL.LU R131, [R1+0xe38] ;  /* 0x000e380001837983 */ /* 0x000ea20000300800 */
[----:B----4-:R-:W-:-:S03]  /*1e570*/  LOP3.LUT R8, R134, 0xffff, RZ, 0xc0, !PT ;  /* 0x0000ffff86087812 */ /* 0x010fc600078ec0ff */
[----:B------:R-:W4:Y:S01]  /*1e580*/  LDL.LU R134, [R1+0xe2c] ;  /* 0x000e2c0001867983 */ /* 0x000f220000300800 */
[----:B------:R-:W-:Y:S02]  /*1e590*/  LOP3.LUT R10, R132, 0xffff, RZ, 0xc0, !PT ;  /* 0x0000ffff840a7812 */ /* 0x000fe400078ec0ff */
[----:B------:R-:W-:Y:S01]  /*1e5a0*/  LOP3.LUT R9, R133, 0xffff, RZ, 0xc0, !PT ;  /* 0x0000ffff85097812 */ /* 0x000fe200078ec0ff */
[----:B------:R-:W2:Y:S04]  /*1e5b0*/  LDL.LU R132, [R1+0xe20] ;  /* 0x000e200001847983 */ /* 0x000ea80000300800 */
[----:B------:R-:W2:Y:S01]  /*1e5c0*/  LDL.LU R133, [R1+0xe04] ;  /* 0x000e040001857983 */ /* 0x000ea20000300800 */
[----:B------:R-:W-:Y:S02]  /*1e5d0*/  PRMT R24, R11, 0x3340, R10 ;  /* 0x000033400b187816 */ /* 0x000fe4000000000a */
[----:B---3--:R-:W-:-:S02]  /*1e5e0*/  LOP3.LUT R11, R126, 0xffff, RZ, 0xc0, !PT ;  /* 0x0000ffff7e0b7812 */ /* 0x008fc400078ec0ff */
[----:B------:R-:W-:-:S04]  /*1e5f0*/  LOP3.LUT R10, R127, 0xffff, RZ, 0xc0, !PT ;  /* 0x0000ffff7f0a7812 */ /* 0x000fc800078ec0ff */
[----:B------:R-:W-:Y:S02]  /*1e600*/  PRMT R250, R11, 0x3340, R10 ;  /* 0x000033400bfa7816 */ /* 0x000fe4000000000a */
[----:B------:R-:W-:Y:S02]  /*1e610*/  PRMT R252, R9, 0x3340, R8 ;  /* 0x0000334009fc7816 */ /* 0x000fe40000000008 */
[----:B----4-:R-:W-:Y:S02]  /*1e620*/  LOP3.LUT R10, R134, 0xffff, RZ, 0xc0, !PT ;  /* 0x0000ffff860a7812 */ /* 0x010fe400078ec0ff */
[----:B------:R-:W3:Y:S01]  /*1e630*/  LDL.LU R134, [R1+0xe08] ;  /* 0x000e080001867983 */ /* 0x000ee20000300800 */
[----:B------:R-:W-:Y:S02]  /*1e640*/  LOP3.LUT R9, R128, 0xffff, RZ, 0xc0, !PT ;  /* 0x0000ffff80097812 */ /* 0x000fe400078ec0ff */
[----:B--2---:R-:W-:Y:S02]  /*1e650*/  LOP3.LUT R8, R130, 0xffff, RZ, 0xc0, !PT ;  /* 0x0000ffff82087812 */ /* 0x004fe400078ec0ff */
[----:B------:R-:W-:-:S02]  /*1e660*/  LOP3.LUT R11, R131, 0xffff, RZ, 0xc0, !PT ;  /* 0x0000ffff830b7812 */ /* 0x000fc400078ec0ff */
[----:B------:R-:W-:Y:S02]  /*1e670*/  PRMT R13, R9, 0x3340, R8 ;  /* 0x00003340090d7816 */ /* 0x000fe40000000008 */
[----:B------:R-:W-:Y:S02]  /*1e680*/  LOP3.LUT R9, R132, 0xffff, RZ, 0xc0, !PT ;  /* 0x0000ffff84097812 */ /* 0x000fe400078ec0ff */
[----:B------:R-:W-:Y:S02]  /*1e690*/  LOP3.LUT R8, R133, 0xffff, RZ, 0xc0, !PT ;  /* 0x0000ffff85087812 */ /* 0x000fe400078ec0ff */
[----:B------:R-:W-:Y:S02]  /*1e6a0*/  PRMT R12, R11, 0x3340, R10 ;  /* 0x000033400b0c7816 */ /* 0x000fe4000000000a */
[----:B------:R-:W-:Y:S02]  /*1e6b0*/  PRMT R11, R9, 0x3340, R8 ;  /* 0x00003340090b7816 */ /* 0x000fe40000000008 */
[----:B------:R-:W-:-:S02]  /*1e6c0*/  PRMT R8, R26, 0x5410, R27 ;  /* 0x000054101a087816 */ /* 0x000fc4000000001b */
[----:B------:R-:W-:Y:S02]  /*1e6d0*/  PRMT R9, R24, 0x5410, R252 ;  /* 0x0000541018097816 */ /* 0x000fe400000000fc */
[----:B------:R-:W-:Y:S01]  /*1e6e0*/  PRMT R10, R250, 0x5410, R13 ;  /* 0x00005410fa0a7816 */ /* 0x000fe2000000000d */
[----:B------:R-:W2:Y:S01]  /*1e6f0*/  LDL R24, [R1+0xf20] ;  /* 0x000f200001187983 */ /* 0x000ea20000100800 */
[----:B------:R-:W-:-:S05]  /*1e700*/  PRMT R11, R12, 0x5410, R11 ;  /* 0x000054100c0b7816 */ /* 0x000fca000000000b */
[----:B------:R3:W-:Y:S02]  /*1e710*/  STS.128 [R25+UR58+0x6000], R8 ;  /* 0x0060000819007988 */ /* 0x0007e40008000c3a */
[----:B---3--:R-:W-:Y:S02]  /*1e720*/  LOP3.LUT R8, R134, 0xffff, RZ, 0xc0, !PT ;  /* 0x0000ffff86087812 */ /* 0x008fe400078ec0ff */
[----:B------:R-:W3:Y:S01]  /*1e730*/  LDL.LU R134, [R1+0xe0c] ;  /* 0x000e0c0001867983 */ /* 0x000ee20000300800 */
[----:B------:R-:W-:Y:S02]  /*1e740*/  LOP3.LUT R195, R195, 0xffff, RZ, 0xc0, !PT ;  /* 0x0000ffffc3c37812 */ /* 0x000fe400078ec0ff */
[----:B------:R-:W-:Y:S02]  /*1e750*/  LOP3.LUT R188, R188, 0xffff, RZ, 0xc0, !PT ;  /* 0x0000ffffbcbc7812 */ /* 0x000fe400078ec0ff */
[----:B------:R-:W-:Y:S02]  /*1e760*/  LOP3.LUT R182, R182, 0xffff, RZ, 0xc0, !PT ;  /* 0x0000ffffb6b67812 */ /* 0x000fe400078ec0ff */
[----:B------:R-:W-:-:S02]  /*1e770*/  LOP3.LUT R7, R7, 0xffff, RZ, 0xc0, !PT ;  /* 0x0000ffff07077812 */ /* 0x000fc400078ec0ff */
[----:B------:R-:W-:Y:S02]  /*1e780*/  PRMT R11, R195, 0x3340, R188 ;  /* 0x00003340c30b7816 */ /* 0x000fe400000000bc */
[----:B------:R-:W-:-:S04]  /*1e790*/  PRMT R7, R182, 0x3340, R7 ;  /* 0x00003340b6077816 */ /* 0x000fc80000000007 */
[----:B------:R-:W-:Y:S02]  /*1e7a0*/  PRMT R11, R11, 0x5410, R7 ;  /* 0x000054100b0b7816 */ /* 0x000fe40000000007 */
[----:B------:R-:W-:Y:S02]  /*1e7b0*/  LOP3.LUT R248, R248, 0xffff, RZ, 0xc0, !PT ;  /* 0x0000fffff8f87812 */ /* 0x000fe400078ec0ff */
[----:B---3--:R-:W-:Y:S02]  /*1e7c0*/  LOP3.LUT R7, R134, 0xffff, RZ, 0xc0, !PT ;  /* 0x0000ffff86077812 */ /* 0x008fe400078ec0ff */
[----:B------:R-:W3:Y:S01]  /*1e7d0*/  LDL.LU R134, [R1+0xe14] ;  /* 0x000e140001867983 */ /* 0x000ee20000300800 */
[----:B------:R-:W-:Y:S02]  /*1e7e0*/  LOP3.LUT R244, R244, 0xffff, RZ, 0xc0, !PT ;  /* 0x0000fffff4f47812 */ /* 0x000fe400078ec0ff */
[----:B------:R-:W-:Y:S02]  /*1e7f0*/  LOP3.LUT R240, R240, 0xffff, RZ, 0xc0, !PT ;  /* 0x0000fffff0f07812 */ /* 0x000fe400078ec0ff */
[----:B------:R-:W-:-:S02]  /*1e800*/  LOP3.LUT R236, R236, 0xffff, RZ, 0xc0, !PT ;  /* 0x0000ffffecec7812 */ /* 0x000fc400078ec0ff */
[----:B------:R-:W-:Y:S02]  /*1e810*/  LOP3.LUT R232, R232, 0xffff, RZ, 0xc0, !PT ;  /* 0x0000ffffe8e87812 */ /* 0x000fe400078ec0ff */
[----:B------:R-:W-:Y:S02]  /*1e820*/  LOP3.LUT R227, R227, 0xffff, RZ, 0xc0, !PT ;  /* 0x0000ffffe3e37812 */ /* 0x000fe400078ec0ff */
[----:B------:R-:W-:Y:S02]  /*1e830*/  LOP3.LUT R221, R221, 0xffff, RZ, 0xc0, !PT ;  /* 0x0000ffffdddd7812 */ /* 0x000fe400078ec0ff */
[----:B------:R-:W-:Y:S02]  /*1e840*/  LOP3.LUT R216, R216, 0xffff, RZ, 0xc0, !PT ;  /* 0x0000ffffd8d87812 */ /* 0x000fe400078ec0ff */
[----:B------:R-:W-:Y:S02]  /*1e850*/  LOP3.LUT R211, R211, 0xffff, RZ, 0xc0, !PT ;  /* 0x0000ffffd3d37812 */ /* 0x000fe400078ec0ff */
[----:B------:R-:W-:-:S02]  /*1e860*/  LOP3.LUT R205, R205, 0xffff, RZ, 0xc0, !PT ;  /* 0x0000ffffcdcd7812 */ /* 0x000fc400078ec0ff */
[----:B------:R-:W-:Y:S02]  /*1e870*/  LOP3.LUT R201, R201, 0xffff, RZ, 0xc0, !PT ;  /* 0x0000ffffc9c97812 */ /* 0x000fe400078ec0ff */
[----:B------:R-:W-:Y:S02]  /*1e880*/  PRMT R248, R8, 0x3340, R248 ;  /* 0x0000334008f87816 */ /* 0x000fe400000000f8 */
[----:B------:R-:W-:Y:S02]  /*1e890*/  PRMT R8, R244, 0x3340, R240 ;  /* 0x00003340f4087816 */ /* 0x000fe400000000f0 */
[----:B------:R-:W-:Y:S02]  /*1e8a0*/  PRMT R232, R236, 0x3340, R232 ;  /* 0x00003340ece87816 */ /* 0x000fe400000000e8 */
[----:B------:R-:W-:Y:S02]  /*1e8b0*/  PRMT R9, R227, 0x3340, R221 ;  /* 0x00003340e3097816 */ /* 0x000fe400000000dd */
[----:B------:R-:W-:-:S02]  /*1e8c0*/  PRMT R211, R216, 0x3340, R211 ;  /* 0x00003340d8d37816 */ /* 0x000fc400000000d3 */
[----:B------:R-:W-:Y:S02]  /*1e8d0*/  PRMT R10, R205, 0x3340, R201 ;  /* 0x00003340cd0a7816 */ /* 0x000fe400000000c9 */
[----:B------:R-:W-:Y:S02]  /*1e8e0*/  PRMT R8, R248, 0x5410, R8 ;  /* 0x00005410f8087816 */ /* 0x000fe40000000008 */
[----:B------:R-:W-:Y:S02]  /*1e8f0*/  PRMT R9, R232, 0x5410, R9 ;  /* 0x00005410e8097816 */ /* 0x000fe40000000009 */
[----:B------:R-:W-:Y:S02]  /*1e900*/  PRMT R10, R211, 0x5410, R10 ;  /* 0x00005410d30a7816 */ /* 0x000fe4000000000a */
[----:B------:R-:W-:Y:S02]  /*1e910*/  LOP3.LUT R249, R249, 0xffff, RZ, 0xc0, !PT ;  /* 0x0000fffff9f97812 */ /* 0x000fe400078ec0ff */
[----:B------:R-:W-:-:S02]  /*1e920*/  LOP3.LUT R245, R245, 0xffff, RZ, 0xc0, !PT ;  /* 0x0000fffff5f57812 */ /* 0x000fc400078ec0ff */
[----:B------:R-:W-:Y:S01]  /*1e930*/  LOP3.LUT R241, R241, 0xffff, RZ, 0xc0, !PT ;  /* 0x0000fffff1f17812 */ /* 0x000fe200078ec0ff */
[----:B--2---:R0:W-:Y:S01]  /*1e940*/  STS.128 [R24+UR58], R8 ;  /* 0x0000000818007988 */ /* 0x0041e20008000c3a */
[----:B------:R-:W-:Y:S02]  /*1e950*/  PRMT R7, R7, 0x3340, R249 ;  /* 0x0000334007077816 */ /* 0x000fe400000000f9 */
[----:B0-----:R-:W-:-:S04]  /*1e960*/  PRMT R8, R245, 0x3340, R241 ;  /* 0x00003340f5087816 */ /* 0x001fc800000000f1 */
[----:B------:R-:W-:Y:S02]  /*1e970*/  PRMT R8, R7, 0x5410, R8 ;  /* 0x0000541007087816 */ /* 0x000fe40000000008 */
[----:B---3--:R-:W-:Y:S02]  /*1e980*/  LOP3.LUT R7, R134, 0xffff, RZ, 0xc0, !PT ;  /* 0x0000ffff86077812 */ /* 0x008fe400078ec0ff */
[----:B------:R-:W2:Y:S01]  /*1e990*/  LDL.LU R134, [R1+0xe1c] ;  /* 0x000e1c0001867983 */ /* 0x000ea20000300800 */
[----:B------:R-:W0:Y:S01]  /*1e9a0*/  S2R R25, SR_TID.X ;  /* 0x0000000000197919 */ /* 0x000e220000002100 */
        /* <DEDUP_REMOVED lines=10> */
[----:B------:R-:W-:Y:S02]  /*1ea50*/  LOP3.LUT R184, R184, 0xffff, RZ, 0xc0, !PT ;  /* 0x0000ffffb8b87812 */ /* 0x000fe400078ec0ff */
[----:B------:R-:W-:Y:S02]  /*1ea60*/  LOP3.LUT R176, R176, 0xffff, RZ, 0xc0, !PT ;  /* 0x0000ffffb0b07812 */ /* 0x000fe400078ec0ff */
[----:B------:R-:W-:Y:S02]  /*1ea70*/  PRMT R233, R237, 0x3340, R233 ;  /* 0x00003340ede97816 */ /* 0x000fe400000000e9 */
[----:B------:R-:W-:Y:S02]  /*1ea80*/  PRMT R9, R228, 0x3340, R222 ;  /* 0x00003340e4097816 */ /* 0x000fe400000000de */
[----:B------:R-:W-:-:S02]  /*1ea90*/  PRMT R212, R217, 0x3340, R212 ;  /* 0x00003340d9d47816 */ /* 0x000fc400000000d4 */
[----:B------:R-:W-:Y:S02]  /*1eaa0*/  PRMT R10, R207, 0x3340, R202 ;  /* 0x00003340cf0a7816 */ /* 0x000fe400000000ca */
[----:B------:R-:W-:Y:S02]  /*1eab0*/  PRMT R190, R196, 0x3340, R190 ;  /* 0x00003340c4be7816 */ /* 0x000fe400000000be */
[----:B------:R-:W-:Y:S02]  /*1eac0*/  PRMT R11, R184, 0x3340, R176 ;  /* 0x00003340b80b7816 */ /* 0x000fe400000000b0 */
[----:B------:R-:W-:Y:S02]  /*1ead0*/  PRMT R9, R233, 0x5410, R9 ;  /* 0x00005410e9097816 */ /* 0x000fe40000000009 */
[----:B------:R-:W-:Y:S02]  /*1eae0*/  PRMT R10, R212, 0x5410, R10 ;  /* 0x00005410d40a7816 */ /* 0x000fe4000000000a */
[----:B------:R-:W-:-:S02]  /*1eaf0*/  PRMT R11, R190, 0x5410, R11 ;  /* 0x00005410be0b7816 */ /* 0x000fc4000000000b */
        /* <DEDUP_REMOVED lines=14> */
[----:B------:R-:W-:Y:S01]  /*1ebe0*/  LOP3.LUT R178, R178, 0xffff, RZ, 0xc0, !PT ;  /* 0x0000ffffb2b27812 */ /* 0x000fe200078ec0ff */
[----:B------:R1:W-:Y:S01]  /*1ebf0*/  STS.128 [R24+UR58+0x2000], R8 ;  /* 0x0020000818007988 */ /* 0x0003e20008000c3a */
[----:B------:R-:W-:Y:S02]  /*1ec00*/  PRMT R7, R7, 0x3340, R251 ;  /* 0x0000334007077816 */ /* 0x000fe400000000fb */
[----:B------:R-:W-:Y:S02]  /*1ec10*/  PRMT R234, R238, 0x3340, R234 ;  /* 0x00003340eeea7816 */ /* 0x000fe400000000ea */
[----:B------:R-:W-:-:S02]  /*1ec20*/  PRMT R213, R219, 0x3340, R213 ;  /* 0x00003340dbd57816 */ /* 0x000fc400000000d5 */
[----:B------:R-:W-:Y:S02]  /*1ec30*/  PRMT R192, R198, 0x3340, R192 ;  /* 0x00003340c6c07816 */ /* 0x000fe400000000c0 */
[----:B0-----:R-:W-:Y:S02]  /*1ec40*/  LOP3.LUT R25, R25, 0x3f, RZ, 0xc0, !PT ;  /* 0x0000003f19197812 */ /* 0x001fe400078ec0ff */
[----:B-1----:R-:W-:Y:S02]  /*1ec50*/  PRMT R8, R246, 0x3340, R242 ;  /* 0x00003340f6087816 */ /* 0x002fe400000000f2 */
[----:B------:R-:W-:Y:S02]  /*1ec60*/  PRMT R9, R229, 0x3340, R224 ;  /* 0x00003340e5097816 */ /* 0x000fe400000000e0 */
[----:B------:R-:W-:Y:S02]  /*1ec70*/  PRMT R10, R208, 0x3340, R203 ;  /* 0x00003340d00a7816 */ /* 0x000fe400000000cb */
[----:B------:R-:W-:-:S02]  /*1ec80*/  PRMT R11, R187, 0x3340, R178 ;  /* 0x00003340bb0b7816 */ /* 0x000fc400000000b2 */
[----:B------:R-:W-:Y:S02]  /*1ec90*/  PRMT R8, R7, 0x5410, R8 ;  /* 0x0000541007087816 */ /* 0x000fe40000000008 */
[----:B------:R-:W-:Y:S02]  /*1eca0*/  PRMT R9, R234, 0x5410, R9 ;  /* 0x00005410ea097816 */ /* 0x000fe40000000009 */
[----:B------:R-:W-:Y:S02]  /*1ecb0*/  PRMT R10, R213, 0x5410, R10 ;  /* 0x00005410d50a7816 */ /* 0x000fe4000000000a */
[----:B------:R-:W-:Y:S02]  /*1ecc0*/  PRMT R11, R192, 0x5410, R11 ;  /* 0x00005410c00b7816 */ /* 0x000fe4000000000b */
[----:B------:R-:W-:Y:S02]  /*1ecd0*/  ISETP.GE.AND P0, PT, R25, R6, PT ;  /* 0x000000061900720c */ /* 0x000fe40003f06270 */
[----:B------:R-:W-:-:S02]  /*1ece0*/  LOP3.LUT R6, R4, 0xffff, RZ, 0xc0, !PT ;  /* 0x0000ffff04067812 */ /* 0x000fc400078ec0ff */
[----:B------:R-:W3:Y:S01]  /*1ecf0*/  LDL.LU R4, [R1+0x2a28] ;  /* 0x002a280001047983 */ /* 0x000ee20000300800 */
[----:B------:R-:W-:Y:S02]  /*1ed00*/  LOP3.LUT R247, R247, 0xffff, RZ, 0xc0, !PT ;  /* 0x0000fffff7f77812 */ /* 0x000fe400078ec0ff */
[----:B------:R-:W-:Y:S01]  /*1ed10*/  LOP3.LUT R243, R243, 0xffff, RZ, 0xc0, !PT ;  /* 0x0000fffff3f37812 */ /* 0x000fe200078ec0ff */
[----:B------:R-:W4:Y:S01]  /*1ed20*/  LDL.LU R51, [R1+0x1060] ;  /* 0x0010600001337983 */ /* 0x000f220000300800 */
[----:B------:R-:W-:Y:S02]  /*1ed30*/  LOP3.LUT R239, R239, 0xffff, RZ, 0xc0, !PT ;  /* 0x0000ffffefef7812 */ /* 0x000fe400078ec0ff */
[----:B------:R-:W-:Y:S01]  /*1ed40*/  LOP3.LUT R235, R235, 0xffff, RZ, 0xc0, !PT ;  /* 0x0000ffffebeb7812 */ /* 0x000fe200078ec0ff */
[----:B------:R-:W4:Y:S01]  /*1ed50*/  LDL.LU R26, [R1+0x105c] ;  /* 0x00105c00011a7983 */ /* 0x000f220000300800 */
        /* <DEDUP_REMOVED lines=9> */
[----:B------:R-:W-:Y:S01]  /*1edf0*/  LOP3.LUT R180, R180, 0xffff, RZ, 0xc0, !PT ;  /* 0x0000ffffb4b47812 */ /* 0x000fe200078ec0ff */
[----:B------:R0:W-:Y:S01]  /*1ee00*/  STS.128 [R24+UR58+0x4000], R8 ;  /* 0x0040000818007988 */ /* 0x0001e20008000c3a */
[----:B------:R-:W-:Y:S02]  /*1ee10*/  PRMT R235, R239, 0x3340, R235 ;  /* 0x00003340efeb7816 */ /* 0x000fe400000000eb */
[----:B------:R-:W-:Y:S01]  /*1ee20*/  PRMT R214, R220, 0x3340, R214 ;  /* 0x00003340dcd67816 */ /* 0x000fe200000000d6 */
[----:B------:R-:W4:Y:S01]  /*1ee30*/  LDL R25, [R1+0x1c34] ;  /* 0x001c340001197983 */ /* 0x000f220000100800 */
[----:B------:R-:W-:Y:S02]  /*1ee40*/  PRMT R194, R200, 0x3340, R194 ;  /* 0x00003340c8c27816 */ /* 0x000fe400000000c2 */
[----:B------:R-:W-:Y:S01]  /*1ee50*/  PRMT R52, RZ, 0x7610, R52 ;  /* 0x00007610ff347816 */ /* 0x000fe20000000034 */
[----:B------:R-:W4:Y:S04]  /*1ee60*/  LDL R28, [R1+0x1c18] ;  /* 0x001c1800011c7983 */ /* 0x000f280000100800 */
[----:B------:R-:W4:Y:S01]  /*1ee70*/  LDL R27, [R1+0x1c1c] ;  /* 0x001c1c00011b7983 */ /* 0x000f220000100800 */
[----:B0-----:R-:W-:-:S02]  /*1ee80*/  PRMT R8, R247, 0x3340, R243 ;  /* 0x00003340f7087816 */ /* 0x001fc400000000f3 */
[----:B------:R-:W-:Y:S02]  /*1ee90*/  PRMT R9, R230, 0x3340, R226 ;  /* 0x00003340e6097816 */ /* 0x000fe400000000e2 */
[----:B------:R-:W-:Y:S02]  /*1eea0*/  PRMT R10, R210, 0x3340, R204 ;  /* 0x00003340d20a7816 */ /* 0x000fe400000000cc */
[----:B------:R-:W-:Y:S02]  /*1eeb0*/  PRMT R11, R186, 0x3340, R180 ;  /* 0x00003340ba0b7816 */ /* 0x000fe400000000b4 */
[----:B------:R-:W-:Y:S02]  /*1eec0*/  PRMT R9, R235, 0x5410, R9 ;  /* 0x00005410eb097816 */ /* 0x000fe40000000009 */
[----:B------:R-:W-:Y:S02]  /*1eed0*/  PRMT R10, R214, 0x5410, R10 ;  /* 0x00005410d60a7816 */ /* 0x000fe4000000000a */
[----:B------:R-:W-:-:S02]  /*1eee0*/  PRMT R11, R194, 0x5410, R11 ;  /* 0x00005410c20b7816 */ /* 0x000fc4000000000b */
[----:B--2---:R-:W-:-:S04]  /*1eef0*/  LOP3.LUT R7, R134, 0xffff, RZ, 0xc0, !PT ;  /* 0x0000ffff86077812 */ /* 0x004fc800078ec0ff */
[----:B------:R-:W-:-:S04]  /*1ef00*/  PRMT R6, R7, 0x3340, R6 ;  /* 0x0000334007067816 */ /* 0x000fc80000000006 */
[----:B------:R-:W-:-:S05]  /*1ef10*/  PRMT R8, R6, 0x5410, R8 ;  /* 0x0000541006087816 */ /* 0x000fca0000000008 */
[----:B------:R0:W-:Y:S04]  /*1ef20*/  STS.128 [R24+UR58+0x6000], R8 ;  /* 0x0060000818007988 */ /* 0x0001e80008000c3a */
[----:B0-----:R-:W2:Y:S01]  /*1ef30*/  LDL R24, [R1+0x1c38] ;  /* 0x001c380001187983 */ /* 0x001ea20000100800 */
[----:B------:R-:W-:Y:S02]  /*1ef40*/  IMAD.MOV.U32 R134, RZ, RZ, R135 ;  /* 0x000000ffff867224 */ /* 0x000fe400078e0087 */
[----:B------:R-:W-:Y:S02]  /*1ef50*/  IMAD.MOV.U32 R135, RZ, RZ, R139 ;  /* 0x000000ffff877224 */ /* 0x000fe400078e008b */
[----:B------:R-:W-:Y:S02]  /*1ef60*/  IMAD.MOV.U32 R139, RZ, RZ, R151 ;  /* 0x000000ffff8b7224 */ /* 0x000fe400078e0097 */
[----:B---3--:R-:W-:-:S02]  /*1ef70*/  IMAD.MOV.U32 R151, RZ, RZ, R4 ;  /* 0x000000ffff977224 */ /* 0x008fc400078e0004 */
[----:B------:R-:W3:Y:S01]  /*1ef80*/  LDL.LU R4, [R1+0x10f4] ;  /* 0x0010f40001047983 */ /* 0x000ee20000300800 */
[----:B----4-:R-:W-:Y:S02]  /*1ef90*/  @!P0 IMAD.MOV.U32 R6, RZ, RZ, R51 ;  /* 0x000000ffff068224 */ /* 0x010fe400078e0033 */
[----:B------:R-:W-:Y:S01]  /*1efa0*/  @!P0 IMAD.MOV.U32 R7, RZ, RZ, R26 ;  /* 0x000000ffff078224 */ /* 0x000fe200078e001a */
[----:B------:R-:W-:Y:S04]  /*1efb0*/  STL [R1+0x23fc], R51 ;  /* 0x0023fc3301007387 */ /* 0x000fe80000100800 */
[----:B------:R0:W4:Y:S04]  /*1efc0*/  @!P0 LDG.E.U8 R52, desc[UR56][R6.64] ;  /* 0x0000003806348981 */ /* 0x000128000c1e1100 */
[----:B------:R1:W-:Y:S01]  /*1efd0*/  STL [R1+0x23f8], R26 ;  /* 0x0023f81a01007387 */ /* 0x0003e20000100800 */
[----:B------:R-:W-:-:S03]  /*1efe0*/  PRMT R72, RZ, 0x7610, R72 ;  /* 0x00007610ff487816 */ /* 0x000fc60000000048 */
[----:B------:R-:W3:Y:S04]  /*1eff0*/  LDL R11, [R1+0x13f4] ;  /* 0x0013f400010b7983 */ /* 0x000ee80000100800 */
[----:B------:R-:W4:Y:S01]  /*1f000*/  LDL R10, [R1+0x13f8] ;  /* 0x0013f800010a7983 */ /* 0x000f220000100800 */
[----:B------:R-:W-:-:S03]  /*1f010*/  PRMT R71, RZ, 0x7610, R71 ;  /* 0x00007610ff477816 */ /* 0x000fc60000000047 */
[----:B------:R-:W3:Y:S01]  /*1f020*/  LDL R9, [R1+0x13d4] ;  /* 0x0013d40001097983 */ /* 0x000ee20000100800 */
[----:B0-----:R-:W-:-:S03]  /*1f030*/  @!P0 IMAD.MOV.U32 R7, RZ, RZ, R25 ;  /* 0x000000ffff078224 */ /* 0x001fc600078e0019 */
[----:B------:R-:W3:Y:S04]  /*1f040*/  LDL R8, [R1+0x13d8] ;  /* 0x0013d80001087983 */ /* 0x000ee80000100800 */
[----:B------:R-:W4:Y:S04]  /*1f050*/  LDL R25, [R1+0x1414] ;  /* 0x0014140001197983 */ /* 0x000f280000100800 */
[----:B-1----:R-:W3:Y:S01]  /*1f060*/  LDL R26, [R1+0xf1c] ;  /* 0x000f1c00011a7983 */ /* 0x002ee20000100800 */
[----:B--2---:R-:W-:-:S03]  /*1f070*/  @!P0 IMAD.MOV.U32 R6, RZ, RZ, R24 ;  /* 0x000000ffff068224 */ /* 0x004fc600078e0018 */
[----:B------:R-:W2:Y:S04]  /*1f080*/  LDL R24, [R1+0x1418] ;  /* 0x0014180001187983 */ /* 0x000ea80000100800 */
[----:B------:R0:W3:Y:S02]  /*1f090*/  @!P0 LDG.E.U8 R72, desc[UR56][R6.64] ;  /* 0x0000003806488981 */ /* 0x0000e4000c1e1100 */
[----:B0-----:R-:W-:Y:S02]  /*1f0a0*/  @!P0 IMAD.MOV.U32 R6, RZ, RZ, R27 ;  /* 0x000000ffff068224 */ /* 0x001fe400078e001b */
[----:B------:R-:W-:Y:S01]  /*1f0b0*/  @!P0 IMAD.MOV.U32 R7, RZ, RZ, R28 ;  /* 0x000000ffff078224 */ /* 0x000fe200078e001c */
[----:B------:R-:W-:Y:S01]  /*1f0c0*/  PRMT R70, RZ, 0x7610, R70 ;  /* 0x00007610ff467816 */ /* 0x000fe20000000046 */
[----:B------:R-:W3:Y:S04]  /*1f0d0*/  LDL R28, [R1+0x1394] ;  /* 0x00139400011c7983 */ /* 0x000ee80000100800 */
[----:B------:R4:W3:Y:S01]  /*1f0e0*/  @!P0 LDG.E.U8 R71, desc[UR56][R6.64] ;  /* 0x0000003806478981 */ /* 0x0008e2000c1e1100 */
[----:B------:R-:W-:-:S02]  /*1f0f0*/  PRMT R69, RZ, 0x7610, R69 ;  /* 0x00007610ff457816 */ /* 0x000fc40000000045 */
[----:B------:R-:W-:Y:S01]  /*1f100*/  PRMT R68, RZ, 0x7610, R68 ;  /* 0x00007610ff447816 */ /* 0x000fe20000000044 */
[----:B------:R-:W3:Y:S01]  /*1f110*/  LDL R27, [R1+0x1398] ;  /* 0x00139800011b7983 */ /* 0x000ee20000100800 */
[----:B----4-:R-:W-:-:S03]  /*1f120*/  @!P0 IMAD.MOV.U32 R7, RZ, RZ, R25 ;  /* 0x000000ffff078224 */ /* 0x010fc600078e0019 */
[----:B------:R-:W4:Y:S01]  /*1f130*/  LDL R25, [R1+0x13b4] ;  /* 0x0013b40001197983 */ /* 0x000f220000100800 */
[----:B--2---:R-:W-:-:S03]  /*1f140*/  @!P0 IMAD.MOV.U32 R6, RZ, RZ, R24 ;  /* 0x000000ffff068224 */ /* 0x004fc600078e0018 */
[----:B------:R-:W2:Y:S04]  /*1f150*/  LDL R24, [R1+0x13b8] ;  /* 0x0013b80001187983 */ /* 0x000ea80000100800 */
[----:B------:R0:W2:Y:S02]  /*1f160*/  @!P0 LDG.E.U8 R70, desc[UR56][R6.64] ;  /* 0x0000003806468981 */ /* 0x0000a4000c1e1100 */
[----:B0-----:R-:W-:Y:S02]  /*1f170*/  @!P0 IMAD.MOV.U32 R6, RZ, RZ, R10 ;  /* 0x000000ffff068224 */ /* 0x001fe400078e000a */
[----:B---3--:R-:W-:-:S05]  /*1f180*/  @!P0 IMAD.MOV.U32 R7, RZ, RZ, R11 ;  /* 0x000000ffff078224 */ /* 0x008fca00078e000b */
[----:B------:R0:W3:Y:S01]  /*1f190*/  @!P0 LDG.E.U8 R69, desc[UR56][R6.64] ;  /* 0x0000003806458981 */ /* 0x0000e2000c1e1100 */
[----:B------:R-:W-:Y:S02]  /*1f1a0*/  LOP3.LUT R189, R189, 0xffff, RZ, 0xc0, !PT ;  /* 0x0000ffffbdbd7812 */ /* 0x000fe400078ec0ff */
[----:B------:R-:W-:Y:S02]  /*1f1b0*/  LOP3.LUT R183, R183, 0xffff, RZ, 0xc0, !PT ;  /* 0x0000ffffb7b77812 */ /* 0x000fe400078ec0ff */
[----:B------:R-:W-:Y:S01]  /*1f1c0*/  LOP3.LUT R177, R177, 0xffff, RZ, 0xc0, !PT ;  /* 0x0000ffffb1b17812 */ /* 0x000fe200078ec0ff */
[----:B0-----:R-:W-:Y:S02]  /*1f1d0*/  @!P0 IMAD.MOV.U32 R6, RZ, RZ, R8 ;  /* 0x000000ffff068224 */ /* 0x001fe400078e0008 */
[----:B------:R-:W-:Y:S01]  /*1f1e0*/  @!P0 IMAD.MOV.U32 R7, RZ, RZ, R9 ;  /* 0x000000ffff078224 */ /* 0x000fe200078e0009 */
[----:B------:R-:W-:Y:S02]  /*1f1f0*/  LOP3.LUT R174, R174, 0xffff, RZ, 0xc0, !PT ;  /* 0x0000ffffaeae7812 */ /* 0x000fe400078ec0ff */
[----:B------:R-:W-:-:S02]  /*1f200*/  LOP3.LUT R171, R171, 0xffff, RZ, 0xc0, !PT ;  /* 0x0000ffffabab7812 */ /* 0x000fc400078ec0ff */
[----:B------:R4:W3:Y:S01]  /*1f210*/  @!P0 LDG.E.U8 R68, desc[UR56][R6.64] ;  /* 0x0000003806448981 */ /* 0x0008e2000c1e1100 */
        /* <DEDUP_REMOVED lines=11> */
[----:B------:R-:W-:-:S02]  /*1f2d0*/  PRMT R183, R189, 0x3340, R183 ;  /* 0x00003340bdb77816 */ /* 0x000fc400000000b7 */
[----:B------:R-:W-:Y:S02]  /*1f2e0*/  PRMT R8, R177, 0x3340, R174 ;  /* 0x00003340b1087816 */ /* 0x000fe400000000ae */
        /* <DEDUP_REMOVED lines=9> */
[----:B------:R-:W-:-:S05]  /*1f380*/  PRMT R11, R152, 0x5410, R11 ;  /* 0x00005410980b7816 */ /* 0x000fca000000000b */
[----:B------:R0:W-:Y:S04]  /*1f390*/  STS.128 [R26+UR58], R8 ;  /* 0x000000081a007988 */ /* 0x0001e80008000c3a */
[----:B0-----:R-:W3:Y:S04]  /*1f3a0*/  LDL R9, [R1+0x1354] ;  /* 0x0013540001097983 */ /* 0x001ee80000100800 */
[----:B------:R-:W3:Y:S01]  /*1f3b0*/  LDL R8, [R1+0x1358] ;  /* 0x0013580001087983 */ /* 0x000ee20000100800 */
[----:B----4-:R-:W-:-:S03]  /*1f3c0*/  @!P0 IMAD.MOV.U32 R7, RZ, RZ, R25 ;  /* 0x000000ffff078224 */ /* 0x010fc600078e0019 */
[----:B------:R-:W4:Y:S01]  /*1f3d0*/  LDL R25, [R1+0x1374] ;  /* 0x0013740001197983 */ /* 0x000f220000100800 */
[----:B--2---:R-:W-:-:S03]  /*1f3e0*/  @!P0 IMAD.MOV.U32 R6, RZ, RZ, R24 ;  /* 0x000000ffff068224 */ /* 0x004fc600078e0018 */
[----:B------:R-:W2:Y:S01]  /*1f3f0*/  LDL R24, [R1+0x1378] ;  /* 0x0013780001187983 */ /* 0x000ea20000100800 */
[----:B------:R-:W-:Y:S02]  /*1f400*/  PRMT R67, RZ, 0x7610, R67 ;  /* 0x00007610ff437816 */ /* 0x000fe40000000043 */
[----:B------:R-:W-:-:S04]  /*1f410*/  PRMT R66, RZ, 0x7610, R66 ;  /* 0x00007610ff427816 */ /* 0x000fc80000000042 */
[----:B------:R0:W3:Y:S02]  /*1f420*/  @!P0 LDG.E.U8 R67, desc[UR56][R6.64] ;  /* 0x0000003806438981 */ /* 0x0000e4000c1e1100 */
[----:B0-----:R-:W-:Y:S02]  /*1f430*/  @!P0 IMAD.MOV.U32 R6, RZ, RZ, R27 ;  /* 0x000000ffff068224 */ /* 0x001fe400078e001b */
[----:B------:R-:W-:Y:S01]  /*1f440*/  @!P0 IMAD.MOV.U32 R7, RZ, RZ, R28 ;  /* 0x000000ffff078224 */ /* 0x000fe200078e001c */
[----:B------:R-:W3:Y:S04]  /*1f450*/  LDL.LU R27, [R1+0x12d8] ;  /* 0x0012d800011b7983 */ /* 0x000ee80000300800 */
[----:B------:R4:W3:Y:S04]  /*1f460*/  @!P0 LDG.E.U8 R66, desc[UR56][R6.64] ;  /* 0x0000003806428981 */ /* 0x0008e8000c1e1100 */
[----:B------:R-:W3:Y:S01]  /*1f470*/  LDL R10, [R1+0x1338] ;  /* 0x00133800010a7983 */ /* 0x000ee20000100800 */
[----:B------:R-:W-:-:S03]  /*1f480*/  PRMT R65, RZ, 0x7610, R65 ;  /* 0x00007610ff417816 */ /* 0x000fc60000000041 */
[----:B------:R-:W3:Y:S01]  /*1f490*/  LDL R11, [R1+0x1318] ;  /* 0x00131800010b7983 */ /* 0x000ee20000100800 */
[----:B----4-:R-:W-:-:S03]  /*1f4a0*/  @!P0 IMAD.MOV.U32 R7, RZ, RZ, R25 ;  /* 0x000000ffff078224 */ /* 0x010fc600078e0019 */
[----:B------:R-:W4:Y:S01]  /*1f4b0*/  LDL R25, [R1+0x1334] ;  /* 0x0013340001197983 */ /* 0x000f220000100800 */
[----:B--2---:R-:W-:-:S03]  /*1f4c0*/  @!P0 IMAD.MOV.U32 R6, RZ, RZ, R24 ;  /* 0x000000ffff068224 */ /* 0x004fc600078e0018 */
[----:B------:R-:W2:Y:S04]  /*1f4d0*/  LDL R24, [R1+0x1314] ;  /* 0x0013140001187983 */ /* 0x000ea80000100800 */
[----:B------:R3:W2:Y:S02]  /*1f4e0*/  @!P0 LDG.E.U8 R65, desc[UR56][R6.64] ;  /* 0x0000003806418981 */ /* 0x0006a4000c1e1100 */
[----:B---3--:R-:W-:Y:S02]  /*1f4f0*/  @!P0 IMAD.MOV.U32 R6, RZ, RZ, R8 ;  /* 0x000000ffff068224 */ /* 0x008fe400078e0008 */
[----:B------:R-:W-:Y:S01]  /*1f500*/  @!P0 IMAD.MOV.U32 R7, RZ, RZ, R9 ;  /* 0x000000ffff078224 */ /* 0x000fe200078e0009 */
[----:B------:R-:W3:Y:S04]  /*1f510*/  LDL R8, [R1+0x12f8] ;  /* 0x0012f80001087983 */ /* 0x000ee80000100800 */
[----:B------:R-:W3:Y:S01]  /*1f520*/  LDL R9, [R1+0x12f4] ;  /* 0x0012f40001097983 */ /* 0x000ee20000100800 */
[----:B------:R-:W-:-:S02]  /*1f530*/  PRMT R64, RZ, 0x7610, R64 ;  /* 0x00007610ff407816 */ /* 0x000fc40000000040 */
[----:B------:R-:W-:-:S04]  /*1f540*/  PRMT R63, RZ, 0x7610, R63 ;  /* 0x00007610ff3f7816 */ /* 0x000fc8000000003f */
[----:B------:R0:W3:Y:S01]  /*1f550*/  @!P0 LDG.E.U8 R64, desc[UR56][R6.64] ;  /* 0x0000003806408981 */ /* 0x0000e2000c1e1100 */
[----:B------:R-:W-:Y:S01]  /*1f560*/  PRMT R62, RZ, 0x7610, R62 ;  /* 0x00007610ff3e7816 */ /* 0x000fe2000000003e */
[----:B0-----:R-:W-:Y:S02]  /*1f570*/  @!P0 IMAD.MOV.U32 R6, RZ, RZ, R10 ;  /* 0x000000ffff068224 */ /* 0x001fe400078e000a */
[----:B------:R-:W3:Y:S01]  /*1f580*/  LDL R10, [R1+0x12d4] ;  /* 0x0012d400010a7983 */ /* 0x000ee20000100800 */
[----:B----4-:R-:W-:-:S03]  /*1f590*/  @!P0 IMAD.MOV.U32 R7, RZ, RZ, R25 ;  /* 0x000000ffff078224 */ /* 0x010fc600078e0019 */
[----:B------:R-:W4:Y:S04]  /*1f5a0*/  LDL R25, [R1+0x1294] ;  /* 0x0012940001197983 */ /* 0x000f280000100800 */
[----:B------:R0:W4:Y:S02]  /*1f5b0*/  @!P0 LDG.E.U8 R63, desc[UR56][R6.64] ;  /* 0x00000038063f8981 */ /* 0x000124000c1e1100 */
[----:B0-----:R-:W-:Y:S01]  /*1f5c0*/  @!P0 IMAD.MOV.U32 R6, RZ, RZ, R11 ;  /* 0x000000ffff068224 */ /* 0x001fe200078e000b */
[----:B------:R-:W-:Y:S01]  /*1f5d0*/  PRMT R61, RZ, 0x7610, R61 ;  /* 0x00007610ff3d7816 */ /* 0x000fe2000000003d */
[----:B------:R-:W4:Y:S01]  /*1f5e0*/  LDL R11, [R1+0x1274] ;  /* 0x00127400010b7983 */ /* 0x000f220000100800 */
[----:B--2---:R-:W-:-:S03]  /*1f5f0*/  @!P0 IMAD.MOV.U32 R7, RZ, RZ, R24 ;  /* 0x000000ffff078224 */ /* 0x004fc600078e0018 */
[----:B------:R-:W2:Y:S04]  /*1f600*/  LDL R24, [R1+0x1298] ;  /* 0x0012980001187983 */ /* 0x000ea80000100800 */
[----:B------:R3:W4:Y:S02]  /*1f610*/  @!P0 LDG.E.U8 R62, desc[UR56][R6.64] ;  /* 0x00000038063e8981 */ /* 0x000724000c1e1100 */
[----:B---3--:R-:W-:Y:S02]  /*1f620*/  @!P0 IMAD.MOV.U32 R6, RZ, RZ, R8 ;  /* 0x000000ffff068224 */ /* 0x008fe400078e0008 */
[----:B------:R-:W3:Y:S01]  /*1f630*/  LDL R8, [R1+0x12b8] ;  /* 0x0012b80001087983 */ /* 0x000ee20000100800 */
[----:B------:R-:W-:-:S03]  /*1f640*/  @!P0 IMAD.MOV.U32 R7, RZ, RZ, R9 ;  /* 0x000000ffff078224 */ /* 0x000fc600078e0009 */
[----:B------:R-:W2:Y:S01]  /*1f650*/  LDL R9, [R1+0x12b4] ;  /* 0x0012b40001097983 */ /* 0x000ea20000100800 */
[----:B------:R-:W-:-:S03]  /*1f660*/  PRMT R60, RZ, 0x7610, R60 ;  /* 0x00007610ff3c7816 */ /* 0x000fc6000000003c */
[----:B------:R0:W4:Y:S02]  /*1f670*/  @!P0 LDG.E.U8 R61, desc[UR56][R6.64] ;  /* 0x00000038063d8981 */ /* 0x000124000c1e1100 */
[----:B0-----:R-:W-:Y:S02]  /*1f680*/  @!P0 IMAD.MOV.U32 R6, RZ, RZ, R27 ;  /* 0x000000ffff068224 */ /* 0x001fe400078e001b */
[----:B------:R-:W-:Y:S02]  /*1f690*/  @!P0 IMAD.MOV.U32 R7, RZ, RZ, R10 ;  /* 0x000000ffff078224 */ /* 0x000fe400078e000a */
[----:B------:R-:W4:Y:S04]  /*1f6a0*/  LDL R10, [R1+0x1278] ;  /* 0x00127800010a7983 */ /* 0x000f280000100800 */
[----:B------:R3:W4:Y:S04]  /*1f6b0*/  @!P0 LDG.E.U8 R60, desc[UR56][R6.64] ;  /* 0x00000038063c8981 */ /* 0x000728000c1e1100 */
[----:B------:R-:W-:Y:S01]  /*1f6c0*/  STL [R1+0x2400], R27 ;  /* 0x0024001b01007387 */ /* 0x000fe20000100800 */
[----:B------:R-:W-:-:S03]  /*1f6d0*/  PRMT R59, RZ, 0x7610, R59 ;  /* 0x00007610ff3b7816 */ /* 0x000fc6000000003b */
[----:B------:R-:W4:Y:S04]  /*1f6e0*/  LDL R28, [R1+0x1238] ;  /* 0x00123800011c7983 */ /* 0x000f280000100800 */
[----:B------:R-:W4:Y:S01]  /*1f6f0*/  LDL R29, [R1+0x1234] ;  /* 0x00123400011d7983 */ /* 0x000f220000100800 */
[----:B---3--:R-:W-:-:S03]  /*1f700*/  @!P0 IMAD.MOV.U32 R6, RZ, RZ, R8 ;  /* 0x000000ffff068224 */ /* 0x008fc600078e0008 */
[----:B------:R-:W3:Y:S01]  /*1f710*/  LDL R8, [R1+0x1258] ;  /* 0x0012580001087983 */ /* 0x000ee20000100800 */
[----:B--2---:R-:W-:-:S03]  /*1f720*/  @!P0 IMAD.MOV.U32 R7, RZ, RZ, R9 ;  /* 0x000000ffff078224 */ /* 0x004fc600078e0009 */
[----:B------:R-:W2:Y:S04]  /*1f730*/  LDL R9, [R1+0x1254] ;  /* 0x0012540001097983 */ /* 0x000ea80000100800 */
[----:B------:R0:W2:Y:S02]  /*1f740*/  @!P0 LDG.E.U8 R59, desc[UR56][R6.64] ;  /* 0x00000038063b8981 */ /* 0x0000a4000c1e1100 */
[----:B0-----:R-:W-:Y:S02]  /*1f750*/  @!P0 IMAD.MOV.U32 R6, RZ, RZ, R24 ;  /* 0x000000ffff068224 */ /* 0x001fe400078e0018 */
[----:B----4-:R-:W-:Y:S01]  /*1f760*/  @!P0 IMAD.MOV.U32 R7, RZ, RZ, R25 ;  /* 0x000000ffff078224 */ /* 0x010fe200078e0019 */
[----:B------:R-:W4:Y:S04]  /*1f770*/  LDL R24, [R1+0x1218] ;  /* 0x0012180001187983 */ /* 0x000f280000100800 */
[----:B------:R-:W4:Y:S01]  /*1f780*/  LDL R25, [R1+0x1214] ;  /* 0x0012140001197983 */ /* 0x000f220000100800 */
[----:B------:R-:W-:-:S02]  /*1f790*/  PRMT R58, RZ, 0x7610, R58 ;  /* 0x00007610ff3a7816 */ /* 0x000fc4000000003a */
[----:B------:R-:W-:-:S04]  /*1f7a0*/  PRMT R57, RZ, 0x7610, R57 ;  /* 0x00007610ff397816 */ /* 0x000fc80000000039 */
[----:B------:R0:W4:Y:S01]  /*1f7b0*/  @!P0 LDG.E.U8 R58, desc[UR56][R6.64] ;  /* 0x00000038063a8981 */ /* 0x000122000c1e1100 */
[----:B------:R-:W-:Y:S01]  /*1f7c0*/  PRMT R56, RZ, 0x7610, R56 ;  /* 0x00007610ff387816 */ /* 0x000fe20000000038 */
[----:B0-----:R-:W-:Y:S02]  /*1f7d0*/  @!P0 IMAD.MOV.U32 R6, RZ, RZ, R10 ;  /* 0x000000ffff068224 */ /* 0x001fe400078e000a */
[----:B------:R-:W-:Y:S01]  /*1f7e0*/  @!P0 IMAD.MOV.U32 R7, RZ, RZ, R11 ;  /* 0x000000ffff078224 */ /* 0x000fe200078e000b */
[----:B------:R-:W4:Y:S04]  /*1f7f0*/  LDL R10, [R1+0x11f8] ;  /* 0x0011f800010a7983 */ /* 0x000f280000100800 */
[----:B------:R3:W4:Y:S04]  /*1f800*/  @!P0 LDG.E.U8 R57, desc[UR56][R6.64] ;  /* 0x0000003806398981 */ /* 0x000728000c1e1100 */
[----:B------:R-:W4:Y:S01]  /*1f810*/  LDL R11, [R1+0x11f4] ;  /* 0x0011f400010b7983 */ /* 0x000f220000100800 */
[----:B------:R-:W-:Y:S01]  /*1f820*/  PRMT R55, RZ, 0x7610, R55 ;  /* 0x00007610ff377816 */ /* 0x000fe20000000037 */
[----:B---3--:R-:W-:-:S02]  /*1f830*/  @!P0 IMAD.MOV.U32 R6, RZ, RZ, R8 ;  /* 0x000000ffff068224 */ /* 0x008fc400078e0008 */
[----:B------:R-:W3:Y:S01]  /*1f840*/  LDL R8, [R1+0x11d8] ;  /* 0x0011d80001087983 */ /* 0x000ee20000100800 */
[----:B--2---:R-:W-:-:S03]  /*1f850*/  @!P0 IMAD.MOV.U32 R7, RZ, RZ, R9 ;  /* 0x000000ffff078224 */ /* 0x004fc600078e0009 */
[----:B------:R-:W2:Y:S04]  /*1f860*/  LDL R9, [R1+0x11d4] ;  /* 0x0011d40001097983 */ /* 0x000ea80000100800 */
[----:B------:R0:W2:Y:S02]  /*1f870*/  @!P0 LDG.E.U8 R56, desc[UR56][R6.64] ;  /* 0x0000003806388981 */ /* 0x0000a4000c1e1100 */
[----:B0-----:R-:W-:Y:S02]  /*1f880*/  @!P0 IMAD.MOV.U32 R6, RZ, RZ, R28 ;  /* 0x000000ffff068224 */ /* 0x001fe400078e001c */
[----:B------:R-:W-:Y:S01]  /*1f890*/  @!P0 IMAD.MOV.U32 R7, RZ, RZ, R29 ;  /* 0x000000ffff078224 */ /* 0x000fe200078e001d */
[----:B------:R-:W-:Y:S01]  /*1f8a0*/  PRMT R54, RZ, 0x7610, R54 ;  /* 0x00007610ff367816 */ /* 0x000fe20000000036 */
[----:B------:R-:W2:Y:S04]  /*1f8b0*/  LDL R29, [R1+0x1194] ;  /* 0x00119400011d7983 */ /* 0x000ea80000100800 */
[----:B------:R4:W2:Y:S01]  /*1f8c0*/  @!P0 LDG.E.U8 R55, desc[UR56][R6.64] ;  /* 0x0000003806378981 */ /* 0x0008a2000c1e1100 */
[----:B------:R-:W-:-:S02]  /*1f8d0*/  PRMT R53, RZ, 0x7610, R53 ;  /* 0x00007610ff357816 */ /* 0x000fc40000000035 */
[----:B------:R-:W-:Y:S01]  /*1f8e0*/  PRMT R51, RZ, 0x7610, R51 ;  /* 0x00007610ff337816 */ /* 0x000fe20000000033 */
[----:B------:R-:W2:Y:S01]  /*1f8f0*/  LDL R28, [R1+0x1198] ;  /* 0x00119800011c7983 */ /* 0x000ea20000100800 */
[----:B----4-:R-:W-:Y:S02]  /*1f900*/  @!P0 IMAD.MOV.U32 R6, RZ, RZ, R24 ;  /* 0x000000ffff068224 */ /* 0x010fe400078e0018 */
[----:B------:R-:W-:Y:S01]  /*1f910*/  @!P0 IMAD.MOV.U32 R7, RZ, RZ, R25 ;  /* 0x000000ffff078224 */ /* 0x000fe200078e0019 */
[----:B------:R-:W4:Y:S04]  /*1f920*/  LDL R24, [R1+0x11b8] ;  /* 0x0011b80001187983 */ /* 0x000f280000100800 */
[----:B------:R-:W4:Y:S04]  /*1f930*/  LDL R25, [R1+0x11b4] ;  /* 0x0011b40001197983 */ /* 0x000f280000100800 */
[----:B------:R0:W4:Y:S01]  /*1f940*/  @!P0 LDG.E.U8 R54, desc[UR56][R6.64] ;  /* 0x0000003806368981 */ /* 0x000122000c1e1100 */
[----:B------:R-:W-:-:S02]  /*1f950*/  LOP3.LUT R223, R223, 0xffff, RZ, 0xc0, !PT ;  /* 0x0000ffffdfdf7812 */ /* 0x000fc400078ec0ff */
[----:B------:R-:W-:Y:S02]  /*1f960*/  LOP3.LUT R215, R215, 0xffff, RZ, 0xc0, !PT ;  /* 0x0000ffffd7d77812 */ /* 0x000fe400078ec0ff */
[----:B------:R-:W-:Y:S01]  /*1f970*/  LOP3.LUT R206, R206, 0xffff, RZ, 0xc0, !PT ;  /* 0x0000ffffcece7812 */ /* 0x000fe200078ec0ff */
[----:B0-----:R-:W-:Y:S02]  /*1f980*/  @!P0 IMAD.MOV.U32 R6, RZ, RZ, R10 ;  /* 0x000000ffff068224 */ /* 0x001fe400078e000a */
[----:B------:R-:W-:Y:S01]  /*1f990*/  @!P0 IMAD.MOV.U32 R7, RZ, RZ, R11 ;  /* 0x000000ffff078224 */ /* 0x000fe200078e000b */
[----:B------:R-:W-:Y:S02]  /*1f9a0*/  LOP3.LUT R197, R197, 0xffff, RZ, 0xc0, !PT ;  /* 0x0000ffffc5c57812 */ /* 0x000fe400078ec0ff */
[----:B------:R-:W-:Y:S02]  /*1f9b0*/  LOP3.LUT R191, R191, 0xffff, RZ, 0xc0, !PT ;  /* 0x0000ffffbfbf7812 */ /* 0x000fe400078ec0ff */
[----:B------:R3:W4:Y:S01]  /*1f9c0*/  @!P0 LDG.E.U8 R53, desc[UR56][R6.64] ;  /* 0x0000003806358981 */ /* 0x000722000c1e1100 */
        /* <DEDUP_REMOVED lines=11> */
[----:B------:R-:W-:Y:S02]  /*1fa80*/  PRMT R215, R223, 0x3340, R215 ;  /* 0x00003340dfd77816 */ /* 0x000fe400000000d7 */
[----:B------:R-:W-:-:S02]  /*1fa90*/  PRMT R185, R191, 0x3340, R185 ;  /* 0x00003340bfb97816 */ /* 0x000fc400000000b9 */
[----:B------:R-:W-:Y:S02]  /*1faa0*/  PRMT R169, R172, 0x3340, R169 ;  /* 0x00003340aca97816 */ /* 0x000fe400000000a9 */
[----:B------:R-:W-:Y:S02]  /*1fab0*/  PRMT R10, R166, 0x3340, R163 ;  /* 0x00003340a60a7816 */ /* 0x000fe400000000a3 */
[----:B------:R-:W-:Y:S02]  /*1fac0*/  PRMT R159, R161, 0x3340, R159 ;  /* 0x00003340a19f7816 */ /* 0x000fe4000000009f */
[----:B------:R-:W-:Y:S02]  /*1fad0*/  PRMT R11, R157, 0x3340, R155 ;  /* 0x000033409d0b7816 */ /* 0x000fe4000000009b */
[----:B------:R-:W-:Y:S02]  /*1fae0*/  PRMT R10, R169, 0x5410, R10 ;  /* 0x00005410a90a7816 */ /* 0x000fe4000000000a */
[----:B------:R-:W-:Y:S01]  /*1faf0*/  PRMT R11, R159, 0x5410, R11 ;  /* 0x000054109f0b7816 */ /* 0x000fe2000000000b */
[----:B---3--:R-:W-:Y:S01]  /*1fb00*/  @!P0 IMAD.MOV.U32 R6, RZ, RZ, R8 ;  /* 0x000000ffff068224 */ /* 0x008fe200078e0008 */
[----:B------:R-:W-:Y:S01]  /*1fb10*/  PRMT R8, R206, 0x3340, R197 ;  /* 0x00003340ce087816 */ /* 0x000fe200000000c5 */
[----:B--2---:R-:W-:Y:S01]  /*1fb20*/  @!P0 IMAD.MOV.U32 R7, RZ, RZ, R9 ;  /* 0x000000ffff078224 */ /* 0x004fe200078e0009 */
[----:B------:R-:W-:-:S02]  /*1fb30*/  PRMT R9, R179, 0x3340, R175 ;  /* 0x00003340b3097816 */ /* 0x000fc400000000af */
[----:B------:R-:W-:Y:S02]  /*1fb40*/  PRMT R8, R215, 0x5410, R8 ;  /* 0x00005410d7087816 */ /* 0x000fe40000000008 */
[----:B------:R4:W2:Y:S01]  /*1fb50*/  @!P0 LDG.E.U8 R51, desc[UR56][R6.64] ;  /* 0x0000003806338981 */ /* 0x0008a2000c1e1100 */
[----:B------:R-:W-:-:S05]  /*1fb60*/  PRMT R9, R185, 0x5410, R9 ;  /* 0x00005410b9097816 */ /* 0x000fca0000000009 */
[----:B------:R0:W-:Y:S04]  /*1fb70*/  STS.128 [R26+UR58+0x2000], R8 ;  /* 0x002000081a007988 */ /* 0x0001e80008000c3a */
[----:B0-----:R-:W3:Y:S04]  /*1fb80*/  LDL R11, [R1+0x1154] ;  /* 0x00115400010b7983 */ /* 0x001ee80000100800 */
[----:B------:R-:W2:Y:S01]  /*1fb90*/  LDL R10, [R1+0x1158] ;  /* 0x00115800010a7983 */ /* 0x000ea20000100800 */
[----:B----4-:R-:W-:-:S03]  /*1fba0*/  @!P0 IMAD.MOV.U32 R6, RZ, RZ, R24 ;  /* 0x000000ffff068224 */ /* 0x010fc600078e0018 */
[----:B------:R-:W4:Y:S01]  /*1fbb0*/  LDL R9, [R1+0x1134] ;  /* 0x0011340001097983 */ /* 0x000f220000100800 */
[----:B------:R-:W-:-:S03]  /*1fbc0*/  @!P0 IMAD.MOV.U32 R7, RZ, RZ, R25 ;  /* 0x000000ffff078224 */ /* 0x000fc600078e0019 */
[----:B------:R-:W3:Y:S04]  /*1fbd0*/  LDL R24, [R1+0x1178] ;  /* 0x0011780001187983 */ /* 0x000ee80000100800 */
[----:B------:R-:W2:Y:S04]  /*1fbe0*/  LDL R25, [R1+0x1174] ;  /* 0x0011740001197983 */ /* 0x000ea80000100800 */
[----:B------:R-:W4:Y:S01]  /*1fbf0*/  LDL R8, [R1+0x1138] ;  /* 0x0011380001087983 */ /* 0x000f220000100800 */
[----:B------:R-:W-:Y:S02]  /*1fc00*/  PRMT R27, RZ, 0x7610, R27 ;  /* 0x00007610ff1b7816 */ /* 0x000fe4000000001b */
[----:B------:R-:W-:Y:S01]  /*1fc10*/  PRMT R252, RZ, 0x7610, R252 ;  /* 0x00007610fffc7816 */ /* 0x000fe200000000fc */
[----:B------:R-:W4:Y:S04]  /*1fc20*/  LDL.LU R32, [R1+0x10d4] ;  /* 0x0010d40001207983 */ /* 0x000f280000300800 */
[----:B------:R0:W4:Y:S01]  /*1fc30*/  @!P0 LDG.E.U8 R27, desc[UR56][R6.64] ;  /* 0x00000038061b8981 */ /* 0x000122000c1e1100 */
[----:B------:R-:W-:Y:S01]  /*1fc40*/  PRMT R251, RZ, 0x7610, R251 ;  /* 0x00007610fffb7816 */ /* 0x000fe200000000fb */
[----:B0-----:R-:W-:-:S02]  /*1fc50*/  @!P0 IMAD.MOV.U32 R6, RZ, RZ, R28 ;  /* 0x000000ffff068224 */ /* 0x001fc400078e001c */
[----:B------:R-:W-:Y:S01]  /*1fc60*/  @!P0 IMAD.MOV.U32 R7, RZ, RZ, R29 ;  /* 0x000000ffff078224 */ /* 0x000fe200078e001d */
[----:B------:R-:W-:Y:S01]  /*1fc70*/  PRMT R250, RZ, 0x7610, R250 ;  /* 0x00007610fffa7816 */ /* 0x000fe200000000fa */
[----:B------:R-:W4:Y:S04]  /*1fc80*/  LDL.LU R29, [R1+0x10b8] ;  /* 0x0010b800011d7983 */ /* 0x000f280000300800 */
[----:B------:R3:W4:Y:S02]  /*1fc90*/  @!P0 LDG.E.U8 R252, desc[UR56][R6.64] ;  /* 0x0000003806fc8981 */ /* 0x000724000c1e1100 */
[----:B---3--:R-:W-:Y:S02]  /*1fca0*/  @!P0 IMAD.MOV.U32 R6, RZ, RZ, R24 ;  /* 0x000000ffff068224 */ /* 0x008fe400078e0018 */
[----:B--2---:R-:W-:-:S05]  /*1fcb0*/  @!P0 IMAD.MOV.U32 R7, RZ, RZ, R25 ;  /* 0x000000ffff078224 */ /* 0x004fca00078e0019 */
[----:B------:R0:W2:Y:S02]  /*1fcc0*/  @!P0 LDG.E.U8 R251, desc[UR56][R6.64] ;  /* 0x0000003806fb8981 */ /* 0x0000a4000c1e1100 */
[----:B0-----:R-:W-:Y:S02]  /*1fcd0*/  @!P0 IMAD.MOV.U32 R6, RZ, RZ, R10 ;  /* 0x000000ffff068224 */ /* 0x001fe400078e000a */
[----:B------:R-:W-:Y:S01]  /*1fce0*/  @!P0 IMAD.MOV.U32 R7, RZ, RZ, R11 ;  /* 0x000000ffff078224 */ /* 0x000fe200078e000b */
[----:B------:R-:W3:Y:S04]  /*1fcf0*/  LDL R10, [R1+0x1118] ;  /* 0x00111800010a7983 */ /* 0x000ee80000100800 */
[----:B------:R-:W2:Y:S04]  /*1fd00*/  LDL R11, [R1+0x1114] ;  /* 0x00111400010b7983 */ /* 0x000ea80000100800 */
[----:B------:R-:W2:Y:S04]  /*1fd10*/  LDL.LU R40, [R1+0x10b4] ;  /* 0x0010b40001287983 */ /* 0x000ea80000300800 */
[----:B------:R4:W2:Y:S04]  /*1fd20*/  @!P0 LDG.E.U8 R250, desc[UR56][R6.64] ;  /* 0x0000003806fa8981 */ /* 0x0008a8000c1e1100 */
[----:B------:R-:W2:Y:S01]  /*1fd30*/  LDL.LU R37, [R1+0x1098] ;  /* 0x0010980001257983 */ /* 0x000ea20000300800 */
[----:B----4-:R-:W-:-:S03]  /*1fd40*/  @!P0 IMAD.MOV.U32 R7, RZ, RZ, R9 ;  /* 0x000000ffff078224 */ /* 0x010fc600078e0009 */
[----:B------:R-:W4:Y:S01]  /*1fd50*/  LDL R9, [R1+0x10f8] ;  /* 0x0010f80001097983 */ /* 0x000f220000100800 */
[----:B------:R-:W-:-:S03]  /*1fd60*/  @!P0 IMAD.MOV.U32 R6, RZ, RZ, R8 ;  /* 0x000000ffff068224 */ /* 0x000fc600078e0008 */
[----:B------:R-:W4:Y:S01]  /*1fd70*/  LDL R8, [R1+0x10d8] ;  /* 0x0010d80001087983 */ /* 0x000f220000100800 */
[----:B------:R-:W-:Y:S02]  /*1fd80*/  PRMT R249, RZ, 0x7610, R249 ;  /* 0x00007610fff97816 */ /* 0x000fe400000000f9 */
[----:B------:R-:W-:Y:S01]  /*1fd90*/  PRMT R248, RZ, 0x7610, R248 ;  /* 0x00007610fff87816 */ /* 0x000fe200000000f8 */
[----:B------:R-:W4:Y:S04]  /*1fda0*/  LDL.LU R48, [R1+0x1094] ;  /* 0x0010940001307983 */ /* 0x000f280000300800 */
[----:B------:R3:W4:Y:S01]  /*1fdb0*/  @!P0 LDG.E.U8 R249, desc[UR56][R6.64] ;  /* 0x0000003806f98981 */ /* 0x000722000c1e1100 */
[----:B------:R-:W-:-:S03]  /*1fdc0*/  PRMT R247, RZ, 0x7610, R247 ;  /* 0x00007610fff77816 */ /* 0x000fc600000000f7 */
[----:B------:R-:W4:Y:S04]  /*1fdd0*/  LDL.LU R45, [R1+0x1078] ;  /* 0x00107800012d7983 */ /* 0x000f280000300800 */
[----:B------:R0:W-:Y:S01]  /*1fde0*/  STL [R1+0x20cc], R4 ;  /* 0x0020cc0401007387 */ /* 0x0001e20000100800 */
[----:B---3--:R-:W-:Y:S02]  /*1fdf0*/  @!P0 IMAD.MOV.U32 R6, RZ, RZ, R10 ;  /* 0x000000ffff068224 */ /* 0x008fe400078e000a */
[----:B--2---:R-:W-:-:S05]  /*1fe00*/  @!P0 IMAD.MOV.U32 R7, RZ, RZ, R11 ;  /* 0x000000ffff078224 */ /* 0x004fca00078e000b */
[----:B------:R1:W2:Y:S02]  /*1fe10*/  @!P0 LDG.E.U8 R248, desc[UR56][R6.64] ;  /* 0x0000003806f88981 */ /* 0x0002a4000c1e1100 */
[----:B-1----:R-:W-:Y:S02]  /*1fe20*/  @!P0 IMAD.MOV.U32 R7, RZ, RZ, R4 ;  /* 0x000000ffff078224 */ /* 0x002fe400078e0004 */
[----:B0-----:R-:W3:Y:S01]  /*1fe30*/  LDL R4, [R1+0x1c2c] ;  /* 0x001c2c0001047983 */ /* 0x001ee20000100800 */
[----:B----4-:R-:W-:-:S03]  /*1fe40*/  @!P0 IMAD.MOV.U32 R6, RZ, RZ, R9 ;  /* 0x000000ffff068224 */ /* 0x010fc600078e0009 */
[----:B------:R-:W4:Y:S04]  /*1fe50*/  LDL R9, [R1+0x1074] ;  /* 0x0010740001097983 */ /* 0x000f280000100800 */
[----:B------:R0:W2:Y:S02]  /*1fe60*/  @!P0 LDG.E.U8 R247, desc[UR56][R6.64] ;  /* 0x0000003806f78981 */ /* 0x0000a4000c1e1100 */
[----:B0-----:R-:W-:Y:S02]  /*1fe70*/  @!P0 IMAD.MOV.U32 R6, RZ, RZ, R8 ;  /* 0x000000ffff068224 */ /* 0x001fe400078e0008 */
[----:B------:R-:W2:Y:S01]  /*1fe80*/  LDL R8, [R1+0x1434] ;  /* 0x0014340001087983 */ /* 0x000ea20000100800 */
[----:B------:R-:W-:Y:S01]  /*1fe90*/  PRMT R246, RZ, 0x7610, R246 ;  /* 0x00007610fff67816 */ /* 0x000fe200000000f6 */
[----:B------:R-:W-:Y:S01]  /*1fea0*/  @!P0 IMAD.MOV.U32 R7, RZ, RZ, R32 ;  /* 0x000000ffff078224 */ /* 0x000fe200078e0020 */
[----:B------:R-:W-:-:S04]  /*1feb0*/  PRMT R245, RZ, 0x7610, R245 ;  /* 0x00007610fff57816 */ /* 0x000fc800000000f5 */
[----:B------:R0:W2:Y:S01]  /*1fec0*/  @!P0 LDG.E.U8 R246, desc[UR56][R6.64] ;  /* 0x0000003806f68981 */ /* 0x0000a2000c1e1100 */
[----:B------:R-:W-:Y:S01]  /*1fed0*/  PRMT R244, RZ, 0x7610, R244 ;  /* 0x00007610fff47816 */ /* 0x000fe200000000f4 */
[----:B0-----:R-:W-:Y:S02]  /*1fee0*/  @!P0 IMAD.MOV.U32 R6, RZ, RZ, R29 ;  /* 0x000000ffff068224 */ /* 0x001fe400078e001d */
[----:B------:R-:W-:-:S05]  /*1fef0*/  @!P0 IMAD.MOV.U32 R7, RZ, RZ, R40 ;  /* 0x000000ffff078224 */ /* 0x000fca00078e0028 */
[----:B------:R0:W2:Y:S01]  /*1ff00*/  @!P0 LDG.E.U8 R245, desc[UR56][R6.64] ;  /* 0x0000003806f58981 */ /* 0x0000a2000c1e1100 */
[----:B------:R-:W-:-:S03]  /*1ff10*/  PRMT R243, RZ, 0x7610, R243 ;  /* 0x00007610fff37816 */ /* 0x000fc600000000f3 */
[----:B------:R-:W-:Y:S04]  /*1ff20*/  STL [R1+0x2404], R32 ;  /* 0x0024042001007387 */ /* 0x000fe80000100800 */
[----:B------:R-:W2:Y:S01]  /*1ff30*/  LDL R24, [R1+0x142c] ;  /* 0x00142c0001187983 */ /* 0x000ea20000100800 */
[----:B0-----:R-:W-:Y:S02]  /*1ff40*/  @!P0 IMAD.MOV.U32 R6, RZ, RZ, R37 ;  /* 0x000000ffff068224 */ /* 0x001fe400078e0025 */
[----:B------:R-:W-:Y:S01]  /*1ff50*/  @!P0 IMAD.MOV.U32 R7, RZ, RZ, R48 ;  /* 0x000000ffff078224 */ /* 0x000fe200078e0030 */
[----:B------:R-:W2:Y:S04]  /*1ff60*/  LDL R11, [R1+0x1430] ;  /* 0x00143000010b7983 */ /* 0x000ea80000100800 */
[----:B------:R0:W2:Y:S01]  /*1ff70*/  @!P0 LDG.E.U8 R244, desc[UR56][R6.64] ;  /* 0x0000003806f48981 */ /* 0x0000a2000c1e1100 */
[----:B------:R-:W-:-:S02]  /*1ff80*/  PRMT R242, RZ, 0x7610, R242 ;  /* 0x00007610fff27816 */ /* 0x000fc400000000f2 */
[----:B------:R-:W-:Y:S01]  /*1ff90*/  PRMT R241, RZ, 0x7610, R241 ;  /* 0x00007610fff17816 */ /* 0x000fe200000000f1 */
[----:B------:R-:W2:Y:S01]  /*1ffa0*/  LDL R10, [R1+0x13ec] ;  /* 0x0013ec00010a7983 */ /* 0x000ea20000100800 */
[----:B0-----:R-:W-:Y:S02]  /*1ffb0*/  @!P0 IMAD.MOV.U32 R6, RZ, RZ, R45 ;  /* 0x000000ffff068224 */ /* 0x001fe400078e002d */
[----:B----4-:R-:W-:Y:S02]  /*1ffc0*/  @!P0 IMAD.MOV.U32 R7, RZ, RZ, R9 ;  /* 0x000000ffff078224 */ /* 0x010fe400078e0009 */
[----:B------:R-:W4:Y:S04]  /*1ffd0*/  LDL R9, [R1+0x13f0] ;  /* 0x0013f00001097983 */ /* 0x000f280000100800 */
[----:B------:R3:W4:Y:S02]  /*1ffe0*/  @!P0 LDG.E.U8 R243, desc[UR56][R6.64] ;  /* 0x0000003806f38981 */ /* 0x000724000c1e1100 */
[----:B---3--:R-:W-:-:S02]  /*1fff0*/  @!P0 IMAD.MOV.U32 R6, RZ, RZ, R4 ;  /* 0x000000ffff068224 */ /* 0x008fc400078e0004 */
[----:B--2---:R-:W-:Y:S01]  /*20000*/  @!P0 IMAD.MOV.U32 R7, RZ, RZ, R8 ;  /* 0x000000ffff078224 */ /* 0x004fe200078e0008 */
[----:B------:R-:W2:Y:S04]  /*20010*/  LDL R4, [R1+0x1410] ;  /* 0x0014100001047983 */ /* 0x000ea80000100800 */
[----:B------:R-:W3:Y:S04]  /*20020*/  LDL R8, [R1+0x140c] ;  /* 0x00140c0001087983 */ /* 0x000ee80000100800 */
[----:B------:R0:W4:Y:S02]  /*20030*/  @!P0 LDG.E.U8 R242, desc[UR56][R6.64] ;  /* 0x0000003806f28981 */ /* 0x000124000c1e1100 */
[----:B0-----:R-:W-:-:S02]  /*20040*/  @!P0 IMAD.MOV.U32 R7, RZ, RZ, R24 ;  /* 0x000000ffff078224 */ /* 0x001fc400078e0018 */
[----:B------:R-:W-:-:S05]  /*20050*/  @!P0 IMAD.MOV.U32 R6, RZ, RZ, R11 ;  /* 0x000000ffff068224 */ /* 0x000fca00078e000b */
[----:B------:R2:W4:Y:S02]  /*20060*/  @!P0 LDG.E.U8 R241, desc[UR56][R6.64] ;  /* 0x0000003806f18981 */ /* 0x000524000c1e1100 */
[----:B--2---:R-:W-:Y:S02]  /*20070*/  @!P0 IMAD.MOV.U32 R6, RZ, RZ, R4 ;  /* 0x000000ffff068224 */ /* 0x004fe400078e0004 */
[----:B------:R-:W2:Y:S01]  /*20080*/  LDL R4, [R1+0x13d0] ;  /* 0x0013d00001047983 */ /* 0x000ea20000100800 */
[----:B---3--:R-:W-:-:S03]  /*20090*/  @!P0 IMAD.MOV.U32 R7, RZ, RZ, R8 ;  /* 0x000000ffff078224 */ /* 0x008fc600078e0008 */
[----:B------:R-:W3:Y:S01]  /*200a0*/  LDL R8, [R1+0x13cc] ;  /* 0x0013cc0001087983 */ /* 0x000ee20000100800 */
[----:B------:R-:W-:Y:S02]  /*200b0*/  PRMT R240, RZ, 0x7610, R240 ;  /* 0x00007610fff07816 */ /* 0x000fe400000000f0 */
[----:B------:R-:W-:-:S04]  /*200c0*/  PRMT R239, RZ, 0x7610, R239 ;  /* 0x00007610ffef7816 */ /* 0x000fc800000000ef */
[----:B------:R4:W3:Y:S01]  /*200d0*/  @!P0 LDG.E.U8 R240, desc[UR56][R6.64] ;  /* 0x0000003806f08981 */ /* 0x0008e2000c1e1100 */
[----:B------:R-:W-:Y:S01]  /*200e0*/  PRMT R238, RZ, 0x7610, R238 ;  /* 0x00007610ffee7816 */ /* 0x000fe200000000ee */
[----:B----4-:R-:W-:Y:S02]  /*200f0*/  @!P0 IMAD.MOV.U32 R6, RZ, RZ, R9 ;  /* 0x000000ffff068224 */ /* 0x010fe400078e0009 */
[----:B------:R-:W-:-:S05]  /*20100*/  @!P0 IMAD.MOV.U32 R7, RZ, RZ, R10 ;  /* 0x000000ffff078224 */ /* 0x000fca00078e000a */
[----:B------:R2:W4:Y:S01]  /*20110*/  @!P0 LDG.E.U8 R239, desc[UR56][R6.64] ;  /* 0x0000003806ef8981 */ /* 0x000522000c1e1100 */
[----:B------:R-:W-:-:S03]  /*20120*/  LOP3.LUT R9, R19, 0xffff, RZ, 0xc0, !PT ;  /* 0x0000ffff13097812 */ /* 0x000fc600078ec0ff */
[----:B------:R-:W4:Y:S01]  /*20130*/  LDL.LU R19, [R1+0x2a24] ;  /* 0x002a240001137983 */ /* 0x000f220000300800 */
[----:B--2---:R-:W-:Y:S02]  /*20140*/  @!P0 IMAD.MOV.U32 R6, RZ, RZ, R4 ;  /* 0x000000ffff068224 */ /* 0x004fe400078e0004 */
[----:B---3--:R-:W-:Y:S01]  /*20150*/  @!P0 IMAD.MOV.U32 R7, RZ, RZ, R8 ;  /* 0x000000ffff078224 */ /* 0x008fe200078e0008 */
[----:B------:R-:W-:Y:S02]  /*20160*/  LOP3.LUT R8, R0, 0xffff, RZ, 0xc0, !PT ;  /* 0x0000ffff00087812 */ /* 0x000fe400078ec0ff */
[----:B------:R-:W2:Y:S04]  /*20170*/  LDL.LU R0, [R1+0x2a20] ;  /* 0x002a200001007983 */ /* 0x000ea80000300800 */
[----:B------:R0:W3:Y:S02]  /*20180*/  @!P0 LDG.E.U8 R238, desc[UR56][R6.64] ;  /* 0x0000003806ee8981 */ /* 0x0000e4000c1e1100 */
[----:B0-----:R-:W-:-:S02]  /*20190*/  LOP3.LUT R7, R3, 0xffff, RZ, 0xc0, !PT ;  /* 0x0000ffff03077812 */ /* 0x001fc400078ec0ff */
[----:B------:R-:W-:Y:S01]  /*201a0*/  LOP3.LUT R6, R5, 0xffff, RZ, 0xc0, !PT ;  /* 0x0000ffff05067812 */ /* 0x000fe200078ec0ff */
[----:B------:R-:W3:Y:S03]  /*201b0*/  LDL.LU R3, [R1+0x2a1c] ;  /* 0x002a1c0001037983 */ /* 0x000ee60000300800 */
[----:B------:R-:W-:Y:S01]  /*201c0*/  PRMT R7, R7, 0x3340, R6 ;  /* 0x0000334007077816 */ /* 0x000fe20000000006 */
[----:B------:R-:W3:Y:S01]  /*201d0*/  LDL.LU R5, [R1+0x2a18] ;  /* 0x002a180001057983 */ /* 0x000ee20000300800 */
[----:B------:R-:W-:-:S03]  /*201e0*/  LOP3.LUT R6, R2, 0xffff, RZ, 0xc0, !PT ;  /* 0x0000ffff02067812 */ /* 0x000fc600078ec0ff */
[----:B------:R-:W3:Y:S04]  /*201f0*/  LDL.LU R2, [R1+0x2a14] ;  /* 0x002a140001027983 */ /* 0x000ee80000300800 */
[----:B------:R-:W3:Y:S04]  /*20200*/  LDL R25, [R1+0x13ac] ;  /* 0x0013ac0001197983 */ /* 0x000ee80000100800 */
[----:B------:R-:W3:Y:S01]  /*20210*/  LDL R24, [R1+0x13b0] ;  /* 0x0013b00001187983 */ /* 0x000ee20000100800 */
[----:B------:R-:W-:Y:S02]  /*20220*/  LOP3.LUT R231, R231, 0xffff, RZ, 0xc0, !PT ;  /* 0x0000ffffe7e77812 */ /* 0x000fe400078ec0ff */
[----:B------:R-:W-:-:S02]  /*20230*/  LOP3.LUT R225, R225, 0xffff, RZ, 0xc0, !PT ;  /* 0x0000ffffe1e17812 */ /* 0x000fc400078ec0ff */
[----:B------:R-:W-:Y:S01]  /*20240*/  LOP3.LUT R218, R218, 0xffff, RZ, 0xc0, !PT ;  /* 0x0000ffffdada7812 */ /* 0x000fe200078ec0ff */
[----:B------:R-:W-:Y:S01]  /*20250*/  IMAD.MOV.U32 R133, RZ, RZ, R136 ;  /* 0x000000ffff857224 */ /* 0x000fe200078e0088 */
[----:B------:R-:W-:Y:S01]  /*20260*/  LOP3.LUT R209, R209, 0xffff, RZ, 0xc0, !PT ;  /* 0x0000ffffd1d17812 */ /* 0x000fe200078ec0ff */
[----:B------:R-:W-:Y:S01]  /*20270*/  IMAD.MOV.U32 R136, RZ, RZ, R143 ;  /* 0x000000ffff887224 */ /* 0x000fe200078e008f */
[----:B------:R-:W-:Y:S02]  /*20280*/  LOP3.LUT R199, R199, 0xffff, RZ, 0xc0, !PT ;  /* 0x0000ffffc7c77812 */ /* 0x000fe400078ec0ff */
[----:B------:R-:W-:Y:S02]  /*20290*/  LOP3.LUT R193, R193, 0xffff, RZ, 0xc0, !PT ;  /* 0x0000ffffc1c17812 */ /* 0x000fe400078ec0ff */
[----:B------:R-:W-:Y:S02]  /*202a0*/  LOP3.LUT R181, R181, 0xffff, RZ, 0xc0, !PT ;  /* 0x0000ffffb5b57812 */ /* 0x000fe400078ec0ff */
[----:B------:R-:W-:-:S02]  /*202b0*/  LOP3.LUT R173, R173, 0xffff, RZ, 0xc0, !PT ;  /* 0x0000ffffadad7812 */ /* 0x000fc400078ec0ff */
[----:B------:R-:W-:Y:S02]  /*202c0*/  LOP3.LUT R170, R170, 0xffff, RZ, 0xc0, !PT ;  /* 0x0000ffffaaaa7812 */ /* 0x000fe400078ec0ff */
[----:B------:R-:W-:Y:S02]  /*202d0*/  LOP3.LUT R167, R167, 0xffff, RZ, 0xc0, !PT ;  /* 0x0000ffffa7a77812 */ /* 0x000fe400078ec0ff */
[----:B------:R-:W-:Y:S01]  /*202e0*/  LOP3.LUT R164, R164, 0xffff, RZ, 0xc0, !PT ;  /* 0x0000ffffa4a47812 */ /* 0x000fe200078ec0ff */
[----:B------:R-:W-:Y:S01]  /*202f0*/  IMAD.MOV.U32 R131, RZ, RZ, R134 ;  /* 0x000000ffff837224 */ /* 0x000fe200078e0086 */
[----:B------:R-:W-:Y:S01]  /*20300*/  PRMT R8, R9, 0x3340, R8 ;  /* 0x0000334009087816 */ /* 0x000fe20000000008 */
[----:B------:R-:W-:Y:S01]  /*20310*/  IMAD.MOV.U32 R132, RZ, RZ, R135 ;  /* 0x000000ffff847224 */ /* 0x000fe200078e0087 */
[----:B------:R-:W-:Y:S01]  /*20320*/  PRMT R6, R6, 0x3340, R231 ;  /* 0x0000334006067816 */ /* 0x000fe200000000e7 */
[----:B------:R-:W-:Y:S01]  /*20330*/  IMAD.MOV.U32 R130, RZ, RZ, R148 ;  /* 0x000000ffff827224 */ /* 0x000fe200078e0094 */
[----:B------:R-:W-:Y:S01]  /*20340*/  PRMT R9, R225, 0x3340, R218 ;  /* 0x00003340e1097816 */ /* 0x000fe200000000da */
[----:B------:R-:W-:Y:S01]  /*20350*/  IMAD.MOV.U32 R143, RZ, RZ, R16 ;  /* 0x000000ffff8f7224 */ /* 0x000fe200078e0010 */
[----:B------:R-:W3:Y:S01]  /*20360*/  LDL.LU R4, [R1+0x10fc] ;  /* 0x0010fc0001047983 */ /* 0x000ee20000300800 */
[----:B------:R-:W-:Y:S01]  /*20370*/  IMAD.MOV.U32 R134, RZ, RZ, R138 ;  /* 0x000000ffff867224 */ /* 0x000fe200078e008a */
[----:B------:R-:W-:Y:S01]  /*20380*/  PRMT R199, R209, 0x3340, R199 ;  /* 0x00003340d1c77816 */ /* 0x000fe200000000c7 */
[----:B------:R-:W-:Y:S01]  /*20390*/  IMAD.MOV.U32 R135, RZ, RZ, R140 ;  /* 0x000000ffff877224 */ /* 0x000fe200078e008c */
[----:B------:R-:W-:Y:S01]  /*203a0*/  PRMT R10, R193, 0x3340, R181 ;  /* 0x00003340c10a7816 */ /* 0x000fe200000000b5 */
[----:B----4-:R-:W-:Y:S01]  /*203b0*/  IMAD.MOV.U32 R148, RZ, RZ, R19 ;  /* 0x000000ffff947224 */ /* 0x010fe200078e0013 */
[----:B------:R-:W-:Y:S01]  /*203c0*/  PRMT R170, R173, 0x3340, R170 ;  /* 0x00003340adaa7816 */ /* 0x000fe200000000aa */
[----:B------:R-:W-:Y:S01]  /*203d0*/  IMAD.MOV.U32 R138, RZ, RZ, R144 ;  /* 0x000000ffff8a7224 */ /* 0x000fe200078e0090 */
[----:B------:R-:W-:Y:S01]  /*203e0*/  PRMT R11, R167, 0x3340, R164 ;  /* 0x00003340a70b7816 */ /* 0x000fe200000000a4 */
[----:B------:R-:W-:Y:S01]  /*203f0*/  IMAD.MOV.U32 R140, RZ, RZ, R146 ;  /* 0x000000ffff8c7224 */ /* 0x000fe200078e0092 */
[----:B------:R-:W-:Y:S01]  /*20400*/  PRMT R8, R8, 0x5410, R7 ;  /* 0x0000541008087816 */ /* 0x000fe20000000007 */
[----:B------:R-:W-:Y:S01]  /*20410*/  IMAD.MOV.U32 R144, RZ, RZ, R150 ;  /* 0x000000ffff907224 */ /* 0x000fe200078e0096 */
[----:B------:R-:W-:-:S02]  /*20420*/  PRMT R9, R6, 0x5410, R9 ;  /* 0x0000541006097816 */ /* 0x000fc40000000009 */
[----:B------:R-:W-:Y:S02]  /*20430*/  PRMT R10, R199, 0x5410, R10 ;  /* 0x00005410c70a7816 */ /* 0x000fe4000000000a */
[----:B------:R-:W-:-:S05]  /*20440*/  PRMT R11, R170, 0x5410, R11 ;  /* 0x00005410aa0b7816 */ /* 0x000fca000000000b */
[----:B------:R0:W-:Y:S01]  /*20450*/  STS.128 [R26+UR58+0x4000], R8 ;  /* 0x004000081a007988 */ /* 0x0001e20008000c3a */
[----:B--2---:R-:W-:Y:S02]  /*20460*/  IMAD.MOV.U32 R150, RZ, RZ, R0 ;  /* 0x000000ffff967224 */ /* 0x004fe400078e0000 */
[----:B---3--:R-:W-:Y:S02]  /*20470*/  IMAD.MOV.U32 R19, RZ, RZ, R3 ;  /* 0x000000ffff137224 */ /* 0x008fe400078e0003 */
[----:B------:R-:W-:Y:S02]  /*20480*/  IMAD.MOV.U32 R16, RZ, RZ, R5 ;  /* 0x000000ffff107224 */ /* 0x000fe400078e0005 */
[----:B------:R-:W2:Y:S01]  /*20490*/  LDL.LU R5, [R1+0x10d0] ;  /* 0x0010d00001057983 */ /* 0x000ea20000300800 */
[----:B------:R-:W-:-:S03]  /*204a0*/  IMAD.MOV.U32 R146, RZ, RZ, R2 ;  /* 0x000000ffff927224 */ /* 0x000fc600078e0002 */
[----:B------:R-:W3:Y:S01]  /*204b0*/  LDL.LU R3, [R1+0x10c8] ;  /* 0x0010c80001037983 */ /* 0x000ee20000300800 */
[----:B------:R-:W-:-:S03]  /*204c0*/  @!P0 IMAD.MOV.U32 R7, RZ, RZ, R25 ;  /* 0x000000ffff078224 */ /* 0x000fc600078e0019 */
[----:B------:R-:W4:Y:S01]  /*204d0*/  LDL.LU R2, [R1+0x10ec] ;  /* 0x0010ec0001027983 */ /* 0x000f220000300800 */
[----:B------:R-:W-:-:S03]  /*204e0*/  @!P0 IMAD.MOV.U32 R6, RZ, RZ, R24 ;  /* 0x000000ffff068224 */ /* 0x000fc600078e0018 */
[----:B------:R-:W3:Y:S04]  /*204f0*/  LDL.LU R0, [R1+0x10c0] ;  /* 0x0010c00001007983 */ /* 0x000ee80000300800 */
[----:B------:R-:W2:Y:S04]  /*20500*/  LDL R25, [R1+0x138c] ;  /* 0x00138c0001197983 */ /* 0x000ea80000100800 */
[----:B------:R-:W4:Y:S04]  /*20510*/  LDL R24, [R1+0x1390] ;  /* 0x0013900001187983 */ /* 0x000f280000100800 */
[----:B0-----:R-:W3:Y:S01]  /*20520*/  LDL R8, [R1+0x1370] ;  /* 0x0013700001087983 */ /* 0x001ee20000100800 */
[----:B------:R-:W-:-:S03]  /*20530*/  PRMT R237, RZ, 0x7610, R237 ;  /* 0x00007610ffed7816 */ /* 0x000fc600000000ed */
[----:B------:R-:W3:Y:S01]  /*20540*/  LDL R9, [R1+0x136c] ;  /* 0x00136c0001097983 */ /* 0x000ee20000100800 */
[----:B------:R-:W-:-:S03]  /*20550*/  PRMT R236, RZ, 0x7610, R236 ;  /* 0x00007610ffec7816 */ /* 0x000fc600000000ec */
[----:B------:R2:W3:Y:S01]  /*20560*/  @!P0 LDG.E.U8 R237, desc[UR56][R6.64] ;  /* 0x0000003806ed8981 */ /* 0x0004e2000c1e1100 */
[----:B------:R-:W-:-:S03]  /*20570*/  PRMT R235, RZ, 0x7610, R235 ;  /* 0x00007610ffeb7816 */ /* 0x000fc600000000eb */
[----:B------:R-:W3:Y:S04]  /*20580*/  LDL R11, [R1+0x132c] ;  /* 0x00132c00010b7983 */ /* 0x000ee80000100800 */
[----:B------:R-:W3:Y:S01]  /*20590*/  LDL R10, [R1+0x1330] ;  /* 0x00133000010a7983 */ /* 0x000ee20000100800 */
[----:B--2---:R-:W-:Y:S02]  /*205a0*/  @!P0 IMAD.MOV.U32 R7, RZ, RZ, R25 ;  /* 0x000000ffff078224 */ /* 0x004fe400078e0019 */
[----:B----4-:R-:W-:-:S05]  /*205b0*/  @!P0 IMAD.MOV.U32 R6, RZ, RZ, R24 ;  /* 0x000000ffff068224 */ /* 0x010fca00078e0018 */
[----:B------:R3:W2:Y:S02]  /*205c0*/  @!P0 LDG.E.U8 R236, desc[UR56][R6.64] ;  /* 0x0000003806ec8981 */ /* 0x0006a4000c1e1100 */
[----:B---3--:R-:W-:Y:S02]  /*205d0*/  @!P0 IMAD.MOV.U32 R6, RZ, RZ, R8 ;  /* 0x000000ffff068224 */ /* 0x008fe400078e0008 */
[----:B------:R-:W3:Y:S01]  /*205e0*/  LDL R8, [R1+0x1350] ;  /* 0x0013500001087983 */ /* 0x000ee20000100800 */
[----:B------:R-:W-:-:S03]  /*205f0*/  @!P0 IMAD.MOV.U32 R7, RZ, RZ, R9 ;  /* 0x000000ffff078224 */ /* 0x000fc600078e0009 */
[----:B------:R-:W4:Y:S04]  /*20600*/  LDL R9, [R1+0x134c] ;  /* 0x00134c0001097983 */ /* 0x000f280000100800 */
[----:B------:R3:W2:Y:S01]  /*20610*/  @!P0 LDG.E.U8 R235, desc[UR56][R6.64] ;  /* 0x0000003806eb8981 */ /* 0x0006a2000c1e1100 */
[----:B------:R-:W-:Y:S01]  /*20620*/  PRMT R234, RZ, 0x7610, R234 ;  /* 0x00007610ffea7816 */ /* 0x000fe200000000ea */
[----:B---3--:R-:W-:Y:S02]  /*20630*/  @!P0 IMAD.MOV.U32 R6, RZ, RZ, R8 ;  /* 0x000000ffff068224 */ /* 0x008fe400078e0008 */
[----:B------:R-:W3:Y:S01]  /*20640*/  LDL R8, [R1+0x1310] ;  /* 0x0013100001087983 */ /* 0x000ee20000100800 */
[----:B----4-:R-:W-:Y:S01]  /*20650*/  @!P0 IMAD.MOV.U32 R7, RZ, RZ, R9 ;  /* 0x000000ffff078224 */ /* 0x010fe200078e0009 */
[----:B------:R-:W-:-:S02]  /*20660*/  PRMT R233, RZ, 0x7610, R233 ;  /* 0x00007610ffe97816 */ /* 0x000fc400000000e9 */
[----:B------:R-:W4:Y:S04]  /*20670*/  LDL R9, [R1+0x130c] ;  /* 0x00130c0001097983 */ /* 0x000f280000100800 */
[----:B------:R0:W2:Y:S02]  /*20680*/  @!P0 LDG.E.U8 R234, desc[UR56][R6.64] ;  /* 0x0000003806ea8981 */ /* 0x0000a4000c1e1100 */
[----:B0-----:R-:W-:Y:S02]  /*20690*/  @!P0 IMAD.MOV.U32 R6, RZ, RZ, R10 ;  /* 0x000000ffff068224 */ /* 0x001fe400078e000a */
[----:B------:R-:W-:-:S05]  /*206a0*/  @!P0 IMAD.MOV.U32 R7, RZ, RZ, R11 ;  /* 0x000000ffff078224 */ /* 0x000fca00078e000b */
[----:B------:R3:W2:Y:S02]  /*206b0*/  @!P0 LDG.E.U8 R233, desc[UR56][R6.64] ;  /* 0x0000003806e98981 */ /* 0x0006a4000c1e1100 */
[----:B---3--:R-:W-:Y:S02]  /*206c0*/  @!P0 IMAD.MOV.U32 R6, RZ, RZ, R8 ;  /* 0x000000ffff068224 */ /* 0x008fe400078e0008 */
[----:B------:R-:W3:Y:S01]  /*206d0*/  LDL R8, [R1+0x12f0] ;  /* 0x0012f00001087983 */ /* 0x000ee20000100800 */
[----:B------:R-:W-:Y:S01]  /*206e0*/  PRMT R232, RZ, 0x7610, R232 ;  /* 0x00007610ffe87816 */ /* 0x000fe200000000e8 */
[----:B----4-:R-:W-:Y:S02]  /*206f0*/  @!P0 IMAD.MOV.U32 R7, RZ, RZ, R9 ;  /* 0x000000ffff078224 */ /* 0x010fe400078e0009 */
[----:B------:R-:W4:Y:S04]  /*20700*/  LDL R9, [R1+0x12ec] ;  /* 0x0012ec0001097983 */ /* 0x000f280000100800 */
[----:B------:R3:W2:Y:S02]  /*20710*/  @!P0 LDG.E.U8 R232, desc[UR56][R6.64] ;  /* 0x0000003806e88981 */ /* 0x0006a4000c1e1100 */
[----:B---3--:R-:W-:-:S02]  /*20720*/  @!P0 IMAD.MOV.U32 R6, RZ, RZ, R8 ;  /* 0x000000ffff068224 */ /* 0x008fc400078e0008 */
        /* <DEDUP_REMOVED lines=82> */
[----:B------:R3:W2:Y:S04]  /*20c50*/  @!P0 LDG.E.U8 R218, desc[UR56][R6.64] ;  /* 0x0000003806da8981 */ /* 0x0006a8000c1e1100 */
[----:B------:R-:W2:Y:S01]  /*20c60*/  LDL.LU R34, [R1+0x10cc] ;  /* 0x0010cc0001227983 */ /* 0x000ea20000300800 */
[----:B---3--:R-:W-:-:S03]  /*20c70*/  @!P0 IMAD.MOV.U32 R6, RZ, RZ, R8 ;  /* 0x000000ffff068224 */ /* 0x008fc600078e0008 */
[----:B------:R-:W3:Y:S01]  /*20c80*/  LDL R8, [R1+0x1110] ;  /* 0x0011100001087983 */ /* 0x000ee20000100800 */
[----:B------:R-:W-:Y:S01]  /*20c90*/  PRMT R217, RZ, 0x7610, R217 ;  /* 0x00007610ffd97816 */ /* 0x000fe200000000d9 */
[----:B----4-:R-:W-:Y:S02]  /*20ca0*/  @!P0 IMAD.MOV.U32 R7, RZ, RZ, R9 ;  /* 0x000000ffff078224 */ /* 0x010fe400078e0009 */
[----:B------:R-:W4:Y:S04]  /*20cb0*/  LDL R9, [R1+0x110c] ;  /* 0x00110c0001097983 */ /* 0x000f280000100800 */
[----:B------:R-:W2:Y:S04]  /*20cc0*/  LDL.LU R42, [R1+0x10ac] ;  /* 0x0010ac00012a7983 */ /* 0x000ea80000300800 */
[----:B------:R3:W2:Y:S04]  /*20cd0*/  @!P0 LDG.E.U8 R217, desc[UR56][R6.64] ;  /* 0x0000003806d98981 */ /* 0x0006a8000c1e1100 */
[----:B------:R-:W2:Y:S01]  /*20ce0*/  LDL.LU R31, [R1+0x10b0] ;  /* 0x0010b000011f7983 */ /* 0x000ea20000300800 */
[----:B---3--:R-:W-:-:S03]  /*20cf0*/  @!P0 IMAD.MOV.U32 R6, RZ, RZ, R8 ;  /* 0x000000ffff068224 */ /* 0x008fc600078e0008 */
[----:B------:R-:W3:Y:S01]  /*20d00*/  LDL R8, [R1+0x10f0] ;  /* 0x0010f00001087983 */ /* 0x000ee20000100800 */
[----:B------:R-:W-:Y:S01]  /*20d10*/  PRMT R216, RZ, 0x7610, R216 ;  /* 0x00007610ffd87816 */ /* 0x000fe200000000d8 */
[----:B----4-:R-:W-:Y:S02]  /*20d20*/  @!P0 IMAD.MOV.U32 R7, RZ, RZ, R9 ;  /* 0x000000ffff078224 */ /* 0x010fe400078e0009 */
[----:B------:R-:W4:Y:S04]  /*20d30*/  LDL.LU R50, [R1+0x108c] ;  /* 0x00108c0001327983 */ /* 0x000f280000300800 */
[----:B------:R-:W4:Y:S04]  /*20d40*/  LDL.LU R39, [R1+0x1090] ;  /* 0x0010900001277983 */ /* 0x000f280000300800 */
[----:B------:R3:W4:Y:S04]  /*20d50*/  @!P0 LDG.E.U8 R216, desc[UR56][R6.64] ;  /* 0x0000003806d88981 */ /* 0x000728000c1e1100 */
[----:B------:R-:W4:Y:S01]  /*20d60*/  LDL R9, [R1+0x1c28] ;  /* 0x001c280001097983 */ /* 0x000f220000100800 */
[----:B------:R-:W-:Y:S01]  /*20d70*/  PRMT R215, RZ, 0x7610, R215 ;  /* 0x00007610ffd77816 */ /* 0x000fe200000000d7 */
[----:B---3--:R-:W-:-:S02]  /*20d80*/  @!P0 IMAD.MOV.U32 R6, RZ, RZ, R8 ;  /* 0x000000ffff068224 */ /* 0x008fc400078e0008 */
[----:B------:R-:W3:Y:S04]  /*20d90*/  LDL R8, [R1+0x1c30] ;  /* 0x001c300001087983 */ /* 0x000ee80000100800 */
[----:B------:R-:W3:Y:S04]  /*20da0*/  LDL.LU R47, [R1+0x1070] ;  /* 0x00107000012f7983 */ /* 0x000ee80000300800 */
[----:B------:R-:W3:Y:S01]  /*20db0*/  LDL.LU R25, [R1+0x106c] ;  /* 0x00106c0001197983 */ /* 0x000ee20000300800 */
[----:B------:R-:W-:Y:S01]  /*20dc0*/  @!P0 IMAD.MOV.U32 R7, RZ, RZ, R2 ;  /* 0x000000ffff078224 */ /* 0x000fe200078e0002 */
[----:B------:R-:W-:-:S04]  /*20dd0*/  PRMT R214, RZ, 0x7610, R214 ;  /* 0x00007610ffd67816 */ /* 0x000fc800000000d6 */
[----:B------:R0:W3:Y:S01]  /*20de0*/  @!P0 LDG.E.U8 R215, desc[UR56][R6.64] ;  /* 0x0000003806d78981 */ /* 0x0000e2000c1e1100 */
[----:B------:R-:W-:Y:S01]  /*20df0*/  PRMT R213, RZ, 0x7610, R213 ;  /* 0x00007610ffd57816 */ /* 0x000fe200000000d5 */
[----:B0-----:R-:W-:Y:S02]  /*20e00*/  @!P0 IMAD.MOV.U32 R6, RZ, RZ, R5 ;  /* 0x000000ffff068224 */ /* 0x001fe400078e0005 */
[----:B--2---:R-:W-:-:S05]  /*20e10*/  @!P0 IMAD.MOV.U32 R7, RZ, RZ, R34 ;  /* 0x000000ffff078224 */ /* 0x004fca00078e0022 */
[----:B------:R0:W2:Y:S01]  /*20e20*/  @!P0 LDG.E.U8 R214, desc[UR56][R6.64] ;  /* 0x0000003806d68981 */ /* 0x0000a2000c1e1100 */
[----:B------:R-:W-:Y:S01]  /*20e30*/  PRMT R212, RZ, 0x7610, R212 ;  /* 0x00007610ffd47816 */ /* 0x000fe200000000d4 */
[----:B0-----:R-:W-:Y:S02]  /*20e40*/  @!P0 IMAD.MOV.U32 R6, RZ, RZ, R31 ;  /* 0x000000ffff068224 */ /* 0x001fe400078e001f */
[----:B------:R-:W-:-:S05]  /*20e50*/  @!P0 IMAD.MOV.U32 R7, RZ, RZ, R42 ;  /* 0x000000ffff078224 */ /* 0x000fca00078e002a */
[----:B------:R4:W2:Y:S01]  /*20e60*/  @!P0 LDG.E.U8 R213, desc[UR56][R6.64] ;  /* 0x0000003806d58981 */ /* 0x0008a2000c1e1100 */
[----:B------:R-:W-:Y:S01]  /*20e70*/  PRMT R211, RZ, 0x7610, R211 ;  /* 0x00007610ffd37816 */ /* 0x000fe200000000d3 */
[----:B----4-:R-:W-:Y:S02]  /*20e80*/  @!P0 IMAD.MOV.U32 R6, RZ, RZ, R39 ;  /* 0x000000ffff068224 */ /* 0x010fe400078e0027 */
[----:B------:R-:W-:Y:S01]  /*20e90*/  @!P0 IMAD.MOV.U32 R7, RZ, RZ, R50 ;  /* 0x000000ffff078224 */ /* 0x000fe200078e0032 */
[----:B------:R0:W-:Y:S04]  /*20ea0*/  STL [R1+0x20d0], R2 ;  /* 0x0020d00201007387 */ /* 0x0001e80000100800 */
[----:B------:R3:W4:Y:S04]  /*20eb0*/  @!P0 LDG.E.U8 R212, desc[UR56][R6.64] ;  /* 0x0000003806d48981 */ /* 0x000728000c1e1100 */
[----:B0-----:R-:W2:Y:S04]  /*20ec0*/  LDL.LU R2, [R1+0x1104] ;  /* 0x0011040001027983 */ /* 0x001ea80000300800 */
[----:B------:R0:W-:Y:S04]  /*20ed0*/  STL [R1+0x20d4], R5 ;  /* 0x0020d40501007387 */ /* 0x0001e80000100800 */
[----:B0-----:R-:W4:Y:S01]  /*20ee0*/  LDL.LU R5, [R1+0x10e0] ;  /* 0x0010e00001057983 */ /* 0x001f220000300800 */
[----:B---3--:R-:W-:-:S02]  /*20ef0*/  @!P0 IMAD.MOV.U32 R6, RZ, RZ, R47 ;  /* 0x000000ffff068224 */ /* 0x008fc400078e002f */
[----:B------:R-:W-:-:S05]  /*20f00*/  @!P0 IMAD.MOV.U32 R7, RZ, RZ, R25 ;  /* 0x000000ffff078224 */ /* 0x000fca00078e0019 */
[----:B------:R0:W3:Y:S02]  /*20f10*/  @!P0 LDG.E.U8 R211, desc[UR56][R6.64] ;  /* 0x0000003806d38981 */ /* 0x0000e4000c1e1100 */
[----:B0-----:R-:W-:Y:S02]  /*20f20*/  @!P0 IMAD.MOV.U32 R6, RZ, RZ, R8 ;  /* 0x000000ffff068224 */ /* 0x001fe400078e0008 */
[----:B------:R-:W2:Y:S01]  /*20f30*/  LDL R8, [R1+0x1428] ;  /* 0x0014280001087983 */ /* 0x000ea20000100800 */
[----:B------:R-:W-:-:S03]  /*20f40*/  @!P0 IMAD.MOV.U32 R7, RZ, RZ, R9 ;  /* 0x000000ffff078224 */ /* 0x000fc600078e0009 */
[----:B------:R-:W4:Y:S01]  /*20f50*/  LDL R9, [R1+0x1424] ;  /* 0x0014240001097983 */ /* 0x000f220000100800 */
[----:B------:R-:W-:-:S06]  /*20f60*/  PRMT R210, RZ, 0x7610, R210 ;  /* 0x00007610ffd27816 */ /* 0x000fcc00000000d2 */
[----:B------:R2:W3:Y:S02]  /*20f70*/  @!P0 LDG.E.U8 R210, desc[UR56][R6.64] ;  /* 0x0000003806d28981 */ /* 0x0004e4000c1e1100 */
[----:B--2---:R-:W-:Y:S02]  /*20f80*/  @!P0 IMAD.MOV.U32 R6, RZ, RZ, R8 ;  /* 0x000000ffff068224 */ /* 0x004fe400078e0008 */
[----:B------:R-:W2:Y:S01]  /*20f90*/  LDL R8, [R1+0x1408] ;  /* 0x0014080001087983 */ /* 0x000ea20000100800 */
[----:B----4-:R-:W-:-:S03]  /*20fa0*/  @!P0 IMAD.MOV.U32 R7, RZ, RZ, R9 ;  /* 0x000000ffff078224 */ /* 0x010fc600078e0009 */
        /* <DEDUP_REMOVED lines=127> */
[----:B------:R-:W-:-:S03]  /*217a0*/  PRMT R188, RZ, 0x7610, R188 ;  /* 0x00007610ffbc7816 */ /* 0x000fc600000000bc */
[----:B------:R-:W3:Y:S04]  /*217b0*/  LDL.LU R28, [R1+0x10e4] ;  /* 0x0010e400011c7983 */ /* 0x000ee80000300800 */
[----:B------:R-:W3:Y:S04]  /*217c0*/  LDL R11, [R1+0x1144] ;  /* 0x00114400010b7983 */ /* 0x000ee80000100800 */
[----:B------:R-:W3:Y:S04]  /*217d0*/  LDL R10, [R1+0x1148] ;  /* 0x00114800010a7983 */ /* 0x000ee80000100800 */
[----:B------:R2:W3:Y:S02]  /*217e0*/  @!P0 LDG.E.U8 R188, desc[UR56][R6.64] ;  /* 0x0000003806bc8981 */ /* 0x0004e4000c1e1100 */
[----:B--2---:R-:W-:-:S02]  /*217f0*/  @!P0 IMAD.MOV.U32 R6, RZ, RZ, R8 ;  /* 0x000000ffff068224 */ /* 0x004fc400078e0008 */
[----:B------:R-:W2:Y:S01]  /*21800*/  LDL R8, [R1+0x1128] ;  /* 0x0011280001087983 */ /* 0x000ea20000100800 */
[----:B------:R-:W-:Y:S01]  /*21810*/  PRMT R187, RZ, 0x7610, R187 ;  /* 0x00007610ffbb7816 */ /* 0x000fe200000000bb */
[----:B----4-:R-:W-:Y:S01]  /*21820*/  @!P0 IMAD.MOV.U32 R7, RZ, RZ, R9 ;  /* 0x000000ffff078224 */ /* 0x010fe200078e0009 */
[----:B------:R-:W-:Y:S01]  /*21830*/  PRMT R186, RZ, 0x7610, R186 ;  /* 0x00007610ffba7816 */ /* 0x000fe200000000ba */
[----:B------:R-:W4:Y:S04]  /*21840*/  LDL R9, [R1+0x1124] ;  /* 0x0011240001097983 */ /* 0x000f280000100800 */
[----:B------:R3:W4:Y:S04]  /*21850*/  @!P0 LDG.E.U8 R187, desc[UR56][R6.64] ;  /* 0x0000003806bb8981 */ /* 0x000728000c1e1100 */
[----:B------:R-:W4:Y:S01]  /*21860*/  LDL.LU R36, [R1+0x10c4] ;  /* 0x0010c40001247983 */ /* 0x000f220000300800 */
[----:B---3--:R-:W-:-:S02]  /*21870*/  @!P0 IMAD.MOV.U32 R6, RZ, RZ, R10 ;  /* 0x000000ffff068224 */ /* 0x008fc400078e000a */
[----:B------:R-:W-:-:S05]  /*21880*/  @!P0 IMAD.MOV.U32 R7, RZ, RZ, R11 ;  /* 0x000000ffff078224 */ /* 0x000fca00078e000b */
[----:B------:R2:W3:Y:S02]  /*21890*/  @!P0 LDG.E.U8 R186, desc[UR56][R6.64] ;  /* 0x0000003806ba8981 */ /* 0x0004e4000c1e1100 */
[----:B--2---:R-:W-:Y:S02]  /*218a0*/  @!P0 IMAD.MOV.U32 R6, RZ, RZ, R8 ;  /* 0x000000ffff068224 */ /* 0x004fe400078e0008 */
[----:B------:R-:W2:Y:S01]  /*218b0*/  LDL R8, [R1+0x1108] ;  /* 0x0011080001087983 */ /* 0x000ea20000100800 */
[----:B------:R-:W-:Y:S01]  /*218c0*/  PRMT R185, RZ, 0x7610, R185 ;  /* 0x00007610ffb97816 */ /* 0x000fe200000000b9 */
[----:B----4-:R-:W-:Y:S02]  /*218d0*/  @!P0 IMAD.MOV.U32 R7, RZ, RZ, R9 ;  /* 0x000000ffff078224 */ /* 0x010fe400078e0009 */
[----:B------:R-:W4:Y:S04]  /*218e0*/  LDL.LU R44, [R1+0x10a4] ;  /* 0x0010a400012c7983 */ /* 0x000f280000300800 */
[----:B------:R2:W3:Y:S04]  /*218f0*/  @!P0 LDG.E.U8 R185, desc[UR56][R6.64] ;  /* 0x0000003806b98981 */ /* 0x0004e8000c1e1100 */
[----:B------:R-:W4:Y:S01]  /*21900*/  LDL.LU R33, [R1+0x10a8] ;  /* 0x0010a80001217983 */ /* 0x000f220000300800 */
[----:B--2---:R-:W-:-:S03]  /*21910*/  @!P0 IMAD.MOV.U32 R6, RZ, RZ, R8 ;  /* 0x000000ffff068224 */ /* 0x004fc600078e0008 */
[----:B------:R-:W2:Y:S01]  /*21920*/  LDL R8, [R1+0x10e8] ;  /* 0x0010e80001087983 */ /* 0x000ea20000100800 */
[----:B------:R-:W-:Y:S01]  /*21930*/  PRMT R184, RZ, 0x7610, R184 ;  /* 0x00007610ffb87816 */ /* 0x000fe200000000b8 */
[----:B------:R-:W-:Y:S02]  /*21940*/  @!P0 IMAD.MOV.U32 R7, RZ, RZ, R2 ;  /* 0x000000ffff078224 */ /* 0x000fe400078e0002 */
[----:B------:R-:W3:Y:S04]  /*21950*/  LDL.LU R49, [R1+0x1068] ;  /* 0x0010680001317983 */ /* 0x000ee80000300800 */
[----:B------:R-:W3:Y:S04]  /*21960*/  LDL.LU R41, [R1+0x1088] ;  /* 0x0010880001297983 */ /* 0x000ee80000300800 */
[----:B------:R2:W3:Y:S04]  /*21970*/  @!P0 LDG.E.U8 R184, desc[UR56][R6.64] ;  /* 0x0000003806b88981 */ /* 0x0004e8000c1e1100 */
[----:B------:R0:W-:Y:S01]  /*21980*/  STL [R1+0x20d8], R2 ;  /* 0x0020d80201007387 */ /* 0x0001e20000100800 */
[----:B------:R-:W-:Y:S01]  /*21990*/  PRMT R183, RZ, 0x7610, R183 ;  /* 0x00007610ffb77816 */ /* 0x000fe200000000b7 */
[----:B--2---:R-:W-:-:S02]  /*219a0*/  @!P0 IMAD.MOV.U32 R6, RZ, RZ, R8 ;  /* 0x000000ffff068224 */ /* 0x004fc400078e0008 */
[----:B------:R-:W2:Y:S01]  /*219b0*/  LDL R8, [R1+0x1084] ;  /* 0x0010840001087983 */ /* 0x000ea20000100800 */
[----:B------:R-:W-:Y:S01]  /*219c0*/  @!P0 IMAD.MOV.U32 R7, RZ, RZ, R28 ;  /* 0x000000ffff078224 */ /* 0x000fe200078e001c */
[----:B------:R-:W-:Y:S02]  /*219d0*/  PRMT R182, RZ, 0x7610, R182 ;  /* 0x00007610ffb67816 */ /* 0x000fe400000000b6 */
[----:B0-----:R-:W3:Y:S04]  /*219e0*/  LDL.LU R2, [R1+0x111c] ;  /* 0x00111c0001027983 */ /* 0x001ee80000300800 */
[----:B------:R0:W3:Y:S01]  /*219f0*/  @!P0 LDG.E.U8 R183, desc[UR56][R6.64] ;  /* 0x0000003806b78981 */ /* 0x0000e2000c1e1100 */
[----:B------:R-:W-:-:S03]  /*21a00*/  PRMT R181, RZ, 0x7610, R181 ;  /* 0x00007610ffb57816 */ /* 0x000fc600000000b5 */
[----:B------:R1:W-:Y:S01]  /*21a10*/  STL [R1+0x20dc], R3 ;  /* 0x0020dc0301007387 */ /* 0x0003e20000100800 */
[----:B0-----:R-:W-:Y:S02]  /*21a20*/  @!P0 IMAD.MOV.U32 R6, RZ, RZ, R3 ;  /* 0x000000ffff068224 */ /* 0x001fe400078e0003 */
[----:B------:R-:W-:Y:S01]  /*21a30*/  @!P0 IMAD.MOV.U32 R7, RZ, RZ, R36 ;  /* 0x000000ffff078224 */ /* 0x000fe200078e0024 */
[----:B-1----:R-:W3:Y:S04]  /*21a40*/  LDL.LU R3, [R1+0x1100] ;  /* 0x0011000001037983 */ /* 0x002ee80000300800 */
[----:B------:R4:W3:Y:S04]  /*21a50*/  @!P0 LDG.E.U8 R182, desc[UR56][R6.64] ;  /* 0x0000003806b68981 */ /* 0x0008e8000c1e1100 */
[----:B------:R-:W3:Y:S01]  /*21a60*/  LDL R10, [R1+0x1064] ;  /* 0x00106400010a7983 */ /* 0x000ee20000100800 */
[----:B------:R-:W-:-:S02]  /*21a70*/  PRMT R180, RZ, 0x7610, R180 ;  /* 0x00007610ffb47816 */ /* 0x000fc400000000b4 */
[----:B------:R-:W-:Y:S01]  /*21a80*/  PRMT R179, RZ, 0x7610, R179 ;  /* 0x00007610ffb37816 */ /* 0x000fe200000000b3 */
[----:B------:R-:W3:Y:S01]  /*21a90*/  LDL R9, [R1+0x1c20] ;  /* 0x001c200001097983 */ /* 0x000ee20000100800 */
[----:B----4-:R-:W-:Y:S02]  /*21aa0*/  @!P0 IMAD.MOV.U32 R6, RZ, RZ, R33 ;  /* 0x000000ffff068224 */ /* 0x010fe400078e0021 */
[----:B------:R-:W-:-:S05]  /*21ab0*/  @!P0 IMAD.MOV.U32 R7, RZ, RZ, R44 ;  /* 0x000000ffff078224 */ /* 0x000fca00078e002c */
[----:B------:R2:W4:Y:S02]  /*21ac0*/  @!P0 LDG.E.U8 R181, desc[UR56][R6.64] ;  /* 0x0000003806b58981 */ /* 0x000524000c1e1100 */
[----:B--2---:R-:W-:Y:S02]  /*21ad0*/  @!P0 IMAD.MOV.U32 R7, RZ, RZ, R8 ;  /* 0x000000ffff078224 */ /* 0x004fe400078e0008 */
[----:B------:R-:W2:Y:S01]  /*21ae0*/  LDL R8, [R1+0x1c24] ;  /* 0x001c240001087983 */ /* 0x000ea20000100800 */
[----:B---3--:R-:W-:-:S05]  /*21af0*/  @!P0 IMAD.MOV.U32 R6, RZ, RZ, R41 ;  /* 0x000000ffff068224 */ /* 0x008fca00078e0029 */
[----:B------:R0:W3:Y:S02]  /*21b00*/  @!P0 LDG.E.U8 R180, desc[UR56][R6.64] ;  /* 0x0000003806b48981 */ /* 0x0000e4000c1e1100 */
[----:B0-----:R-:W-:Y:S02]  /*21b10*/  @!P0 IMAD.MOV.U32 R6, RZ, RZ, R49 ;  /* 0x000000ffff068224 */ /* 0x001fe400078e0031 */
[----:B------:R-:W-:-:S05]  /*21b20*/  @!P0 IMAD.MOV.U32 R7, RZ, RZ, R10 ;  /* 0x000000ffff078224 */ /* 0x000fca00078e000a */
[----:B------:R2:W3:Y:S02]  /*21b30*/  @!P0 LDG.E.U8 R179, desc[UR56][R6.64] ;  /* 0x0000003806b38981 */ /* 0x0004e4000c1e1100 */
[----:B--2---:R-:W-:Y:S02]  /*21b40*/  @!P0 IMAD.MOV.U32 R6, RZ, RZ, R8 ;  /* 0x000000ffff068224 */ /* 0x004fe400078e0008 */
[----:B------:R-:W2:Y:S01]  /*21b50*/  LDL R8, [R1+0x1420] ;  /* 0x0014200001087983 */ /* 0x000ea20000100800 */
[----:B------:R-:W-:Y:S01]  /*21b60*/  PRMT R178, RZ, 0x7610, R178 ;  /* 0x00007610ffb27816 */ /* 0x000fe200000000b2 */
[----:B------:R-:W-:Y:S02]  /*21b70*/  @!P0 IMAD.MOV.U32 R7, RZ, RZ, R9 ;  /* 0x000000ffff078224 */ /* 0x000fe400078e0009 */
[----:B------:R-:W4:Y:S04]  /*21b80*/  LDL R9, [R1+0x141c] ;  /* 0x00141c0001097983 */ /* 0x000f280000100800 */
[----:B------:R2:W3:Y:S02]  /*21b90*/  @!P0 LDG.E.U8 R178, desc[UR56][R6.64] ;  /* 0x0000003806b28981 */ /* 0x0004e4000c1e1100 */
[----:B--2---:R-:W-:-:S02]  /*21ba0*/  @!P0 IMAD.MOV.U32 R6, RZ, RZ, R8 ;  /* 0x000000ffff068224 */ /* 0x004fc400078e0008 */
[----:B------:R-:W2:Y:S01]  /*21bb0*/  LDL R8, [R1+0x1400] ;  /* 0x0014000001087983 */ /* 0x000ea20000100800 */
[----:B------:R-:W-:Y:S01]  /*21bc0*/  PRMT R177, RZ, 0x7610, R177 ;  /* 0x00007610ffb17816 */ /* 0x000fe200000000b1 */
[----:B----4-:R-:W-:Y:S02]  /*21bd0*/  @!P0 IMAD.MOV.U32 R7, RZ, RZ, R9 ;  /* 0x000000ffff078224 */ /* 0x010fe400078e0009 */
        /* <DEDUP_REMOVED lines=43> */
[----:B------:R2:W3:Y:S01]  /*21e90*/  @!P0 LDG.E.U8 R170, desc[UR56][R6.64] ;  /* 0x0000003806aa8981 */ /* 0x0004e2000c1e1100 */
[----:B------:R-:W-:Y:S01]  /*21ea0*/  PRMT R169, RZ, 0x7610, R169 ;  /* 0x00007610ffa97816 */ /* 0x000fe200000000a9 */
[----:B--2---:R-:W-:-:S02]  /*21eb0*/  @!P0 IMAD.MOV.U32 R6, RZ, RZ, R8 ;  /* 0x000000ffff068224 */ /* 0x004fc400078e0008 */
[----:B------:R-:W2:Y:S01]  /*21ec0*/  LDL R8, [R1+0x1300] ;  /* 0x0013000001087983 */ /* 0x000ea20000100800 */
[----:B----4-:R-:W-:-:S03]  /*21ed0*/  @!P0 IMAD.MOV.U32 R7, RZ, RZ, R9 ;  /* 0x000000ffff078224 */ /* 0x010fc600078e0009 */
[----:B------:R-:W4:Y:S04]  /*21ee0*/  LDL R9, [R1+0x12fc] ;  /* 0x0012fc0001097983 */ /* 0x000f280000100800 */
[----:B------:R2:W3:Y:S01]  /*21ef0*/  @!P0 LDG.E.U8 R169, desc[UR56][R6.64] ;  /* 0x0000003806a98981 */ /* 0x0004e2000c1e1100 */
[----:B------:R-:W-:Y:S01]  /*21f00*/  PRMT R168, RZ, 0x7610, R168 ;  /* 0x00007610ffa87816 */ /* 0x000fe200000000a8 */
[----:B--2---:R-:W-:Y:S02]  /*21f10*/  @!P0 IMAD.MOV.U32 R6, RZ, RZ, R8 ;  /* 0x000000ffff068224 */ /* 0x004fe400078e0008 */
        /* <DEDUP_REMOVED lines=75> */
[----:B------:R2:W3:Y:S04]  /*223d0*/  @!P0 LDG.E.U8 R156, desc[UR56][R6.64] ;  /* 0x00000038069c8981 */ /* 0x0004e8000c1e1100 */
[----:B------:R-:W3:Y:S01]  /*223e0*/  LDL.LU R30, [R1+0x10dc] ;  /* 0x0010dc00011e7983 */ /* 0x000ee20000300800 */
[----:B--2---:R-:W-:-:S03]  /*223f0*/  @!P0 IMAD.MOV.U32 R6, RZ, RZ, R8 ;  /* 0x000000ffff068224 */ /* 0x004fc600078e0008 */
[----:B------:R-:W2:Y:S01]  /*22400*/  LDL R8, [R1+0x1140] ;  /* 0x0011400001087983 */ /* 0x000ea20000100800 */
[----:B------:R-:W-:Y:S01]  /*22410*/  PRMT R155, RZ, 0x7610, R155 ;  /* 0x00007610ff9b7816 */ /* 0x000fe2000000009b */
[----:B----4-:R-:W-:Y:S02]  /*22420*/  @!P0 IMAD.MOV.U32 R7, RZ, RZ, R9 ;  /* 0x000000ffff078224 */ /* 0x010fe400078e0009 */
[----:B------:R-:W4:Y:S04]  /*22430*/  LDL R9, [R1+0x113c] ;  /* 0x00113c0001097983 */ /* 0x000f280000100800 */
[----:B------:R2:W3:Y:S04]  /*22440*/  @!P0 LDG.E.U8 R155, desc[UR56][R6.64] ;  /* 0x00000038069b8981 */ /* 0x0004e8000c1e1100 */
[----:B------:R-:W3:Y:S01]  /*22450*/  LDL.LU R38, [R1+0x10bc] ;  /* 0x0010bc0001267983 */ /* 0x000ee20000300800 */
[----:B--2---:R-:W-:-:S03]  /*22460*/  @!P0 IMAD.MOV.U32 R6, RZ, RZ, R8 ;  /* 0x000000ffff068224 */ /* 0x004fc600078e0008 */
[----:B------:R-:W2:Y:S04]  /*22470*/  LDL R8, [R1+0x1120] ;  /* 0x0011200001087983 */ /* 0x000ea80000100800 */
[----:B------:R-:W3:Y:S04]  /*22480*/  LDL.LU R46, [R1+0x109c] ;  /* 0x00109c00012e7983 */ /* 0x000ee80000300800 */
[----:B------:R-:W3:Y:S04]  /*22490*/  LDL.LU R43, [R1+0x1080] ;  /* 0x00108000012b7983 */ /* 0x000ee80000300800 */
[----:B------:R-:W3:Y:S04]  /*224a0*/  LDL.LU R35, [R1+0x10a0] ;  /* 0x0010a00001237983 */ /* 0x000ee80000300800 */
[----:B------:R-:W3:Y:S04]  /*224b0*/  LDL.LU R24, [R1+0x107c] ;  /* 0x00107c0001187983 */ /* 0x000ee80000300800 */
[----:B------:R-:W3:Y:S04]  /*224c0*/  LDL.LU R125, [R1+0x104c] ;  /* 0x00104c00017d7983 */ /* 0x000ee80000300800 */
[----:B------:R-:W3:Y:S04]  /*224d0*/  LDL.LU R126, [R1+0x1048] ;  /* 0x00104800017e7983 */ /* 0x000ee80000300800 */
[----:B------:R-:W3:Y:S04]  /*224e0*/  LDL.LU R127, [R1+0x1044] ;  /* 0x00104400017f7983 */ /* 0x000ee80000300800 */
[----:B------:R-:W3:Y:S01]  /*224f0*/  LDL.LU R128, [R1+0x1040] ;  /* 0x0010400001807983 */ /* 0x000ee20000300800 */
[----:B------:R-:W-:Y:S01]  /*22500*/  PRMT R154, RZ, 0x7610, R154 ;  /* 0x00007610ff9a7816 */ /* 0x000fe2000000009a */
[----:B----4-:R-:W-:Y:S01]  /*22510*/  @!P0 IMAD.MOV.U32 R7, RZ, RZ, R9 ;  /* 0x000000ffff078224 */ /* 0x010fe200078e0009 */
[----:B------:R-:W-:-:S04]  /*22520*/  PRMT R153, RZ, 0x7610, R153 ;  /* 0x00007610ff997816 */ /* 0x000fc80000000099 */
[----:B------:R0:W4:Y:S01]  /*22530*/  @!P0 LDG.E.U8 R154, desc[UR56][R6.64] ;  /* 0x00000038069a8981 */ /* 0x000122000c1e1100 */
[----:B------:R-:W-:Y:S01]  /*22540*/  PRMT R152, RZ, 0x7610, R152 ;  /* 0x00007610ff987816 */ /* 0x000fe20000000098 */
[----:B0-----:R-:W-:Y:S01]  /*22550*/  @!P0 IMAD.MOV.U32 R7, RZ, RZ, R2 ;  /* 0x000000ffff078224 */ /* 0x001fe200078e0002 */
[----:B------:R-:W-:Y:S02]  /*22560*/  PRMT R23, RZ, 0x7610, R23 ;  /* 0x00007610ff177816 */ /* 0x000fe40000000017 */
[----:B------:R-:W-:Y:S02]  /*22570*/  PRMT R22, RZ, 0x7610, R22 ;  /* 0x00007610ff167816 */ /* 0x000fe40000000016 */
[----:B------:R-:W-:Y:S02]  /*22580*/  PRMT R13, RZ, 0x7610, R13 ;  /* 0x00007610ff0d7816 */ /* 0x000fe4000000000d */
[----:B------:R-:W-:Y:S01]  /*22590*/  PRMT R12, RZ, 0x7610, R12 ;  /* 0x00007610ff0c7816 */ /* 0x000fe2000000000c */
[----:B--2---:R-:W-:-:S05]  /*225a0*/  @!P0 IMAD.MOV.U32 R6, RZ, RZ, R8 ;  /* 0x000000ffff068224 */ /* 0x004fca00078e0008 */
[----:B------:R0:W2:Y:S02]  /*225b0*/  @!P0 LDG.E.U8 R153, desc[UR56][R6.64] ;  /* 0x0000003806998981 */ /* 0x0000a4000c1e1100 */
[----:B0-----:R-:W-:Y:S02]  /*225c0*/  @!P0 IMAD.MOV.U32 R6, RZ, RZ, R3 ;  /* 0x000000ffff068224 */ /* 0x001fe400078e0003 */
[----:B------:R-:W-:-:S05]  /*225d0*/  @!P0 IMAD.MOV.U32 R7, RZ, RZ, R4 ;  /* 0x000000ffff078224 */ /* 0x000fca00078e0004 */
[----:B------:R0:W2:Y:S02]  /*225e0*/  @!P0 LDG.E.U8 R152, desc[UR56][R6.64] ;  /* 0x0000003806988981 */ /* 0x0000a4000c1e1100 */
[----:B0-----:R-:W-:Y:S02]  /*225f0*/  @!P0 IMAD.MOV.U32 R6, RZ, RZ, R5 ;  /* 0x000000ffff068224 */ /* 0x001fe400078e0005 */
[----:B---3--:R-:W-:-:S05]  /*22600*/  @!P0 IMAD.MOV.U32 R7, RZ, RZ, R30 ;  /* 0x000000ffff078224 */ /* 0x008fca00078e001e */
[----:B------:R0:W3:Y:S01]  /*22610*/  @!P0 LDG.E.U8 R23, desc[UR56][R6.64] ;  /* 0x0000003806178981 */ /* 0x0000e2000c1e1100 */
[----:B------:R-:W-:Y:S02]  /*22620*/  LOP3.LUT R9, R125, 0xffff, RZ, 0xc0, !PT ;  /* 0x0000ffff7d097812 */ /* 0x000fe400078ec0ff */
[----:B------:R-:W-:Y:S01]  /*22630*/  LOP3.LUT R8, R126, 0xffff, RZ, 0xc0, !PT ;  /* 0x0000ffff7e087812 */ /* 0x000fe200078ec0ff */
[----:B------:R-:W4:Y:S04]  /*22640*/  LDL.LU R125, [R1+0x103c] ;  /* 0x00103c00017d7983 */ /* 0x000f280000300800 */
[----:B------:R-:W2:Y:S01]  /*22650*/  LDL.LU R126, [R1+0x1038] ;  /* 0x00103800017e7983 */ /* 0x000ea20000300800 */
[----:B0-----:R-:W-:Y:S02]  /*22660*/  @!P0 IMAD.MOV.U32 R6, RZ, RZ, R0 ;  /* 0x000000ffff068224 */ /* 0x001fe400078e0000 */
[----:B------:R-:W-:-:S05]  /*22670*/  @!P0 IMAD.MOV.U32 R7, RZ, RZ, R38 ;  /* 0x000000ffff078224 */ /* 0x000fca00078e0026 */
[----:B------:R0:W3:Y:S02]  /*22680*/  @!P0 LDG.E.U8 R22, desc[UR56][R6.64] ;  /* 0x0000003806168981 */ /* 0x0000e4000c1e1100 */
[----:B0-----:R-:W-:Y:S02]  /*22690*/  @!P0 IMAD.MOV.U32 R6, RZ, RZ, R35 ;  /* 0x000000ffff068224 */ /* 0x001fe400078e0023 */
[----:B------:R-:W-:-:S05]  /*226a0*/  @!P0 IMAD.MOV.U32 R7, RZ, RZ, R46 ;  /* 0x000000ffff078224 */ /* 0x000fca00078e002e */
[----:B------:R0:W3:Y:S02]  /*226b0*/  @!P0 LDG.E.U8 R13, desc[UR56][R6.64] ;  /* 0x00000038060d8981 */ /* 0x0000e4000c1e1100 */
[----:B0-----:R-:W-:Y:S02]  /*226c0*/  @!P0 IMAD.MOV.U32 R6, RZ, RZ, R43 ;  /* 0x000000ffff068224 */ /* 0x001fe400078e002b */
[----:B------:R-:W-:-:S05]  /*226d0*/  @!P0 IMAD.MOV.U32 R7, RZ, RZ, R24 ;  /* 0x000000ffff078224 */ /* 0x000fca00078e0018 */
[----:B------:R0:W3:Y:S02]  /*226e0*/  @!P0 LDG.E.U8 R12, desc[UR56][R6.64] ;  /* 0x00000038060c8981 */ /* 0x0000e4000c1e1100 */
[----:B0-----:R-:W-:Y:S02]  /*226f0*/  LOP3.LUT R7, R127, 0xffff, RZ, 0xc0, !PT ;  /* 0x0000ffff7f077812 */ /* 0x001fe400078ec0ff */
[----:B------:R-:W-:Y:S01]  /*22700*/  LOP3.LUT R6, R128, 0xffff, RZ, 0xc0, !PT ;  /* 0x0000ffff80067812 */ /* 0x000fe200078ec0ff */
[----:B------:R-:W3:Y:S04]  /*22710*/  LDL.LU R127, [R1+0x1034] ;  /* 0x00103400017f7983 */ /* 0x000ee80000300800 */
[----:B------:R-:W3:Y:S01]  /*22720*/  LDL.LU R128, [R1+0x102c] ;  /* 0x00102c0001807983 */ /* 0x000ee20000300800 */
[----:B------:R-:W-:-:S02]  /*22730*/  PRMT R103, R9, 0x3340, R8 ;  /* 0x0000334009677816 */ /* 0x000fc40000000008 */
[----:B------:R-:W-:Y:S02]  /*22740*/  PRMT R112, R7, 0x3340, R6 ;  /* 0x0000334007707816 */ /* 0x000fe40000000006 */
[----:B----4-:R-:W-:Y:S02]  /*22750*/  LOP3.LUT R9, R125, 0xffff, RZ, 0xc0, !PT ;  /* 0x0000ffff7d097812 */ /* 0x010fe400078ec0ff */
[----:B--2---:R-:W-:Y:S01]  /*22760*/  LOP3.LUT R8, R126, 0xffff, RZ, 0xc0, !PT ;  /* 0x0000ffff7e087812 */ /* 0x004fe200078ec0ff */
[----:B------:R-:W2:Y:S04]  /*22770*/  LDL.LU R125, [R1+0x1024] ;  /* 0x00102400017d7983 */ /* 0x000ea80000300800 */
[----:B------:R-:W4:Y:S01]  /*22780*/  LDL.LU R126, [R1+0x101c] ;  /* 0x00101c00017e7983 */ /* 0x000f220000300800 */
[----:B---3--:R-:W-:-:S02]  /*22790*/  LOP3.LUT R7, R127, 0xffff, RZ, 0xc0, !PT ;  /* 0x0000ffff7f077812 */ /* 0x008fc400078ec0ff */
[----:B------:R-:W-:Y:S01]  /*227a0*/  LOP3.LUT R6, R128, 0xffff, RZ, 0xc0, !PT ;  /* 0x0000ffff80067812 */ /* 0x000fe200078ec0ff */
[----:B------:R-:W3:Y:S04]  /*227b0*/  LDL.LU R127, [R1+0x1010] ;  /* 0x00101000017f7983 */ /* 0x000ee80000300800 */
[----:B------:R-:W3:Y:S01]  /*227c0*/  LDL.LU R128, [R1+0x1004] ;  /* 0x0010040001807983 */ /* 0x000ee20000300800 */
[----:B------:R-:W-:Y:S02]  /*227d0*/  PRMT R85, R9, 0x3340, R8 ;  /* 0x0000334009557816 */ /* 0x000fe40000000008 */
[----:B------:R-:W-:Y:S02]  /*227e0*/  PRMT R94, R7, 0x3340, R6 ;  /* 0x00003340075e7816 */ /* 0x000fe40000000006 */
[----:B--2---:R-:W-:-:S02]  /*227f0*/  LOP3.LUT R9, R125, 0xffff, RZ, 0xc0, !PT ;  /* 0x0000ffff7d097812 */ /* 0x004fc400078ec0ff */
[----:B----4-:R-:W-:Y:S01]  /*22800*/  LOP3.LUT R8, R126, 0xffff, RZ, 0xc0, !PT ;  /* 0x0000ffff7e087812 */ /* 0x010fe200078ec0ff */
[----:B------:R-:W2:Y:S04]  /*22810*/  LDL.LU R125, [R1+0xff8] ;  /* 0x000ff800017d7983 */ /* 0x000ea80000300800 */
[----:B------:R-:W4:Y:S01]  /*22820*/  LDL.LU R126, [R1+0xfe8] ;  /* 0x000fe800017e7983 */ /* 0x000f220000300800 */
[----:B---3--:R-:W-:Y:S02]  /*22830*/  LOP3.LUT R7, R127, 0xffff, RZ, 0xc0, !PT ;  /* 0x0000ffff7f077812 */ /* 0x008fe400078ec0ff */
[----:B------:R-:W-:Y:S01]  /*22840*/  LOP3.LUT R6, R128, 0xffff, RZ, 0xc0, !PT ;  /* 0x0000ffff80067812 */ /* 0x000fe200078ec0ff */
[----:B------:R-:W3:Y:S04]  /*22850*/  LDL.LU R127, [R1+0xfd8] ;  /* 0x000fd800017f7983 */ /* 0x000ee80000300800 */
[----:B------:R-:W2:Y:S01]  /*22860*/  LDL.LU R128, [R1+0xfc4] ;  /* 0x000fc40001807983 */ /* 0x000ea20000300800 */
[----:B------:R-:W-:-:S02]  /*22870*/  PRMT R32, R9, 0x3340, R8 ;  /* 0x0000334009207816 */ /* 0x000fc40000000008 */
[----:B------:R-:W-:Y:S02]  /*22880*/  PRMT R10, R7, 0x3340, R6 ;  /* 0x00003340070a7816 */ /* 0x000fe40000000006 */
[----:B----4-:R-:W-:Y:S02]  /*22890*/  LOP3.LUT R8, R126, 0xffff, RZ, 0xc0, !PT ;  /* 0x0000ffff7e087812 */ /* 0x010fe400078ec0ff */
[----:B------:R-:W4:Y:S01]  /*228a0*/  LDL.LU R126, [R1+0xfcc] ;  /* 0x000fcc00017e7983 */ /* 0x000f220000300800 */
[----:B---3--:R-:W-:Y:S02]  /*228b0*/  LOP3.LUT R7, R127, 0xffff, RZ, 0xc0, !PT ;  /* 0x0000ffff7f077812 */ /* 0x008fe400078ec0ff */
[----:B--2---:R-:W-:Y:S01]  /*228c0*/  LOP3.LUT R6, R128, 0xffff, RZ, 0xc0, !PT ;  /* 0x0000ffff80067812 */ /* 0x004fe200078ec0ff */
[----:B------:R-:W2:Y:S04]  /*228d0*/  LDL.LU R127, [R1+0xfb8] ;  /* 0x000fb800017f7983 */ /* 0x000ea80000300800 */
[----:B------:R-:W3:Y:S01]  /*228e0*/  LDL.LU R128, [R1+0xfa8] ;  /* 0x000fa80001807983 */ /* 0x000ee20000300800 */
[----:B------:R-:W-:-:S02]  /*228f0*/  LOP3.LUT R9, R125, 0xffff, RZ, 0xc0, !PT ;  /* 0x0000ffff7d097812 */ /* 0x000fc400078ec0ff */
[----:B------:R-:W-:Y:S02]  /*22900*/  PRMT R6, R7, 0x3340, R6 ;  /* 0x0000334007067816 */ /* 0x000fe40000000006 */
[----:B------:R-:W-:Y:S02]  /*22910*/  PRMT R11, R9, 0x3340, R8 ;  /* 0x00003340090b7816 */ /* 0x000fe40000000008 */
[----:B------:R-:W-:Y:S02]  /*22920*/  PRMT R8, R103, 0x5410, R112 ;  /* 0x0000541067087816 */ /* 0x000fe40000000070 */
[----:B------:R-:W-:Y:S02]  /*22930*/  PRMT R9, R85, 0x5410, R94 ;  /* 0x0000541055097816 */ /* 0x000fe4000000005e */
[----:B------:R-:W-:Y:S02]  /*22940*/  PRMT R10, R32, 0x5410, R10 ;  /* 0x00005410200a7816 */ /* 0x000fe4000000000a */
[----:B------:R-:W-:-:S05]  /*22950*/  PRMT R11, R11, 0x5410, R6 ;  /* 0x000054100b0b7816 */ /* 0x000fca0000000006 */
[----:B------:R4:W-:Y:S02]  /*22960*/  STS.128 [R26+UR58+0x6000], R8 ;  /* 0x006000081a007988 */ /* 0x0009e40008000c3a */
[----:B----4-:R-:W-:Y:S02]  /*22970*/  LOP3.LUT R9, R126, 0xffff, RZ, 0xc0, !PT ;  /* 0x0000ffff7e097812 */ /* 0x010fe400078ec0ff */
[----:B------:R-:W4:Y:S01]  /*22980*/  LDL.LU R126, [R1+0xf98] ;  /* 0x000f9800017e7983 */ /* 0x000f220000300800 */
[----:B--2---:R-:W-:Y:S02]  /*22990*/  LOP3.LUT R8, R127, 0xffff, RZ, 0xc0, !PT ;  /* 0x0000ffff7f087812 */ /* 0x004fe400078ec0ff */
[----:B---3--:R-:W-:Y:S01]  /*229a0*/  LOP3.LUT R7, R128, 0xffff, RZ, 0xc0, !PT ;  /* 0x0000ffff80077812 */ /* 0x008fe200078ec0ff */
[----:B------:R-:W2:Y:S04]  /*229b0*/  LDL.LU R127, [R1+0xf88] ;  /* 0x000f8800017f7983 */ /* 0x000ea80000300800 */
[----:B------:R-:W3:Y:S01]  /*229c0*/  LDL.LU R128, [R1+0xf78] ;  /* 0x000f780001807983 */ /* 0x000ee20000300800 */
[----:B------:R-:W-:-:S02]  /*229d0*/  PRMT R94, R9, 0x3340, R8 ;  /* 0x00003340095e7816 */ /* 0x000fc40000000008 */
[----:B----4-:R-:W-:-:S04]  /*229e0*/  LOP3.LUT R6, R126, 0xffff, RZ, 0xc0, !PT ;  /* 0x0000ffff7e067812 */ /* 0x010fc800078ec0ff */
[----:B------:R-:W-:Y:S02]  /*229f0*/  PRMT R103, R7, 0x3340, R6 ;  /* 0x0000334007677816 */ /* 0x000fe40000000006 */
[----:B------:R-:W-:Y:S02]  /*22a00*/  LOP3.LUT R7, R18, 0xffff, RZ, 0xc0, !PT ;  /* 0x0000ffff12077812 */ /* 0x000fe400078ec0ff */
[----:B------:R-:W4:Y:S04]  /*22a10*/  LDL.LU R18, [R1+0x2a10] ;  /* 0x002a100001127983 */ /* 0x000f280000300800 */
[----:B------:R-:W4:Y:S04]  /*22a20*/  LDL R32, [R1+0xf18] ;  /* 0x000f180001207983 */ /* 0x000f280000100800 */
[----:B------:R-:W4:Y:S01]  /*22a30*/  LDL.LU R126, [R1+0xff4] ;  /* 0x000ff400017e7983 */ /* 0x000f220000300800 */
[----:B--2---:R-:W-:-:S02]  /*22a40*/  LOP3.LUT R9, R127, 0xffff, RZ, 0xc0, !PT ;  /* 0x0000ffff7f097812 */ /* 0x004fc400078ec0ff */
[----:B---3--:R-:W-:Y:S01]  /*22a50*/  LOP3.LUT R8, R128, 0xffff, RZ, 0xc0, !PT ;  /* 0x0000ffff80087812 */ /* 0x008fe200078ec0ff */
[----:B------:R-:W2:Y:S04]  /*22a60*/  LDL.LU R127, [R1+0xfe4] ;  /* 0x000fe400017f7983 */ /* 0x000ea80000300800 */
[----:B------:R-:W3:Y:S01]  /*22a70*/  LDL.LU R128, [R1+0xfd4] ;  /* 0x000fd40001807983 */ /* 0x000ee20000300800 */
[----:B------:R-:W-:Y:S02]  /*22a80*/  LOP3.LUT R6, R84, 0xffff, RZ, 0xc0, !PT ;  /* 0x0000ffff54067812 */ /* 0x000fe400078ec0ff */
[----:B------:R-:W-:Y:S02]  /*22a90*/  PRMT R84, R9, 0x3340, R8 ;  /* 0x0000334009547816 */ /* 0x000fe40000000008 */
[----:B------:R-:W-:-:S02]  /*22aa0*/  LOP3.LUT R9, R111, 0xffff, RZ, 0xc0, !PT ;  /* 0x0000ffff6f097812 */ /* 0x000fc400078ec0ff */
[----:B------:R-:W-:Y:S02]  /*22ab0*/  LOP3.LUT R8, R110, 0xffff, RZ, 0xc0, !PT ;  /* 0x0000ffff6e087812 */ /* 0x000fe400078ec0ff */
[----:B------:R-:W-:Y:S02]  /*22ac0*/  PRMT R85, R7, 0x3340, R6 ;  /* 0x0000334007557816 */ /* 0x000fe40000000006 */
[----:B------:R-:W-:Y:S02]  /*22ad0*/  LOP3.LUT R7, R109, 0xffff, RZ, 0xc0, !PT ;  /* 0x0000ffff6d077812 */ /* 0x000fe400078ec0ff */
        /* <DEDUP_REMOVED lines=8> */
[----:B------:R-:W-:-:S02]  /*22b60*/  PRMT R6, R7, 0x3340, R6 ;  /* 0x0000334007067816 */ /* 0x000fc40000000006 */
[----:B------:R-:W-:Y:S02]  /*22b70*/  PRMT R8, R94, 0x5410, R103 ;  /* 0x000054105e087816 */ /* 0x000fe40000000067 */
[----:B------:R-:W-:Y:S02]  /*22b80*/  PRMT R9, R84, 0x5410, R85 ;  /* 0x0000541054097816 */ /* 0x000fe40000000055 */
[----:B------:R-:W-:Y:S02]  /*22b90*/  PRMT R10, R26, 0x5410, R10 ;  /* 0x000054101a0a7816 */ /* 0x000fe4000000000a */
[----:B------:R-:W-:-:S05]  /*22ba0*/  PRMT R11, R11, 0x5410, R6 ;  /* 0x000054100b0b7816 */ /* 0x000fca0000000006 */
[----:B----4-:R0:W-:Y:S02]  /*22bb0*/  STS.128 [R32+UR58], R8 ;  /* 0x0000000820007988 */ /* 0x0101e40008000c3a */
[----:B0-----:R-:W-:Y:S02]  /*22bc0*/  LOP3.LUT R9, R126, 0xffff, RZ, 0xc0, !PT ;  /* 0x0000ffff7e097812 */ /* 0x001fe400078ec0ff */
        /* <DEDUP_REMOVED lines=10> */
[----:B------:R-:W4:Y:S01]  /*22c70*/  LDL.LU R125, [R1+0x1018] ;  /* 0x00101800017d7983 */ /* 0x000f220000300800 */
[----:B---3--:R-:W-:-:S03]  /*22c80*/  LOP3.LUT R8, R128, 0xffff, RZ, 0xc0, !PT ;  /* 0x0000ffff80087812 */ /* 0x008fc600078ec0ff */
[----:B------:R-:W3:Y:S01]  /*22c90*/  LDL.LU R128, [R1+0x100c] ;  /* 0x00100c0001807983 */ /* 0x000ee20000300800 */
[----:B--2---:R-:W-:Y:S02]  /*22ca0*/  LOP3.LUT R9, R127, 0xffff, RZ, 0xc0, !PT ;  /* 0x0000ffff7f097812 */ /* 0x004fe400078ec0ff */
[----:B------:R-:W-:Y:S01]  /*22cb0*/  LOP3.LUT R6, R76, 0xffff, RZ, 0xc0, !PT ;  /* 0x0000ffff4c067812 */ /* 0x000fe200078ec0ff */
[----:B------:R-:W2:Y:S04]  /*22cc0*/  LDL.LU R126, [R1+0x1000] ;  /* 0x00100000017e7983 */ /* 0x000ea80000300800 */
[----:B------:R-:W2:Y:S01]  /*22cd0*/  LDL.LU R127, [R1+0xff0] ;  /* 0x000ff000017f7983 */ /* 0x000ea20000300800 */
[----:B------:R-:W-:Y:S02]  /*22ce0*/  PRMT R76, R9, 0x3340, R8 ;  /* 0x00003340094c7816 */ /* 0x000fe40000000008 */
[----:B------:R-:W-:-:S02]  /*22cf0*/  PRMT R84, R7, 0x3340, R6 ;  /* 0x0000334007547816 */ /* 0x000fc40000000006 */
[----:B------:R-:W-:Y:S02]  /*22d00*/  LOP3.LUT R9, R102, 0xffff, RZ, 0xc0, !PT ;  /* 0x0000ffff66097812 */ /* 0x000fe400078ec0ff */
[----:B------:R-:W-:Y:S02]  /*22d10*/  LOP3.LUT R8, R101, 0xffff, RZ, 0xc0, !PT ;  /* 0x0000ffff65087812 */ /* 0x000fe400078ec0ff */
[----:B------:R-:W-:Y:S02]  /*22d20*/  LOP3.LUT R7, R100, 0xffff, RZ, 0xc0, !PT ;  /* 0x0000ffff64077812 */ /* 0x000fe400078ec0ff */
[----:B------:R-:W-:Y:S02]  /*22d30*/  LOP3.LUT R6, R99, 0xffff, RZ, 0xc0, !PT ;  /* 0x0000ffff63067812 */ /* 0x000fe400078ec0ff */
[----:B------:R-:W-:Y:S02]  /*22d40*/  PRMT R26, R9, 0x3340, R8 ;  /* 0x00003340091a7816 */ /* 0x000fe40000000008 */
[----:B------:R-:W-:-:S02]  /*22d50*/  LOP3.LUT R9, R98, 0xffff, RZ, 0xc0, !PT ;  /* 0x0000ffff62097812 */ /* 0x000fc400078ec0ff */
[----:B------:R-:W-:Y:S02]  /*22d60*/  PRMT R10, R7, 0x3340, R6 ;  /* 0x00003340070a7816 */ /* 0x000fe40000000006 */
        /* <DEDUP_REMOVED lines=9> */
[----:B------:R3:W-:Y:S02]  /*22e00*/  STS.128 [R32+UR58+0x2000], R8 ;  /* 0x0020000820007988 */ /* 0x0007e40008000c3a */
[----:B---3--:R-:W-:Y:S02]  /*22e10*/  LOP3.LUT R8, R128, 0xffff, RZ, 0xc0, !PT ;  /* 0x0000ffff80087812 */ /* 0x008fe400078ec0ff */
[----:B------:R-:W3:Y:S01]  /*22e20*/  LDL.LU R128, [R1+0xfe0] ;  /* 0x000fe00001807983 */ /* 0x000ee20000300800 */
[----:B----4-:R-:W-:Y:S02]  /*22e30*/  LOP3.LUT R9, R125, 0xffff, RZ, 0xc0, !PT ;  /* 0x0000ffff7d097812 */ /* 0x010fe400078ec0ff */
[----:B--2---:R-:W-:Y:S02]  /*22e40*/  LOP3.LUT R7, R126, 0xffff, RZ, 0xc0, !PT ;  /* 0x0000ffff7e077812 */ /* 0x004fe400078ec0ff */
[----:B------:R-:W-:Y:S02]  /*22e50*/  LOP3.LUT R6, R127, 0xffff, RZ, 0xc0, !PT ;  /* 0x0000ffff7f067812 */ /* 0x000fe400078ec0ff */
[----:B------:R-:W-:-:S02]  /*22e60*/  PRMT R84, R9, 0x3340, R8 ;  /* 0x0000334009547816 */ /* 0x000fc40000000008 */
[----:B------:R-:W-:Y:S02]  /*22e70*/  LOP3.LUT R8, R18, 0xffff, RZ, 0xc0, !PT ;  /* 0x0000ffff12087812 */ /* 0x000fe400078ec0ff */
[----:B------:R-:W-:Y:S01]  /*22e80*/  PRMT R85, R7, 0x3340, R6 ;  /* 0x0000334007557816 */ /* 0x000fe20000000006 */
[----:B------:R-:W2:Y:S01]  /*22e90*/  LDL.LU R18, [R1+0x2a08] ;  /* 0x002a080001127983 */ /* 0x000ea20000300800 */
[----:B------:R-:W-:-:S03]  /*22ea0*/  LOP3.LUT R7, R21, 0xffff, RZ, 0xc0, !PT ;  /* 0x0000ffff15077812 */ /* 0x000fc600078ec0ff */
[----:B------:R-:W4:Y:S04]  /*22eb0*/  LDL.LU R21, [R1+0x2a04] ;  /* 0x002a040001157983 */ /* 0x000f280000300800 */
[----:B------:R-:W2:Y:S04]  /*22ec0*/  LDL.LU R126, [R1+0x1030] ;  /* 0x00103000017e7983 */ /* 0x000ea80000300800 */
[----:B------:R-:W2:Y:S01]  /*22ed0*/  LDL.LU R127, [R1+0x1028] ;  /* 0x00102800017f7983 */ /* 0x000ea20000300800 */
[----:B------:R-:W-:-:S04]  /*22ee0*/  LOP3.LUT R6, R75, 0xffff, RZ, 0xc0, !PT ;  /* 0x0000ffff4b067812 */ /* 0x000fc800078ec0ff */
[----:B------:R-:W-:Y:S02]  /*22ef0*/  PRMT R76, R7, 0x3340, R6 ;  /* 0x00003340074c7816 */ /* 0x000fe40000000006 */
[----:B------:R-:W-:Y:S02]  /*22f00*/  LOP3.LUT R7, R91, 0xffff, RZ, 0xc0, !PT ;  /* 0x0000ffff5b077812 */ /* 0x000fe400078ec0ff */
[----:B------:R-:W-:Y:S02]  /*22f10*/  LOP3.LUT R6, R90, 0xffff, RZ, 0xc0, !PT ;  /* 0x0000ffff5a067812 */ /* 0x000fe400078ec0ff */
[----:B---3--:R-:W-:Y:S02]  /*22f20*/  LOP3.LUT R9, R128, 0xffff, RZ, 0xc0, !PT ;  /* 0x0000ffff80097812 */ /* 0x008fe400078ec0ff */
[----:B------:R-:W3:Y:S02]  /*22f30*/  LDL.LU R128, [R1+0x1020] ;  /* 0x0010200001807983 */ /* 0x000ee40000300800 */
[----:B------:R-:W-:-:S02]  /*22f40*/  PRMT R75, R9, 0x3340, R8 ;  /* 0x00003340094b7816 */ /* 0x000fc40000000008 */
[----:B------:R-:W-:Y:S02]  /*22f50*/  LOP3.LUT R9, R93, 0xffff, RZ, 0xc0, !PT ;  /* 0x0000ffff5d097812 */ /* 0x000fe400078ec0ff */
[----:B------:R-:W-:Y:S02]  /*22f60*/  LOP3.LUT R8, R92, 0xffff, RZ, 0xc0, !PT ;  /* 0x0000ffff5c087812 */ /* 0x000fe400078ec0ff */
[----:B------:R-:W-:Y:S02]  /*22f70*/  PRMT R10, R7, 0x3340, R6 ;  /* 0x00003340070a7816 */ /* 0x000fe40000000006 */
[----:B------:R-:W-:Y:S02]  /*22f80*/  LOP3.LUT R7, R87, 0xffff, RZ, 0xc0, !PT ;  /* 0x0000ffff57077812 */ /* 0x000fe400078ec0ff */
[----:B------:R-:W-:Y:S02]  /*22f90*/  LOP3.LUT R6, R86, 0xffff, RZ, 0xc0, !PT ;  /* 0x0000ffff56067812 */ /* 0x000fe400078ec0ff */
[----:B------:R-:W-:-:S02]  /*22fa0*/  PRMT R26, R9, 0x3340, R8 ;  /* 0x00003340091a7816 */ /* 0x000fc40000000008 */
[----:B------:R-:W-:Y:S02]  /*22fb0*/  LOP3.LUT R9, R89, 0xffff, RZ, 0xc0, !PT ;  /* 0x0000ffff59097812 */ /* 0x000fe400078ec0ff */
[----:B------:R-:W-:Y:S02]  /*22fc0*/  LOP3.LUT R8, R88, 0xffff, RZ, 0xc0, !PT ;  /* 0x0000ffff58087812 */ /* 0x000fe400078ec0ff */
[----:B------:R-:W-:Y:S02]  /*22fd0*/  PRMT R6, R7, 0x3340, R6 ;  /* 0x0000334007067816 */ /* 0x000fe40000000006 */
[----:B------:R-:W-:Y:S02]  /*22fe0*/  PRMT R11, R9, 0x3340, R8 ;  /* 0x00003340090b7816 */ /* 0x000fe40000000008 */
[----:B------:R-:W-:Y:S02]  /*22ff0*/  PRMT R8, R84, 0x5410, R85 ;  /* 0x0000541054087816 */ /* 0x000fe40000000055 */
[----:B------:R-:W-:-:S02]  /*23000*/  PRMT R9, R75, 0x5410, R76 ;  /* 0x000054104b097816 */ /* 0x000fc4000000004c */
[----:B------:R-:W-:Y:S02]  /*23010*/  PRMT R10, R26, 0x5410, R10 ;  /* 0x000054101a0a7816 */ /* 0x000fe4000000000a */
[----:B------:R-:W-:Y:S02]  /*23020*/  PRMT R11, R11, 0x5410, R6 ;  /* 0x000054100b0b7816 */ /* 0x000fe40000000006 */
[----:B----4-:R-:W-:Y:S02]  /*23030*/  LOP3.LUT R6, R21, 0xffff, RZ, 0xc0, !PT ;  /* 0x0000ffff15067812 */ /* 0x010fe400078ec0ff */
[----:B------:R-:W4:Y:S04]  /*23040*/  LDL.LU R21, [R1+0x2a00] ;  /* 0x002a000001157983 */ /* 0x000f280000300800 */
[----:B------:R2:W-:Y:S02]  /*23050*/  STS.128 [R32+UR58+0x4000], R8 ;  /* 0x0040000820007988 */ /* 0x0005e40008000c3a */
[----:B--2---:R-:W-:-:S02]  /*23060*/  LOP3.LUT R9, R126, 0xffff, RZ, 0xc0, !PT ;  /* 0x0000ffff7e097812 */ /* 0x004fc400078ec0ff */
[----:B------:R-:W-:-:S04]  /*23070*/  LOP3.LUT R8, R127, 0xffff, RZ, 0xc0, !PT ;  /* 0x0000ffff7f087812 */ /* 0x000fc800078ec0ff */
[----:B------:R-:W-:Y:S02]  /*23080*/  PRMT R75, R9, 0x3340, R8 ;  /* 0x00003340094b7816 */ /* 0x000fe40000000008 */
[----:B------:R-:W-:Y:S02]  /*23090*/  LOP3.LUT R9, R18, 0xffff, RZ, 0xc0, !PT ;  /* 0x0000ffff12097812 */ /* 0x000fe400078ec0ff */
[----:B------:R-:W-:Y:S01]  /*230a0*/  LOP3.LUT R8, R15, 0xffff, RZ, 0xc0, !PT ;  /* 0x0000ffff0f087812 */ /* 0x000fe200078ec0ff */
[----:B------:R-:W2:Y:S04]  /*230b0*/  LDL.LU R18, [R1+0x29fc] ;  /* 0x0029fc0001127983 */ /* 0x000ea80000300800 */
[----:B------:R-:W2:Y:S01]  /*230c0*/  LDL.LU R15, [R1+0x29f8] ;  /* 0x0029f800010f7983 */ /* 0x000ea20000300800 */
[----:B------:R-:W-:-:S02]  /*230d0*/  PRMT R26, R9, 0x3340, R8 ;  /* 0x00003340091a7816 */ /* 0x000fc40000000008 */
[----:B------:R-:W-:Y:S02]  /*230e0*/  LOP3.LUT R9, R83, 0xffff, RZ, 0xc0, !PT ;  /* 0x0000ffff53097812 */ /* 0x000fe400078ec0ff */
[----:B------:R-:W-:Y:S01]  /*230f0*/  LOP3.LUT R8, R82, 0xffff, RZ, 0xc0, !PT ;  /* 0x0000ffff52087812 */ /* 0x000fe200078ec0ff */
        /* <DEDUP_REMOVED lines=10> */
[----:B------:R-:W-:Y:S01]  /*231a0*/  STL.64 [R1+0x29a0], R130 ;  /* 0x0029a08201007387 */ /* 0x000fe20000100a00 */
[----:B---3--:R-:W-:-:S04]  /*231b0*/  LOP3.LUT R7, R128, 0xffff, RZ, 0xc0, !PT ;  /* 0x0000ffff80077812 */ /* 0x008fc800078ec0ff */
[----:B------:R-:W-:Y:S02]  /*231c0*/  PRMT R76, R7, 0x3340, R6 ;  /* 0x00003340074c7816 */ /* 0x000fe40000000006 */
[----:B------:R-:W-:Y:S02]  /*231d0*/  LOP3.LUT R7, R129, 0xffff, RZ, 0xc0, !PT ;  /* 0x0000ffff81077812 */ /* 0x000fe400078ec0ff */
[----:B------:R-:W-:-:S04]  /*231e0*/  LOP3.LUT R6, R74, 0xffff, RZ, 0xc0, !PT ;  /* 0x0000ffff4a067812 */ /* 0x000fc800078ec0ff */
[----:B------:R-:W-:Y:S02]  /*231f0*/  PRMT R74, R7, 0x3340, R6 ;  /* 0x00003340074a7816 */ /* 0x000fe40000000006 */
[----:B------:R-:W-:Y:S02]  /*23200*/  LOP3.LUT R6, R73, 0xffff, RZ, 0xc0, !PT ;  /* 0x0000ffff49067812 */ /* 0x000fe400078ec0ff */
[----:B------:R-:W-:Y:S02]  /*23210*/  PRMT R73, R9, 0x3340, R8 ;  /* 0x0000334009497816 */ /* 0x000fe40000000008 */
[----:B------:R-:W-:Y:S02]  /*23220*/  LOP3.LUT R9, R80, 0xffff, RZ, 0xc0, !PT ;  /* 0x0000ffff50097812 */ /* 0x000fe400078ec0ff */
[----:B------:R-:W-:-:S04]  /*23230*/  LOP3.LUT R8, R79, 0xffff, RZ, 0xc0, !PT ;  /* 0x0000ffff4f087812 */ /* 0x000fc800078ec0ff */
[----:B------:R-:W-:Y:S02]  /*23240*/  PRMT R11, R9, 0x3340, R8 ;  /* 0x00003340090b7816 */ /* 0x000fe40000000008 */
[----:B------:R-:W-:Y:S02]  /*23250*/  PRMT R9, R26, 0x5410, R74 ;  /* 0x000054101a097816 */ /* 0x000fe4000000004a */
[----:B------:R-:W0:Y:S01]  /*23260*/  S2R R26, SR_TID.X ;  /* 0x00000000001a7919 */ /* 0x000e220000002100 */
[----:B------:R-:W-:-:S04]  /*23270*/  LOP3.LUT R7, R81, 0xffff, RZ, 0xc0, !PT ;  /* 0x0000ffff51077812 */ /* 0x000fc800078ec0ff */
[----:B------:R-:W-:Y:S02]  /*23280*/  PRMT R10, R7, 0x3340, R6 ;  /* 0x00003340070a7816 */ /* 0x000fe40000000006 */
[----:B------:R-:W-:Y:S02]  /*23290*/  LOP3.LUT R7, R78, 0xffff, RZ, 0xc0, !PT ;  /* 0x0000ffff4e077812 */ /* 0x000fe400078ec0ff */
[----:B------:R-:W-:Y:S01]  /*232a0*/  LOP3.LUT R6, R77, 0xffff, RZ, 0xc0, !PT ;  /* 0x0000ffff4d067812 */ /* 0x000fe200078ec0ff */
[----:B------:R-:W1:Y:S03]  /*232b0*/  S2R R129, SR_TID.X ;  /* 0x0000000000817919 */ /* 0x000e660000002100 */
[----:B------:R-:W-:Y:S02]  /*232c0*/  PRMT R6, R7, 0x3340, R6 ;  /* 0x0000334007067816 */ /* 0x000fe40000000006 */
[----:B------:R-:W-:-:S02]  /*232d0*/  PRMT R8, R75, 0x5410, R76 ;  /* 0x000054104b087816 */ /* 0x000fc4000000004c */
[----:B------:R-:W-:Y:S02]  /*232e0*/  PRMT R10, R73, 0x5410, R10 ;  /* 0x00005410490a7816 */ /* 0x000fe4000000000a */
[----:B------:R-:W-:-:S05]  /*232f0*/  PRMT R11, R11, 0x5410, R6 ;  /* 0x000054100b0b7816 */ /* 0x000fca0000000006 */
[----:B------:R-:W-:Y:S01]  /*23300*/  STS.128 [R32+UR58+0x6000], R8 ;  /* 0x0060000820007988 */ /* 0x000fe20008000c3a */
[----:B0-----:R-:W-:-:S05]  /*23310*/  LOP3.LUT R26, R26, 0x7f, RZ, 0xc0, !PT ;  /* 0x0000007f1a1a7812 */ /* 0x001fca00078ec0ff */
[----:B------:R-:W-:Y:S04]  /*23320*/  STS.U8 [R26+UR58+0x8000], R72 ;  /* 0x008000481a007988 */ /* 0x000fe8000800003a */
        /* <DEDUP_REMOVED lines=22> */
[----:B------:R-:W-:Y:S01]  /*23490*/  STS.U8 [R26+UR58+0xae00], R251 ;  /* 0x00ae00fb1a007988 */ /* 0x000fe2000800003a */
[----:B-1----:R-:W-:-:S03]  /*234a0*/  LOP3.LUT R129, R129, 0x7f, RZ, 0xc0, !PT ;  /* 0x0000007f81817812 */ /* 0x002fc600078ec0ff */
[----:B------:R-:W-:Y:S04]  /*234b0*/  STS.U8 [R26+UR58+0xb000], R250 ;  /* 0x00b000fa1a007988 */ /* 0x000fe8000800003a */
[----:B------:R-:W-:Y:S04]  /*234c0*/  STS.U8 [R26+UR58+0xb200], R249 ;  /* 0x00b200f91a007988 */ /* 0x000fe8000800003a */
[----:B------:R-:W-:Y:S04]  /*234d0*/  STS.U8 [R26+UR58+0xb400], R248 ;  /* 0x00b400f81a007988 */ /* 0x000fe8000800003a */
[----:B------:R-:W-:Y:S01]  /*234e0*/  STS.U8 [R26+UR58+0xb600], R247 ;  /* 0x00b600f71a007988 */ /* 0x000fe2000800003a */
[----:B------:R-:W-:-:S03]  /*234f0*/  LOP3.LUT R6, R129, 0x10, RZ, 0x3c, !PT ;  /* 0x0000001081067812 */ /* 0x000fc600078e3cff */
        /* <DEDUP_REMOVED lines=36> */
[----:B------:R0:W-:Y:S04]  /*23740*/  STS.U8 [R6+UR58+0xbe80], R211 ;  /* 0x00be80d306007988 */ /* 0x0001e8000800003a */
        /* <DEDUP_REMOVED lines=28> */
[----:B0-----:R-:W-:-:S03]  /*23910*/  LOP3.LUT R6, R26, 0x30, RZ, 0x3c, !PT ;  /* 0x000000301a067812 */ /* 0x001fc600078e3cff */
[----:B------:R-:W-:Y:S04]  /*23920*/  STS.U8 [R7+UR58+0xb900], R182 ;  /* 0x00b900b607007988 */ /* 0x000fe8000800003a */
[----:B------:R-:W-:Y:S04]  /*23930*/  STS.U8 [R7+UR58+0xbb00], R181 ;  /* 0x00bb00b507007988 */ /* 0x000fe8000800003a */
[----:B------:R-:W-:Y:S04]  /*23940*/  STS.U8 [R7+UR58+0xbd00], R180 ;  /* 0x00bd00b407007988 */ /* 0x000fe8000800003a */
[----:B------:R-:W-:Y:S04]  /*23950*/  STS.U8 [R7+UR58+0xbf00], R179 ;  /* 0x00bf00b307007988 */ /* 0x000fe8000800003a */
[----:B------:R0:W-:Y:S04]  /*23960*/  STS.U8 [R6+UR58+0xbf80], R52 ;  /* 0x00bf803406007988 */ /* 0x0001e8000800003a */
[----:B0-----:R-:W3:Y:S04]  /*23970*/  LDL.LU.64 R52, [R1+0xc00] ;  /* 0x000c000001347983 */ /* 0x001ee80000300a00 */
[----:B------:R-:W3:Y:S04]  /*23980*/  LDL.LU.64 R54, [R1+0xc08] ;  /* 0x000c080001367983 */ /* 0x000ee80000300a00 */
        /* <DEDUP_REMOVED lines=21> */
[----:B------:R-:W-:Y:S04]  /*23ae0*/  STS.U8 [R6+UR58+0x8180], R178 ;  /* 0x008180b206007988 */ /* 0x000fe8000800003a */
        /* <DEDUP_REMOVED lines=51> */
[----:B------:R0:W-:Y:S04]  /*23e20*/  STS.U8 [R6+UR58+0xb580], R152 ;  /* 0x00b5809806007988 */ /* 0x0001e8000800003a */
[----:B------:R-:W3:Y:S04]  /*23e30*/  LDL.LU.64 R150, [R1+0xd88] ;  /* 0x000d880001967983 */ /* 0x000ee80000300a00 */
        /* <DEDUP_REMOVED lines=15> */
[----:B------:R-:W-:Y:S04]  /*23f30*/  STS.U8 [R6+UR58+0xb980], R22 ;  /* 0x00b9801606007988 */ /* 0x000fe8000800003a */
[----:B------:R-:W-:Y:S04]  /*23f40*/  STS.U8 [R6+UR58+0xbb80], R13 ;  /* 0x00bb800d06007988 */ /* 0x000fe8000800003a */
[----:B------:R-:W-:Y:S01]  /*23f50*/  STS.U8 [R6+UR58+0xbd80], R12 ;  /* 0x00bd800c06007988 */ /* 0x000fe2000800003a */
[----:B------:R0:W-:Y:S06]  /*23f60*/  MEMBAR.ALL.CTA ;  /* 0x0000000000007992 */ /* 0x0001ec0000008000 */
[----:B0-----:R-:W0:Y:S02]  /*23f70*/  FENCE.VIEW.ASYNC.S ;  /* 0x00000000000073c6 */ /* 0x001e240000000000 */
[----:B0-----:R-:W-:Y:S06]  /*23f80*/  BAR.SYNC.DEFER_BLOCKING 0x0 ;  /* 0x0000000000007b1d */ /* 0x001fec0000010000 */
[----:B------:R-:W-:Y:S01]  /*23f90*/  UMOV UR13, 0x80000020 ;  /* 0x80000020000d7882 */ /* 0x000fe20000000000 */
[----:B---3--:R-:W-:-:S06]  /*23fa0*/  WARPGROUP.ARRIVE ;  /* 0x00000000000079c5 */ /* 0x008fcc0000000000 */
[----:B------:R-:W-:Y:S01]  /*23fb0*/  QGMMA.64x256x32.F32.E4M3.E4M3 R52, gdesc[UR12], R52, gsb0 ;  /* 0x03e000000c3479f3 */ /* 0x000fe20008000834 */
[----:B------:R-:W-:Y:S04]  /*23fc0*/  STL [R1+0x2998], R50 ;  /* 0x0029983201007387 */ /* 0x000fe80000100800 */
        /* <DEDUP_REMOVED lines=8> */
[----:B------:R-:W-:Y:S04]  /*24050*/  STL [R1+0x2950], R33 ;  /* 0x0029502101007387 */ /* 0x000fe80000100800 */
[----:B------:R-:W-:Y:S04]  /*24060*/  STL.64 [R1+0x2948], R30 ;  /* 0x0029481e01007387 */ /* 0x000fe80000100a00 */
[----:B------:R-:W-:Y:S04]  /*24070*/  STL.64 [R1+0x2940], R28 ;  /* 0x0029401c01007387 */ /* 0x000fe80000100a00 */
[----:B------:R-:W-:Y:S01]  /*24080*/  STL.64 [R1+0x2938], R24 ;  /* 0x0029381801007387 */ /* 0x000fe20000100a00 */
[----:B------:R-:W-:-:S02]  /*24090*/  WARPGROUP.DEPBAR.LE gsb0, 0x0 ;  /* 0x00008000000079c5 */ /* 0x000fc40000010000 */
[----:B------:R-:W-:-:S06]  /*240a0*/  WARPGROUP.ARRIVE ;  /* 0x00000000000079c5 */ /* 0x000fcc0000000000 */
[----:B------:R-:W-:Y:S03]  /*240b0*/  QGMMA.64x256x32.F32.E4M3.E4M3 R52, gdesc[UR8], R52, gsb0 ;  /* 0x03e00000083479f3 */ /* 0x000fe60008000834 */
[----:B------:R-:W-:Y:S02]  /*240c0*/  WARPGROUP.DEPBAR.LE gsb0, 0x0 ;  /* 0x00008000000079c5 */ /* 0x000fe40000010000 */
        /* <DEDUP_REMOVED lines=49> */
[----:B------:R0:W-:Y:S04]  /*243e0*/  STL.64 [R1+0xd88], R150 ;  /* 0x000d889601007387 */ /* 0x0001e80000100a00 */
        /* <DEDUP_REMOVED lines=14> */
[----:B0-----:R-:W3:Y:S04]  /*244d0*/  LDL.LU.64 R150, [R1+0x29f0] ;  /* 0x0029f00001967983 */ /* 0x001ee80000300a00 */
[----:B------:R-:W4:Y:S04]  /*244e0*/  LDL.LU.64 R148, [R1+0x29e8] ;  /* 0x0029e80001947983 */ /* 0x000f280000300a00 */
[----:B------:R-:W2:Y:S04]  /*244f0*/  LDL.LU.64 R146, [R1+0x29e0] ;  /* 0x0029e00001927983 */ /* 0x000ea80000300a00 */
        /* <DEDUP_REMOVED lines=8> */
[----:B------:R-:W2:Y:S04]  /*24580*/  LDL.LU R50, [R1+0x2998] ;  /* 0x0029980001327983 */ /* 0x000ea80000300800 */
        /* <DEDUP_REMOVED lines=12> */
[----:B------:R-:W2:Y:S04]  /*24650*/  LDL.LU R128, [R1+0x1c5c] ;  /* 0x001c5c0001807983 */ /* 0x000ea80000300800 */
[----:B------:R-:W2:Y:S04]  /*24660*/  LDL.LU R129, [R1+0x1c58] ;  /* 0x001c580001817983 */ /* 0x000ea80000300800 */
[----:B---3--:R-:W-:Y:S04]  /*24670*/  STL.64 [R1+0x2930], R150 ;  /* 0x0029309601007387 */ /* 0x008fe80000100a00 */
[----:B----4-:R-:W-:Y:S04]  /*24680*/  STL.64 [R1+0x2928], R148 ;  /* 0x0029289401007387 */ /* 0x010fe80000100a00 */
[----:B--2---:R-:W-:Y:S04]  /*24690*/  STL.64 [R1+0x2920], R146 ;  /* 0x0029209201007387 */ /* 0x004fe80000100a00 */
        /* <DEDUP_REMOVED lines=47> */
[----:B0-----:R-:W2:Y:S04]  /*24990*/  LDL.LU.64 R128, [R1+0xb30] ;  /* 0x000b300001807983 */ /* 0x001ea80000300a00 */
        /* <DEDUP_REMOVED lines=24> */
[----:B------:R-:W2:Y:S01]  /*24b20*/  LDL.LU.64 R178, [R1+0xbf8] ;  /* 0x000bf80001b27983 */ /* 0x000ea20000300a00 */
[----:B------:R-:W-:Y:S01]  /*24b30*/  UIADD3.64 UR52, UR8, 0xfe, URZ ;  /* 0x000000fe08347897 */ /* 0x000fe2000fffe03f */
[----:B------:R-:W-:Y:S01]  /*24b40*/  UMOV UR54, UR14 ;  /* 0x0000000e00367c82 */ /* 0x000fe20008000000 */
[----:B------:R-:W-:Y:S01]  /*24b50*/  UMOV UR55, UR15 ;  /* 0x0000000f00377c82 */ /* 0x000fe20008000000 */
[----:B------:R-:W-:Y:S01]  /*24b60*/  UIADD3.64 UR48, UR8, 0x100, URZ ;  /* 0x0000010008307897 */ /* 0x000fe2000fffe03f */
[----:B------:R-:W-:Y:S01]  /*24b70*/  UMOV UR50, UR10 ;  /* 0x0000000a00327c82 */ /* 0x000fe20008000000 */
[----:B------:R-:W-:Y:S01]  /*24b80*/  UMOV UR51, UR11 ;  /* 0x0000000b00337c82 */ /* 0x000fe20008000000 */
[----:B--2---:R-:W-:-:S06]  /*24b90*/  WARPGROUP.ARRIVE ;  /* 0x00000000000079c5 */ /* 0x004fcc0000000000 */
        /* <DEDUP_REMOVED lines=82> */
[----:B0-----:R-:W2:Y:S04]  /*250c0*/  LDL.LU.64 R150, [R1+0x2930] ;  /* 0x0029300001967983 */ /* 0x001ea80000300a00 */
[----:B------:R-:W3:Y:S04]  /*250d0*/  LDL.LU.64 R148, [R1+0x2928] ;  /* 0x0029280001947983 */ /* 0x000ee80000300a00 */
[----:B------:R-:W4:Y:S04]  /*250e0*/  LDL.LU.64 R146, [R1+0x2920] ;  /* 0x0029200001927983 */ /* 0x000f280000300a00 */
[----:B------:R-:W2:Y:S04]  /*250f0*/  LDL.LU.64 R144, [R1+0x2918] ;  /* 0x0029180001907983 */ /* 0x000ea80000300a00 */
[----:B------:R-:W3:Y:S04]  /*25100*/  LDL.LU.64 R142, [R1+0x2910] ;  /* 0x00291000018e7983 */ /* 0x000ee80000300a00 */
[----:B------:R-:W4:Y:S04]  /*25110*/  LDL.LU.64 R140, [R1+0x2908] ;  /* 0x00290800018c7983 */ /* 0x000f280000300a00 */
[----:B------:R-:W3:Y:S04]  /*25120*/  LDL.LU.64 R138, [R1+0x2900] ;  /* 0x00290000018a7983 */ /* 0x000ee80000300a00 */
[----:B------:R-:W2:Y:S04]  /*25130*/  LDL.LU.64 R136, [R1+0x28f8] ;  /* 0x0028f80001887983 */ /* 0x000ea80000300a00 */
[----:B------:R-:W4:Y:S04]  /*25140*/  LDL.LU.64 R134, [R1+0x28f0] ;  /* 0x0028f00001867983 */ /* 0x000f280000300a00 */
[----:B------:R-:W3:Y:S04]  /*25150*/  LDL.LU.64 R132, [R1+0x28e8] ;  /* 0x0028e80001847983 */ /* 0x000ee80000300a00 */
[----:B------:R-:W2:Y:S04]  /*25160*/  LDL.LU.64 R130, [R1+0x28e0] ;  /* 0x0028e00001827983 */ /* 0x000ea80000300a00 */
[----:B------:R-:W4:Y:S04]  /*25170*/  LDL.LU.64 R128, [R1+0x28d8] ;  /* 0x0028d80001807983 */ /* 0x000f280000300a00 */
[----:B------:R-:W3:Y:S04]  /*25180*/  LDL.LU R50, [R1+0x28d0] ;  /* 0x0028d00001327983 */ /* 0x000ee80000300800 */
        /* <DEDUP_REMOVED lines=8> */
[----:B------:R-:W3:Y:S04]  /*25210*/  LDL.LU R33, [R1+0x2888] ;  /* 0x0028880001217983 */ /* 0x000ee80000300800 */
[----:B------:R-:W3:Y:S04]  /*25220*/  LDL.LU.64 R30, [R1+0x2880] ;  /* 0x00288000011e7983 */ /* 0x000ee80000300a00 */
[----:B------:R-:W3:Y:S04]  /*25230*/  LDL.LU.64 R28, [R1+0x2878] ;  /* 0x00287800011c7983 */ /* 0x000ee80000300a00 */
[----:B------:R-:W3:Y:S04]  /*25240*/  LDL.LU.64 R24, [R1+0x2870] ;  /* 0x0028700001187983 */ /* 0x000ee80000300a00 */
[----:B------:R-:W3:Y:S04]  /*25250*/  LDL.LU R124, [R1+0x1c54] ;  /* 0x001c5400017c7983 */ /* 0x000ee80000300800 */
[----:B------:R-:W3:Y:S01]  /*25260*/  LDL.LU R125, [R1+0x1c50] ;  /* 0x001c5000017d7983 */ /* 0x000ee20000300800 */
[----:B--2---:R-:W-:-:S02]  /*25270*/  IMAD.MOV.U32 R126, RZ, RZ, R130 ;  /* 0x000000ffff7e7224 */ /* 0x004fc400078e0082 */
[----:B------:R-:W-:Y:S01]  /*25280*/  IMAD.MOV.U32 R127, RZ, RZ, R131 ;  /* 0x000000ffff7f7224 */ /* 0x000fe200078e0083 */
[----:B----4-:R-:W-:Y:S02]  /*25290*/  R2UR UR49, R128 ;  /* 0x00000000803172ca */ /* 0x010fe400000e0000 */
[----:B------:R-:W-:Y:S01]  /*252a0*/  R2UR UR48, R129 ;  /* 0x00000000813072ca */ /* 0x000fe200000e0000 */
[----:B------:R-:W-:Y:S02]  /*252b0*/  IMAD.MOV.U32 R130, RZ, RZ, R134 ;  /* 0x000000ffff827224 */ /* 0x000fe400078e0086 */
[----:B------:R-:W-:Y:S02]  /*252c0*/  IMAD.MOV.U32 R131, RZ, RZ, R135 ;  /* 0x000000ffff837224 */ /* 0x000fe400078e0087 */
[----:B---3--:R-:W-:Y:S02]  /*252d0*/  IMAD.MOV.U32 R128, RZ, RZ, R132 ;  /* 0x000000ffff807224 */ /* 0x008fe400078e0084 */
[----:B------:R-:W-:Y:S01]  /*252e0*/  IMAD.MOV.U32 R129, RZ, RZ, R133 ;  /* 0x000000ffff817224 */ /* 0x000fe200078e0085 */
[----:B------:R-:W-:Y:S04]  /*252f0*/  STL.64 [R1+0x2868], R130 ;  /* 0x0028688201007387 */ /* 0x000fe80000100a00 */
[----:B------:R-:W-:Y:S04]  /*25300*/  STL.64 [R1+0x2860], R128 ;  /* 0x0028608001007387 */ /* 0x000fe80000100a00 */
[----:B------:R-:W-:Y:S04]  /*25310*/  STL.64 [R1+0x2858], R126 ;  /* 0x0028587e01007387 */ /* 0x000fe80000100a00 */
[----:B------:R-:W-:Y:S04]  /*25320*/  STL.64 [R1+0x2850], R124 ;  /* 0x0028507c01007387 */ /* 0x000fe80000100a00 */
        /* <DEDUP_REMOVED lines=13> */
[----:B------:R-:W-:Y:S04]  /*25400*/  STL [R1+0x27e4], R21 ;  /* 0x0027e41501007387 */ /* 0x000fe80000100800 */
[----:B------:R-:W-:Y:S04]  /*25410*/  STL [R1+0x27e0], R18 ;  /* 0x0027e01201007387 */ /* 0x000fe80000100800 */
[----:B------:R-:W-:Y:S04]  /*25420*/  STL [R1+0x27dc], R17 ;  /* 0x0027dc1101007387 */ /* 0x000fe80000100800 */
[----:B------:R-:W-:Y:S04]  /*25430*/  STL [R1+0x27d8], R15 ;  /* 0x0027d80f01007387 */ /* 0x000fe80000100800 */
[----:B------:R0:W-:Y:S01]  /*25440*/  STL.64 [R1+0x27d0], R4 ;  /* 0x0027d00401007387 */ /* 0x0001e20000100a00 */
[----:B------:R-:W-:-:S02]  /*25450*/  IMAD.MOV.U32 R132, RZ, RZ, R136 ;  /* 0x000000ffff847224 */ /* 0x000fc400078e0088 */
[----:B------:R-:W-:Y:S02]  /*25460*/  IMAD.MOV.U32 R134, RZ, RZ, R140 ;  /* 0x000000ffff867224 */ /* 0x000fe400078e008c */
[----:B------:R-:W-:Y:S02]  /*25470*/  IMAD.MOV.U32 R136, RZ, RZ, R144 ;  /* 0x000000ffff887224 */ /* 0x000fe400078e0090 */
[----:B------:R-:W-:Y:S02]  /*25480*/  IMAD.MOV.U32 R140, RZ, RZ, R14 ;  /* 0x000000ffff8c7224 */ /* 0x000fe400078e000e */
[----:B------:R-:W-:Y:S02]  /*25490*/  IMAD.MOV.U32 R133, RZ, RZ, R138 ;  /* 0x000000ffff857224 */ /* 0x000fe400078e008a */
[----:B------:R-:W-:Y:S01]  /*254a0*/  IMAD.MOV.U32 R144, RZ, RZ, R16 ;  /* 0x000000ffff907224 */ /* 0x000fe200078e0010 */
[----:B0-----:R-:W2:Y:S04]  /*254b0*/  LDL.LU.64 R4, [R1+0x800] ;  /* 0x0008000001047983 */ /* 0x001ea80000300a00 */
[----:B------:R-:W2:Y:S04]  /*254c0*/  LDL.LU.64 R6, [R1+0x808] ;  /* 0x0008080001067983 */ /* 0x000ea80000300a00 */
[----:B------:R-:W2:Y:S04]  /*254d0*/  LDL.LU.64 R8, [R1+0x810] ;  /* 0x0008100001087983 */ /* 0x000ea80000300a00 */
[----:B------:R-:W2:Y:S04]  /*254e0*/  LDL.LU.64 R10, [R1+0x818] ;  /* 0x00081800010a7983 */ /* 0x000ea80000300a00 */
[----:B------:R-:W2:Y:S04]  /*254f0*/  LDL.LU.64 R12, [R1+0x820] ;  /* 0x00082000010c7983 */ /* 0x000ea80000300a00 */
[----:B------:R-:W2:Y:S01]  /*25500*/  LDL.LU.64 R14, [R1+0x828] ;  /* 0x00082800010e7983 */ /* 0x000ea20000300a00 */
[----:B------:R-:W-:-:S02]  /*25510*/  IMAD.MOV.U32 R135, RZ, RZ, R143 ;  /* 0x000000ffff877224 */ /* 0x000fc400078e008f */
[----:B------:R-:W-:Y:S01]  /*25520*/  IMAD.MOV.U32 R138, RZ, RZ, R19 ;  /* 0x000000ffff8a7224 */ /* 0x000fe200078e0013 */
[----:B------:R-:W2:Y:S01]  /*25530*/  LDL.LU.64 R16, [R1+0x830] ;  /* 0x0008300001107983 */ /* 0x000ea20000300a00 */
[----:B------:R-:W-:-:S03]  /*25540*/  IMAD.MOV.U32 R143, RZ, RZ, R20 ;  /* 0x000000ffff8f7224 */ /* 0x000fc600078e0014 */
        /* <DEDUP_REMOVED lines=60> */
[----:B--2---:R-:W-:-:S06]  /*25910*/  WARPGROUP.ARRIVE ;  /* 0x00000000000079c5 */ /* 0x004fcc0000000000 */
        /* <DEDUP_REMOVED lines=44> */
[----:B0-----:R-:W2:Y:S04]  /*25be0*/  LDL.LU.64 R130, [R1+0x2868] ;  /* 0x0028680001827983 */ /* 0x001ea80000300a00 */
[----:B------:R-:W3:Y:S04]  /*25bf0*/  LDL.LU.64 R128, [R1+0x2860] ;  /* 0x0028600001807983 */ /* 0x000ee80000300a00 */
[----:B------:R-:W4:Y:S04]  /*25c00*/  LDL.LU.64 R126, [R1+0x2858] ;  /* 0x00285800017e7983 */ /* 0x000f280000300a00 */
[----:B------:R-:W2:Y:S04]  /*25c10*/  LDL.LU.64 R124, [R1+0x2850] ;  /* 0x00285000017c7983 */ /* 0x000ea80000300a00 */
[----:B------:R-:W4:Y:S01]  /*25c20*/  LDL.LU R50, [R1+0x2848] ;  /* 0x0028480001327983 */ /* 0x000f220000300800 */
[----:B------:R-:W-:-:S02]  /*25c30*/  IMAD.MOV.U32 R166, RZ, RZ, R46 ;  /* 0x000000ffffa67224 */ /* 0x000fc400078e002e */
[----:B------:R-:W-:Y:S01]  /*25c40*/  IMAD.MOV.U32 R122, RZ, RZ, R47 ;  /* 0x000000ffff7a7224 */ /* 0x000fe200078e002f */
[----:B------:R-:W4:Y:S01]  /*25c50*/  LDL.LU.64 R48, [R1+0x2840] ;  /* 0x0028400001307983 */ /* 0x000f220000300a00 */
[----:B------:R-:W-:Y:S02]  /*25c60*/  IMAD.MOV.U32 R164, RZ, RZ, R44 ;  /* 0x000000ffffa47224 */ /* 0x000fe400078e002c */
[----:B------:R-:W-:Y:S01]  /*25c70*/  IMAD.MOV.U32 R165, RZ, RZ, R45 ;  /* 0x000000ffffa57224 */ /* 0x000fe200078e002d */
[----:B------:R-:W4:Y:S01]  /*25c80*/  LDL.LU.64 R46, [R1+0x2838] ;  /* 0x00283800012e7983 */ /* 0x000f220000300a00 */
[----:B------:R-:W-:Y:S02]  /*25c90*/  IMAD.MOV.U32 R162, RZ, RZ, R42 ;  /* 0x000000ffffa27224 */ /* 0x000fe400078e002a */
[----:B------:R-:W-:Y:S01]  /*25ca0*/  IMAD.MOV.U32 R163, RZ, RZ, R43 ;  /* 0x000000ffffa37224 */ /* 0x000fe200078e002b */
[----:B------:R-:W4:Y:S01]  /*25cb0*/  LDL.LU.64 R44, [R1+0x2830] ;  /* 0x00283000012c7983 */ /* 0x000f220000300a00 */
        /* <DEDUP_REMOVED lines=12> */
[----:B------:R-:W-:-:S03]  /*25d80*/  IMAD.MOV.U32 R153, RZ, RZ, R33 ;  /* 0x000000ffff997224 */ /* 0x000fc600078e0021 */
[----:B------:R-:W4:Y:S01]  /*25d90*/  LDL.LU.64 R34, [R1+0x2808] ;  /* 0x0028080001227983 */ /* 0x000f220000300a00 */
[----:B------:R-:W-:Y:S02]  /*25da0*/  IMAD.MOV.U32 R168, RZ, RZ, R30 ;  /* 0x000000ffffa87224 */ /* 0x000fe400078e001e */
[----:B------:R-:W-:Y:S01]  /*25db0*/  IMAD.MOV.U32 R167, RZ, RZ, R31 ;  /* 0x000000ffffa77224 */ /* 0x000fe200078e001f */
[----:B------:R-:W4:Y:S01]  /*25dc0*/  LDL.LU R33, [R1+0x2800] ;  /* 0x0028000001217983 */ /* 0x000f220000300800 */
[----:B------:R-:W-:Y:S02]  /*25dd0*/  IMAD.MOV.U32 R170, RZ, RZ, R28 ;  /* 0x000000ffffaa7224 */ /* 0x000fe400078e001c */
[----:B------:R-:W-:Y:S01]  /*25de0*/  IMAD.MOV.U32 R169, RZ, RZ, R29 ;  /* 0x000000ffffa97224 */ /* 0x000fe200078e001d */
[----:B------:R-:W4:Y:S01]  /*25df0*/  LDL.LU.64 R30, [R1+0x27f8] ;  /* 0x0027f800011e7983 */ /* 0x000f220000300a00 */
[----:B------:R-:W-:Y:S02]  /*25e00*/  IMAD.MOV.U32 R174, RZ, RZ, R24 ;  /* 0x000000ffffae7224 */ /* 0x000fe400078e0018 */
[----:B------:R-:W-:Y:S01]  /*25e10*/  IMAD.MOV.U32 R173, RZ, RZ, R25 ;  /* 0x000000ffffad7224 */ /* 0x000fe200078e0019 */
[----:B------:R-:W4:Y:S01]  /*25e20*/  LDL.LU.64 R28, [R1+0x27f0] ;  /* 0x0027f000011c7983 */ /* 0x000f220000300a00 */
[----:B------:R-:W-:-:S03]  /*25e30*/  IMAD.MOV.U32 R177, RZ, RZ, R21 ;  /* 0x000000ffffb17224 */ /* 0x000fc600078e0015 */
[----:B------:R-:W4:Y:S01]  /*25e40*/  LDL.LU.64 R24, [R1+0x27e8] ;  /* 0x0027e80001187983 */ /* 0x000f220000300a00 */
[----:B------:R-:W-:-:S03]  /*25e50*/  IMAD.MOV.U32 R180, RZ, RZ, R18 ;  /* 0x000000ffffb47224 */ /* 0x000fc600078e0012 */
[----:B------:R-:W4:Y:S01]  /*25e60*/  LDL.LU R21, [R1+0x27e4] ;  /* 0x0027e40001157983 */ /* 0x000f220000300800 */
[----:B------:R-:W-:-:S03]  /*25e70*/  IMAD.MOV.U32 R181, RZ, RZ, R17 ;  /* 0x000000ffffb57224 */ /* 0x000fc600078e0011 */
[----:B------:R-:W4:Y:S01]  /*25e80*/  LDL.LU R18, [R1+0x27e0] ;  /* 0x0027e00001127983 */ /* 0x000f220000300800 */
[----:B------:R-:W-:-:S03]  /*25e90*/  IMAD.MOV.U32 R183, RZ, RZ, R15 ;  /* 0x000000ffffb77224 */ /* 0x000fc600078e000f */
[----:B------:R-:W4:Y:S01]  /*25ea0*/  LDL.LU R17, [R1+0x27dc] ;  /* 0x0027dc0001117983 */ /* 0x000f220000300800 */
[----:B------:R-:W-:Y:S02]  /*25eb0*/  IMAD.MOV.U32 R194, RZ, RZ, R4 ;  /* 0x000000ffffc27224 */ /* 0x000fe400078e0004 */
[----:B------:R-:W-:Y:S01]  /*25ec0*/  IMAD.MOV.U32 R193, RZ, RZ, R5 ;  /* 0x000000ffffc17224 */ /* 0x000fe200078e0005 */
[----:B------:R-:W4:Y:S04]  /*25ed0*/  LDL.LU R15, [R1+0x27d8] ;  /* 0x0027d800010f7983 */ /* 0x000f280000300800 */
[----:B------:R-:W4:Y:S04]  /*25ee0*/  LDL.LU.64 R4, [R1+0x27d0] ;  /* 0x0027d00001047983 */ /* 0x000f280000300a00 */
[----:B------:R-:W4:Y:S04]  /*25ef0*/  LDL.LU R121, [R1+0x8b0] ;  /* 0x0008b00001797983 */ /* 0x000f280000300800 */
        /* <DEDUP_REMOVED lines=68> */
[----:B------:R-:W4:Y:S01]  /*26340*/  LDL.LU R52, [R1+0x9c4] ;  /* 0x0009c40001347983 */ /* 0x000f220000300800 */
[----:B------:R-:W-:-:S03]  /*26350*/  IMAD.MOV.U32 R152, RZ, RZ, R32 ;  /* 0x000000ffff987224 */ /* 0x000fc600078e0020 */
        /* <DEDUP_REMOVED lines=32> */
[----:B------:R-:W4:Y:S04]  /*26560*/  LDL.LU R6, [R1+0x9fc] ;  /* 0x0009fc0001067983 */ /* 0x000f280000300800 */
[----:B------:R-:W4:Y:S04]  /*26570*/  LDL.LU R16, [R1+0x27c0] ;  /* 0x0027c00001107983 */ /* 0x000f280000300800 */
[----:B------:R-:W4:Y:S01]  /*26580*/  LDL.LU R123, [R1+0x1c4c] ;  /* 0x001c4c00017b7983 */ /* 0x000f220000300800 */
[----:B--2---:R-:W-:Y:S02]  /*26590*/  R2UR UR53, R124 ;  /* 0x000000007c3572ca */ /* 0x004fe400000e0000 */
[----:B------:R-:W-:Y:S01]  /*265a0*/  R2UR UR52, R125 ;  /* 0x000000007d3472ca */ /* 0x000fe200000e0000 */
[----:B------:R-:W2:Y:S04]  /*265b0*/  LDL.LU R124, [R1+0x1c48] ;  /* 0x001c4800017c7983 */ /* 0x000ea80000300800 */
[----:B------:R-:W2:Y:S04]  /*265c0*/  LDL.LU R125, [R1+0x1c44] ;  /* 0x001c4400017d7983 */ /* 0x000ea80000300800 */
[----:B------:R-:W-:Y:S04]  /*265d0*/  STL.64 [R1+0x27b8], R150 ;  /* 0x0027b89601007387 */ /* 0x000fe80000100a00 */
[----:B------:R-:W-:Y:S04]  /*265e0*/  STL.64 [R1+0x27b0], R148 ;  /* 0x0027b09401007387 */ /* 0x000fe80000100a00 */
[----:B------:R-:W-:Y:S04]  /*265f0*/  STL.64 [R1+0x27a8], R146 ;  /* 0x0027a89201007387 */ /* 0x000fe80000100a00 */
[----:B------:R0:W-:Y:S04]  /*26600*/  STL.64 [R1+0x27a0], R144 ;  /* 0x0027a09001007387 */ /* 0x0001e80000100a00 */
[----:B------:R1:W-:Y:S04]  /*26610*/  STL.64 [R1+0x2798], R142 ;  /* 0x0027988e01007387 */ /* 0x0003e80000100a00 */
[----:B------:R1:W-:Y:S04]  /*26620*/  STL.64 [R1+0x2790], R140 ;  /* 0x0027908c01007387 */ /* 0x0003e80000100a00 */
[----:B------:R1:W-:Y:S04]  /*26630*/  STL.64 [R1+0x2788], R138 ;  /* 0x0027888a01007387 */ /* 0x0003e80000100a00 */
[----:B------:R1:W-:Y:S04]  /*26640*/  STL.64 [R1+0x2780], R136 ;  /* 0x0027808801007387 */ /* 0x0003e80000100a00 */
[----:B------:R1:W-:Y:S04]  /*26650*/  STL.64 [R1+0x2778], R134 ;  /* 0x0027788601007387 */ /* 0x0003e80000100a00 */
[----:B------:R1:W-:Y:S04]  /*26660*/  STL.64 [R1+0x2770], R132 ;  /* 0x0027708401007387 */ /* 0x0003e80000100a00 */
[----:B------:R1:W-:Y:S04]  /*26670*/  STL.64 [R1+0x2768], R130 ;  /* 0x0027688201007387 */ /* 0x0003e80000100a00 */
[----:B---3--:R3:W-:Y:S04]  /*26680*/  STL.64 [R1+0x2760], R128 ;  /* 0x0027608001007387 */ /* 0x0087e80000100a00 */
[----:B----4-:R4:W-:Y:S01]  /*26690*/  STL.64 [R1+0x2758], R126 ;  /* 0x0027587e01007387 */ /* 0x0109e20000100a00 */
[----:B0-----:R-:W-:-:S02]  /*266a0*/  IMAD.MOV.U32 R144, RZ, RZ, R174 ;  /* 0x000000ffff907224 */ /* 0x001fc400078e00ae */
[----:B------:R-:W-:Y:S02]  /*266b0*/  IMAD.MOV.U32 R146, RZ, RZ, R172 ;  /* 0x000000ffff927224 */ /* 0x000fe400078e00ac */
[----:B------:R-:W-:Y:S02]  /*266c0*/  IMAD.MOV.U32 R145, RZ, RZ, R173 ;  /* 0x000000ffff917224 */ /* 0x000fe400078e00ad */
[----:B-1----:R-:W-:Y:S02]  /*266d0*/  IMAD.MOV.U32 R142, RZ, RZ, R176 ;  /* 0x000000ffff8e7224 */ /* 0x002fe400078e00b0 */
[----:B------:R-:W-:Y:S02]  /*266e0*/  IMAD.MOV.U32 R140, RZ, RZ, R178 ;  /* 0x000000ffff8c7224 */ /* 0x000fe400078e00b2 */
[----:B------:R-:W-:Y:S02]  /*266f0*/  IMAD.MOV.U32 R138, RZ, RZ, R180 ;  /* 0x000000ffff8a7224 */ /* 0x000fe400078e00b4 */
[----:B------:R-:W-:-:S02]  /*26700*/  IMAD.MOV.U32 R136, RZ, RZ, R182 ;  /* 0x000000ffff887224 */ /* 0x000fc400078e00b6 */
[----:B------:R-:W-:Y:S02]  /*26710*/  IMAD.MOV.U32 R134, RZ, RZ, R184 ;  /* 0x000000ffff867224 */ /* 0x000fe400078e00b8 */
[----:B------:R-:W-:Y:S02]  /*26720*/  IMAD.MOV.U32 R132, RZ, RZ, R186 ;  /* 0x000000ffff847224 */ /* 0x000fe400078e00ba */
[----:B------:R-:W-:Y:S02]  /*26730*/  IMAD.MOV.U32 R130, RZ, RZ, R188 ;  /* 0x000000ffff827224 */ /* 0x000fe400078e00bc */
[----:B---3--:R-:W-:Y:S02]  /*26740*/  IMAD.MOV.U32 R128, RZ, RZ, R190 ;  /* 0x000000ffff807224 */ /* 0x008fe400078e00be */
[----:B----4-:R-:W-:Y:S02]  /*26750*/  IMAD.MOV.U32 R126, RZ, RZ, R192 ;  /* 0x000000ffff7e7224 */ /* 0x010fe400078e00c0 */
[----:B------:R-:W-:-:S02]  /*26760*/  IMAD.MOV.U32 R127, RZ, RZ, R191 ;  /* 0x000000ffff7f7224 */ /* 0x000fc400078e00bf */
[----:B------:R-:W-:Y:S02]  /*26770*/  IMAD.MOV.U32 R129, RZ, RZ, R189 ;  /* 0x000000ffff817224 */ /* 0x000fe400078e00bd */
[----:B------:R-:W-:Y:S02]  /*26780*/  IMAD.MOV.U32 R131, RZ, RZ, R187 ;  /* 0x000000ffff837224 */ /* 0x000fe400078e00bb */
[----:B------:R-:W-:Y:S02]  /*26790*/  IMAD.MOV.U32 R133, RZ, RZ, R185 ;  /* 0x000000ffff857224 */ /* 0x000fe400078e00b9 */
[----:B------:R-:W-:Y:S02]  /*267a0*/  IMAD.MOV.U32 R135, RZ, RZ, R183 ;  /* 0x000000ffff877224 */ /* 0x000fe400078e00b7 */
[----:B------:R-:W-:Y:S02]  /*267b0*/  IMAD.MOV.U32 R137, RZ, RZ, R181 ;  /* 0x000000ffff897224 */ /* 0x000fe400078e00b5 */
        /* <DEDUP_REMOVED lines=87> */
[----:B------:R-:W-:Y:S01]  /*26d30*/  IMAD.MOV.U32 R248, RZ, RZ, R9 ;  /* 0x000000fffff87224 */ /* 0x000fe200078e0009 */
[----:B------:R-:W-:Y:S01]  /*26d40*/  UIADD3.64 UR4, UR8, 0x200, URZ ;  /* 0x0000020008047897 */ /* 0x000fe2000fffe03f */
[----:B------:R-:W-:Y:S02]  /*26d50*/  IMAD.MOV.U32 R249, RZ, RZ, R8 ;  /* 0x000000fffff97224 */ /* 0x000fe400078e0008 */
[----:B------:R-:W-:Y:S02]  /*26d60*/  IMAD.MOV.U32 R250, RZ, RZ, R7 ;  /* 0x000000fffffa7224 */ /* 0x000fe400078e0007 */
[----:B------:R-:W-:Y:S01]  /*26d70*/  IMAD.MOV.U32 R251, RZ, RZ, R6 ;  /* 0x000000fffffb7224 */ /* 0x000fe200078e0006 */
[----:B------:R-:W-:Y:S01]  /*26d80*/  UMOV UR6, UR10 ;  /* 0x0000000a00067c82 */ /* 0x000fe20008000000 */
[----:B------:R-:W-:Y:S01]  /*26d90*/  UMOV UR7, UR11 ;  /* 0x0000000b00077c82 */ /* 0x000fe20008000000 */
[----:B--2---:R0:W-:Y:S02]  /*26da0*/  STL.64 [R1+0x2750], R124 ;  /* 0x0027507c01007387 */ /* 0x0041e40000100a00 */
[----:B0-----:R-:W-:-:S02]  /*26db0*/  IMAD.MOV.U32 R124, RZ, RZ, R194 ;  /* 0x000000ffff7c7224 */ /* 0x001fc400078e00c2 */
[----:B------:R-:W-:Y:S02]  /*26dc0*/  IMAD.MOV.U32 R125, RZ, RZ, R193 ;  /* 0x000000ffff7d7224 */ /* 0x000fe400078e00c1 */
[----:B------:R-:W-:Y:S02]  /*26dd0*/  IMAD.MOV.U32 R193, RZ, RZ, R96 ;  /* 0x000000ffffc17224 */ /* 0x000fe400078e0060 */
[----:B------:R-:W-:-:S06]  /*26de0*/  IMAD.MOV.U32 R194, RZ, RZ, R95 ;  /* 0x000000ffffc27224 */ /* 0x000fcc00078e005f */
[----:B------:R-:W-:-:S06]  /*26df0*/  WARPGROUP.ARRIVE ;  /* 0x00000000000079c5 */ /* 0x000fcc0000000000 */
[----:B------:R-:W-:Y:S01]  /*26e00*/  QGMMA.64x256x32.F32.E4M3.E4M3 R124, gdesc[UR4], R124, gsb0 ;  /* 0x03e00000047c79f3 */ /* 0x000fe2000800087c */
[----:B------:R-:W-:Y:S04]  /*26e10*/  STL [R1+0x274c], R123 ;  /* 0x00274c7b01007387 */ /* 0x000fe80000100800 */
        /* <DEDUP_REMOVED lines=13> */
[----:B------:R-:W-:-:S03]  /*26ef0*/  WARPGROUP.DEPBAR.LE gsb0, 0x0 ;  /* 0x00008000000079c5 */ /* 0x000fc60000010000 */
        /* <DEDUP_REMOVED lines=78> */
[----:B------:R-:W4:Y:S04]  /*273e0*/  LDL.LU R123, [R1+0x274c] ;  /* 0x00274c00017b7983 */ /* 0x000f280000300800 */
[----:B------:R-:W4:Y:S04]  /*273f0*/  LDL.LU R50, [R1+0x2748] ;  /* 0x0027480001327983 */ /* 0x000f280000300800 */
        /* <DEDUP_REMOVED lines=9> */
[----:B------:R-:W4:Y:S04]  /*27490*/  LDL.LU.64 R30, [R1+0x26f8] ;  /* 0x0026f800011e7983 */ /* 0x000f280000300a00 */
[----:B------:R-:W4:Y:S04]  /*274a0*/  LDL.LU.64 R28, [R1+0x26f0] ;  /* 0x0026f000011c7983 */ /* 0x000f280000300a00 */
[----:B------:R-:W4:Y:S04]  /*274b0*/  LDL.LU.64 R24, [R1+0x26e8] ;  /* 0x0026e80001187983 */ /* 0x000f280000300a00 */
[----:B------:R-:W4:Y:S04]  /*274c0*/  LDL.LU R51, [R1+0x1c40] ;  /* 0x001c400001337983 */ /* 0x000f280000300800 */
[----:B--2---:R-:W-:Y:S04]  /*274d0*/  STL.64 [R1+0x26e0], R150 ;  /* 0x0026e09601007387 */ /* 0x004fe80000100a00 */
[----:B---3--:R-:W-:Y:S04]  /*274e0*/  STL.64 [R1+0x26d8], R148 ;  /* 0x0026d89401007387 */ /* 0x008fe80000100a00 */
[----:B----4-:R-:W-:Y:S04]  /*274f0*/  STL.64 [R1+0x26d0], R146 ;  /* 0x0026d09201007387 */ /* 0x010fe80000100a00 */
        /* <DEDUP_REMOVED lines=44> */
[----:B------:R-:W-:-:S03]  /*277c0*/  R2UR UR7, R123 ;  /* 0x000000007b0772ca */ /* 0x000fc600000e0000 */
[----:B------:R-:W2:Y:S01]  /*277d0*/  LDL.LU.64 R120, [R1+0x710] ;  /* 0x0007100001787983 */ /* 0x000ea20000300a00 */
[----:B------:R-:W-:Y:S02]  /*277e0*/  R2UR UR6, R124 ;  /* 0x000000007c0672ca */ /* 0x000fe400000e0000 */
[----:B------:R-:W-:Y:S01]  /*277f0*/  R2UR UR5, R125 ;  /* 0x000000007d0572ca */ /* 0x000fe200000e0000 */
        /* <DEDUP_REMOVED lines=29> */
[----:B------:R-:W-:Y:S01]  /*279d0*/  UMOV UR18, UR14 ;  /* 0x0000000e00127c82 */ /* 0x000fe20008000000 */
[----:B------:R-:W-:Y:S01]  /*279e0*/  UMOV UR19, UR15 ;  /* 0x0000000f00137c82 */ /* 0x000fe20008000000 */
        /* <DEDUP_REMOVED lines=110> */
[----:B------:R-:W3:Y:S01]  /*280d0*/  LDL.LU.64 R24, [R1+0x2618] ;  /* 0x0026180001187983 */ /* 0x000ee20000300a00 */
[----:B------:R-:W-:Y:S01]  /*280e0*/  R2UR UR4, R51 ;  /* 0x00000000330472ca */ /* 0x000fe200000e0000 */
[----:B--2---:R-:W-:-:S02]  /*280f0*/  IMAD.MOV.U32 R122, RZ, RZ, R151 ;  /* 0x000000ffff7a7224 */ /* 0x004fc400078e0097 */
[----:B----4-:R-:W-:Y:S02]  /*28100*/  IMAD.MOV.U32 R123, RZ, RZ, R146 ;  /* 0x000000ffff7b7224 */ /* 0x010fe400078e0092 */
[----:B---3--:R-:W-:Y:S02]  /*28110*/  IMAD.MOV.U32 R124, RZ, RZ, R141 ;  /* 0x000000ffff7c7224 */ /* 0x008fe400078e008d */
[----:B------:R-:W-:Y:S01]  /*28120*/  IMAD.MOV.U32 R125, RZ, RZ, R137 ;  /* 0x000000ffff7d7224 */ /* 0x000fe200078e0089 */
        /* <DEDUP_REMOVED lines=20> */
[----:B------:R-:W-:Y:S04]  /*28270*/  STL.64 [R1+0x2578], R14 ;  /* 0x0025780e01007387 */ /* 0x000fe80000100a00 */
        /* <DEDUP_REMOVED lines=13> */
[----:B------:R-:W-:-:S03]  /*28350*/  IMAD.MOV.U32 R146, RZ, RZ, R18 ;  /* 0x000000ffff927224 */ /* 0x000fc600078e0012 */
        /* <DEDUP_REMOVED lines=61> */
[----:B--2---:R-:W-:-:S06]  /*28730*/  WARPGROUP.ARRIVE ;  /* 0x00000000000079c5 */ /* 0x004fcc0000000000 */
[----:B------:R-:W-:Y:S03]  /*28740*/  QGMMA.64x256x32.F32.E4M3.E4M3 R4, gdesc[UR24], R4, gsb0 ;  /* 0x03e00000180479f3 */ /* 0x000fe60008000804 */
[----:B------:R-:W-:Y:S02]  /*28750*/  WARPGROUP.DEPBAR.LE gsb0, 0x0 ;  /* 0x00008000000079c5 */ /* 0x000fe40000010000 */
        /* <DEDUP_REMOVED lines=41> */
[----:B------:R1:W-:Y:S01]  /*289f0*/  STL.64 [R1+0x5f8], R130 ;  /* 0x0005f88201007387 */ /* 0x0003e20000100a00 */
[----:B------:R-:W-:-:S02]  /*28a00*/  IMAD.MOV.U32 R166, RZ, RZ, R46 ;  /* 0x000000ffffa67224 */ /* 0x000fc400078e002e */
[----:B------:R-:W-:Y:S02]  /*28a10*/  IMAD.MOV.U32 R167, RZ, RZ, R47 ;  /* 0x000000ffffa77224 */ /* 0x000fe400078e002f */
[----:B------:R-:W-:Y:S02]  /*28a20*/  IMAD.MOV.U32 R164, RZ, RZ, R44 ;  /* 0x000000ffffa47224 */ /* 0x000fe400078e002c */
[----:B------:R-:W-:Y:S02]  /*28a30*/  IMAD.MOV.U32 R165, RZ, RZ, R45 ;  /* 0x000000ffffa57224 */ /* 0x000fe400078e002d */
[----:B0-----:R-:W-:Y:S01]  /*28a40*/  IMAD.MOV.U32 R121, RZ, RZ, R48 ;  /* 0x000000ffff797224 */ /* 0x001fe200078e0030 */
[----:B-1----:R-:W2:Y:S04]  /*28a50*/  LDL.LU.64 R130, [R1+0x2610] ;  /* 0x0026100001827983 */ /* 0x002ea80000300a00 */
[----:B------:R-:W3:Y:S04]  /*28a60*/  LDL.LU.64 R128, [R1+0x2608] ;  /* 0x0026080001807983 */ /* 0x000ee80000300a00 */
[----:B------:R-:W4:Y:S04]  /*28a70*/  LDL.LU.64 R126, [R1+0x2600] ;  /* 0x00260000017e7983 */ /* 0x000f280000300a00 */
[----:B------:R-:W2:Y:S04]  /*28a80*/  LDL.LU.64 R124, [R1+0x25f8] ;  /* 0x0025f800017c7983 */ /* 0x000ea80000300a00 */
[----:B------:R-:W3:Y:S04]  /*28a90*/  LDL.LU.64 R122, [R1+0x25f0] ;  /* 0x0025f000017a7983 */ /* 0x000ee80000300a00 */
[----:B------:R-:W4:Y:S04]  /*28aa0*/  LDL.LU R50, [R1+0x25e8] ;  /* 0x0025e80001327983 */ /* 0x000f280000300800 */
[----:B------:R-:W4:Y:S04]  /*28ab0*/  LDL.LU.64 R48, [R1+0x25e0] ;  /* 0x0025e00001307983 */ /* 0x000f280000300a00 */
        /* <DEDUP_REMOVED lines=31> */
[----:B------:R-:W-:Y:S02]  /*28cb0*/  IMAD.MOV.U32 R185, RZ, RZ, R14 ;  /* 0x000000ffffb97224 */ /* 0x000fe400078e000e */
[----:B------:R-:W-:Y:S01]  /*28cc0*/  IMAD.MOV.U32 R184, RZ, RZ, R15 ;  /* 0x000000ffffb87224 */ /* 0x000fe200078e000f */
[----:B------:R-:W4:Y:S04]  /*28cd0*/  LDL.LU R16, [R1+0x2580] ;  /* 0x0025800001107983 */ /* 0x000f280000300800 */
[----:B------:R-:W2:Y:S01]  /*28ce0*/  LDL.LU.64 R14, [R1+0x2578] ;  /* 0x00257800010e7983 */ /* 0x000ea20000300a00 */
[----:B------:R-:W-:Y:S02]  /*28cf0*/  IMAD.MOV.U32 R195, RZ, RZ, R4 ;  /* 0x000000ffffc37224 */ /* 0x000fe400078e0004 */
[----:B------:R-:W-:-:S02]  /*28d00*/  IMAD.MOV.U32 R194, RZ, RZ, R5 ;  /* 0x000000ffffc27224 */ /* 0x000fc400078e0005 */
        /* <DEDUP_REMOVED lines=104> */
[----:B------:R-:W4:Y:S01]  /*29390*/  LDL.LU R6, [R1+0x5fc] ;  /* 0x0005fc0001067983 */ /* 0x000f220000300800 */
[----:B------:R-:W-:-:S03]  /*293a0*/  IMAD.MOV.U32 R136, RZ, RZ, R144 ;  /* 0x000000ffff887224 */ /* 0x000fc600078e0090 */
[----:B------:R-:W4:Y:S01]  /*293b0*/  LDL.LU R17, [R1+0x2560] ;  /* 0x0025600001117983 */ /* 0x000f220000300800 */
[----:B--2---:R-:W-:-:S03]  /*293c0*/  IMAD.MOV.U32 R144, RZ, RZ, R15 ;  /* 0x000000ffff907224 */ /* 0x004fc600078e000f */
[----:B------:R-:W2:Y:S04]  /*293d0*/  LDL.LU R15, [R1+0x255c] ;  /* 0x00255c00010f7983 */ /* 0x000ea80000300800 */
[----:B------:R-:W3:Y:S01]  /*293e0*/  LDL R196, [R1+0x1c60] ;  /* 0x001c600001c47983 */ /* 0x000ee20000100800 */
[----:B------:R-:W-:-:S05]  /*293f0*/  VIADD R252, R252, 0x1 ;  /* 0x00000001fcfc7836 */ /* 0x000fca0000000000 */
[----:B------:R0:W-:Y:S01]  /*29400*/  STL [R1+0xe68], R252 ;  /* 0x000e68fc01007387 */ /* 0x0001e20000100800 */
[----:B---3--:R-:W-:Y:S01]  /*29410*/  ISETP.NE.U32.AND P0, PT, R252, R196, PT ;  /* 0x000000c4fc00720c */ /* 0x008fe20003f05070 */
[----:B0-----:R-:W-:Y:S02]  /*29420*/  IMAD.MOV.U32 R252, RZ, RZ, R122 ;  /* 0x000000fffffc7224 */ /* 0x001fe400078e007a */
[----:B------:R-:W-:Y:S02]  /*29430*/  IMAD.MOV.U32 R122, RZ, RZ, R123 ;  /* 0x000000ffff7a7224 */ /* 0x000fe400078e007b */
[----:B------:R-:W-:Y:S02]  /*29440*/  IMAD.MOV.U32 R123, RZ, RZ, R124 ;  /* 0x000000ffff7b7224 */ /* 0x000fe400078e007c */
[----:B------:R-:W-:Y:S02]  /*29450*/  IMAD.MOV.U32 R124, RZ, RZ, R125 ;  /* 0x000000ffff7c7224 */ /* 0x000fe400078e007d */
[----:B----4-:R-:W-:-:S02]  /*29460*/  IMAD.MOV.U32 R125, RZ, RZ, R126 ;  /* 0x000000ffff7d7224 */ /* 0x010fc400078e007e */
        /* <DEDUP_REMOVED lines=15> */
[----:B------:R-:W3:Y:S01]  /*29560*/  LDL.LU R14, [R1+0x2558] ;  /* 0x00255800010e7983 */ /* 0x000ee20000300800 */
[----:B------:R-:W-:-:S05]  /*29570*/  IADD3 R252, P2, R252, UR6, RZ ;  /* 0x00000006fcfc7c10 */ /* 0x000fca000ff5e0ff */
[----:B------:R-:W-:Y:S01]  /*29580*/  STL [R1+0x1c14], R252 ;  /* 0x001c14fc01007387 */ /* 0x000fe20000100800 */
[----:B---3--:R-:W-:-:S05]  /*29590*/  IADD3 R14, P3, R14, UR6, RZ ;  /* 0x000000060e0e7c10 */ /* 0x008fca000ff7e0ff */
[----:B------:R0:W-:Y:S04]  /*295a0*/  STL [R1+0x1c0c], R14 ;  /* 0x001c0c0e01007387 */ /* 0x0001e80000100800 */
[----:B0-----:R-:W3:Y:S01]  /*295b0*/  LDL.LU R14, [R1+0x2554] ;  /* 0x00255400010e7983 */ /* 0x001ee20000300800 */
        /* <DEDUP_REMOVED lines=9> */
[----:B------:R-:W-:Y:S01]  /*29650*/  IMAD.MOV.U32 R130, RZ, RZ, R131 ;  /* 0x000000ffff827224 */ /* 0x000fe200078e0083 */
[----:B--2---:R-:W-:Y:S01]  /*29660*/  IADD3 R15, P4, R15, UR6, RZ ;  /* 0x000000060f0f7c10 */ /* 0x004fe2000ff9e0ff */
        /* <DEDUP_REMOVED lines=9> */
[----:B------:R-:W2:Y:S01]  /*29700*/  LDL.LU R16, [R1+0x2550] ;  /* 0x0025500001107983 */ /* 0x000ea20000300800 */
        /* <DEDUP_REMOVED lines=55> */
[----:B------:R-:W-:Y:S01]  /*29a80*/  IMAD.MOV.U32 R251, RZ, RZ, R6 ;  /* 0x000000fffffb7224 */ /* 0x000fe200078e0006 */
[----:B------:R-:W-:Y:S01]  /*29a90*/  UMOV UR30, UR10 ;  /* 0x0000000a001e7c82 */ /* 0x000fe20008000000 */
[----:B------:R-:W-:Y:S01]  /*29aa0*/  UMOV UR31, UR11 ;  /* 0x0000000b001f7c82 */ /* 0x000fe20008000000 */
[----:B---3--:R-:W-:Y:S02]  /*29ab0*/  IADD3.X R14, R14, UR5, RZ, P4, !PT ;  /* 0x000000050e0e7c10 */ /* 0x008fe4000a7fe4ff */
[----:B------:R-:W-:-:S05]  /*29ac0*/  IADD3 R252, P4, R252, UR6, RZ ;  /* 0x00000006fcfc7c10 */ /* 0x000fca000ff9e0ff */
[----:B------:R-:W-:Y:S04]  /*29ad0*/  STL [R1+0x1c04], R252 ;  /* 0x001c04fc01007387 */ /* 0x000fe80000100800 */
[----:B------:R-:W-:Y:S04]  /*29ae0*/  STL.64 [R1+0x2548], R150 ;  /* 0x0025489601007387 */ /* 0x000fe80000100a00 */
        /* <DEDUP_REMOVED lines=12> */
[----:B------:R2:W-:Y:S01]  /*29bb0*/  STL.64 [R1+0x24e0], R124 ;  /* 0x0024e07c01007387 */ /* 0x0005e20000100a00 */
[----:B0-----:R-:W-:-:S02]  /*29bc0*/  IMAD.MOV.U32 R142, RZ, RZ, R177 ;  /* 0x000000ffff8e7224 */ /* 0x001fc400078e00b1 */
[----:B------:R-:W-:Y:S02]  /*29bd0*/  IMAD.MOV.U32 R144, RZ, RZ, R175 ;  /* 0x000000ffff907224 */ /* 0x000fe400078e00af */
[----:B------:R-:W-:Y:S02]  /*29be0*/  IMAD.MOV.U32 R143, RZ, RZ, R176 ;  /* 0x000000ffff8f7224 */ /* 0x000fe400078e00b0 */
[----:B-1----:R-:W-:Y:S02]  /*29bf0*/  IMAD.MOV.U32 R140, RZ, RZ, R179 ;  /* 0x000000ffff8c7224 */ /* 0x002fe400078e00b3 */
[----:B---3--:R-:W-:Y:S02]  /*29c00*/  IMAD.MOV.U32 R138, RZ, RZ, R181 ;  /* 0x000000ffff8a7224 */ /* 0x008fe400078e00b5 */
[----:B----4-:R-:W-:Y:S02]  /*29c10*/  IMAD.MOV.U32 R136, RZ, RZ, R183 ;  /* 0x000000ffff887224 */ /* 0x010fe400078e00b7 */
[----:B--2---:R-:W-:-:S02]  /*29c20*/  IMAD.MOV.U32 R134, RZ, RZ, R185 ;  /* 0x000000ffff867224 */ /* 0x004fc400078e00b9 */
        /* <DEDUP_REMOVED lines=48> */
[----:B------:R-:W-:-:S06]  /*29f30*/  IMAD.MOV.U32 R195, RZ, RZ, R94 ;  /* 0x000000ffffc37224 */ /* 0x000fcc00078e005e */
[----:B------:R-:W-:-:S06]  /*29f40*/  WARPGROUP.ARRIVE ;  /* 0x00000000000079c5 */ /* 0x000fcc0000000000 */
[----:B------:R-:W-:Y:S01]  /*29f50*/  QGMMA.64x256x32.F32.E4M3.E4M3 R124, gdesc[UR28], R124, gsb0 ;  /* 0x03e000001c7c79f3 */ /* 0x000fe2000800087c */
        /* <DEDUP_REMOVED lines=84> */
[----:B------:R-:W2:Y:S04]  /*2a4a0*/  LDL.LU.64 R140, [R1+0x2520] ;  /* 0x00252000018c7983 */ /* 0x000ea80000300a00 */
[----:B------:R-:W3:Y:S04]  /*2a4b0*/  LDL.LU.64 R138, [R1+0x2518] ;  /* 0x00251800018a7983 */ /* 0x000ee80000300a00 */
        /* <DEDUP_REMOVED lines=8> */
[----:B------:R-:W3:Y:S04]  /*2a540*/  LDL.LU R50, [R1+0x24d0] ;  /* 0x0024d00001327983 */ /* 0x000ee80000300800 */
[----:B------:R-:W3:Y:S04]  /*2a550*/  LDL.LU.64 R48, [R1+0x24c8] ;  /* 0x0024c80001307983 */ /* 0x000ee80000300a00 */
[----:B------:R-:W3:Y:S01]  /*2a560*/  LDL.LU.64 R46, [R1+0x24c0] ;  /* 0x0024c000012e7983 */ /* 0x000ee20000300a00 */
[----:B------:R-:W-:-:S03]  /*2a570*/  IADD3 R17, P5, R17, UR6, RZ ;  /* 0x0000000611117c10 */ /* 0x000fc6000ffbe0ff */
[----:B------:R-:W3:Y:S04]  /*2a580*/  LDL.LU.64 R44, [R1+0x24b8] ;  /* 0x0024b800012c7983 */ /* 0x000ee80000300a00 */
[----:B------:R-:W3:Y:S04]  /*2a590*/  LDL.LU.64 R42, [R1+0x24b0] ;  /* 0x0024b000012a7983 */ /* 0x000ee80000300a00 */
[----:B------:R-:W3:Y:S04]  /*2a5a0*/  LDL.LU.64 R40, [R1+0x24a8] ;  /* 0x0024a80001287983 */ /* 0x000ee80000300a00 */
[----:B------:R-:W3:Y:S01]  /*2a5b0*/  LDL.LU.64 R38, [R1+0x24a0] ;  /* 0x0024a00001267983 */ /* 0x000ee20000300a00 */
[----:B------:R-:W-:-:S03]  /*2a5c0*/  IADD3.X R16, R16, UR5, RZ, P5, !PT ;  /* 0x0000000510107c10 */ /* 0x000fc6000affe4ff */
[----:B------:R-:W3:Y:S04]  /*2a5d0*/  LDL.LU.64 R36, [R1+0x2498] ;  /* 0x0024980001247983 */ /* 0x000ee80000300a00 */
[----:B------:R-:W3:Y:S01]  /*2a5e0*/  LDL.LU.64 R34, [R1+0x2490] ;  /* 0x0024900001227983 */ /* 0x000ee20000300a00 */
[----:B------:R-:W-:-:S03]  /*2a5f0*/  IADD3 R18, P5, R18, UR6, RZ ;  /* 0x0000000612127c10 */ /* 0x000fc6000ffbe0ff */
[----:B------:R-:W3:Y:S04]  /*2a600*/  LDL.LU R33, [R1+0x2488] ;  /* 0x0024880001217983 */ /* 0x000ee80000300800 */
[----:B------:R-:W3:Y:S04]  /*2a610*/  LDL.LU.64 R30, [R1+0x2480] ;  /* 0x00248000011e7983 */ /* 0x000ee80000300a00 */
[----:B------:R-:W3:Y:S04]  /*2a620*/  LDL.LU.64 R28, [R1+0x2478] ;  /* 0x00247800011c7983 */ /* 0x000ee80000300a00 */
[----:B------:R-:W3:Y:S04]  /*2a630*/  LDL.LU.64 R24, [R1+0x2470] ;  /* 0x0024700001187983 */ /* 0x000ee80000300a00 */
[----:B------:R0:W-:Y:S04]  /*2a640*/  STL [R1+0x1bfc], R18 ;  /* 0x001bfc1201007387 */ /* 0x0001e80000100800 */
[----:B0-----:R-:W3:Y:S01]  /*2a650*/  LDL.LU R18, [R1+0x246c] ;  /* 0x00246c0001127983 */ /* 0x001ee20000300800 */
[----:B--2---:R-:W-:-:S02]  /*2a660*/  IMAD.MOV.U32 R121, RZ, RZ, R122 ;  /* 0x000000ffff797224 */ /* 0x004fc400078e007a */
[----:B------:R-:W-:Y:S02]  /*2a670*/  IMAD.MOV.U32 R122, RZ, RZ, R123 ;  /* 0x000000ffff7a7224 */ /* 0x000fe400078e007b */
[----:B----4-:R-:W-:Y:S02]  /*2a680*/  IMAD.MOV.U32 R123, RZ, RZ, R124 ;  /* 0x000000ffff7b7224 */ /* 0x010fe400078e007c */
[----:B------:R-:W-:Y:S02]  /*2a690*/  IMAD.MOV.U32 R124, RZ, RZ, R125 ;  /* 0x000000ffff7c7224 */ /* 0x000fe400078e007d */
[----:B---3--:R-:W-:Y:S02]  /*2a6a0*/  IMAD.MOV.U32 R125, RZ, RZ, R126 ;  /* 0x000000ffff7d7224 */ /* 0x008fe400078e007e */
        /* <DEDUP_REMOVED lines=13> */
[----:B------:R-:W2:Y:S01]  /*2a780*/  LDL.LU R20, [R1+0x2468] ;  /* 0x0024680001147983 */ /* 0x000ea20000300800 */
[----:B------:R-:W-:-:S04]  /*2a790*/  IADD3 R19, P6, R19, UR6, RZ ;  /* 0x0000000613137c10 */ /* 0x000fc8000ffde0ff */
[----:B------:R-:W-:Y:S02]  /*2a7a0*/  IADD3.X R18, R18, UR5, RZ, P6, !PT ;  /* 0x0000000512127c10 */ /* 0x000fe4000b7fe4ff */
[----:B------:R-:W-:-:S05]  /*2a7b0*/  IADD3 R121, P6, R121, UR6, RZ ;  /* 0x0000000679797c10 */ /* 0x000fca000ffde0ff */
[----:B------:R0:W-:Y:S01]  /*2a7c0*/  STL [R1+0x1bf4], R121 ;  /* 0x001bf47901007387 */ /* 0x0001e20000100800 */
[----:B------:R-:W-:Y:S01]  /*2a7d0*/  IADD3 R21, P1, R21, UR6, RZ ;  /* 0x0000000615157c10 */ /* 0x000fe2000ff3e0ff */
[----:B0-----:R-:W-:Y:S02]  /*2a7e0*/  IMAD.MOV.U32 R121, RZ, RZ, R122 ;  /* 0x000000ffff797224 */ /* 0x001fe400078e007a */
        /* <DEDUP_REMOVED lines=15> */
[----:B------:R-:W3:Y:S01]  /*2a8e0*/  LDL.LU R138, [R1+0x18e4] ;  /* 0x0018e400018a7983 */ /* 0x000ee20000300800 */
[----:B--2---:R-:W-:-:S02]  /*2a8f0*/  IADD3.X R20, R20, UR5, RZ, P1, !PT ;  /* 0x0000000514147c10 */ /* 0x004fc40008ffe4ff */
[----:B------:R-:W-:-:S05]  /*2a900*/  IADD3 R121, P1, R121, UR6, RZ ;  /* 0x0000000679797c10 */ /* 0x000fca000ff3e0ff */
[----:B------:R0:W-:Y:S04]  /*2a910*/  STL [R1+0x1bec], R121 ;  /* 0x001bec7901007387 */ /* 0x0001e80000100800 */
[----:B0-----:R-:W2:Y:S02]  /*2a920*/  LDL.LU R121, [R1+0x1c10] ;  /* 0x001c100001797983 */ /* 0x001ea40000300800 */
[----:B--2---:R-:W-:-:S05]  /*2a930*/  IADD3.X R121, R121, UR5, RZ, P2, !PT ;  /* 0x0000000579797c10 */ /* 0x004fca00097fe4ff */
[----:B------:R0:W-:Y:S04]  /*2a940*/  STL [R1+0x1c10], R121 ;  /* 0x001c107901007387 */ /* 0x0001e80000100800 */
[----:B0-----:R-:W2:Y:S02]  /*2a950*/  LDL.LU R121, [R1+0x1be4] ;  /* 0x001be40001797983 */ /* 0x001ea40000300800 */
[----:B--2---:R-:W-:-:S05]  /*2a960*/  IADD3 R121, P2, R121, UR6, RZ ;  /* 0x0000000679797c10 */ /* 0x004fca000ff5e0ff */
        /* <DEDUP_REMOVED lines=58> */
[----:B0-----:R-:W2:Y:S01]  /*2ad10*/  LDL.LU R121, [R1+0x1b94] ;  /* 0x001b940001797983 */ /* 0x001ea20000300800 */
        /* <DEDUP_REMOVED lines=16> */
[----:B--2---:R-:W-:-:S05]  /*2ae20*/  IADD3 R121, P6, R121, UR6, RZ ;  /* 0x0000000679797c10 */ /* 0x004fca000ffde0ff */
[----:B------:R-:W-:Y:S04]  /*2ae30*/  STL [R1+0x1b94], R121 ;  /* 0x001b947901007387 */ /* 0x000fe80000100800 */
        /* <DEDUP_REMOVED lines=11> */
[----:B---3--:R0:W-:Y:S04]  /*2aef0*/  STL.64 [R1+0x2408], R138 ;  /* 0x0024088a01007387 */ /* 0x0081e80000100a00 */
        /* <DEDUP_REMOVED lines=104> */
[----:B------:R-:W3:Y:S04]  /*2b580*/  LDL.LU.64 R248, [R1+0x2458] ;  /* 0x0024580001f87983 */ /* 0x000ee80000300a00 */
[----:B------:R-:W4:Y:S04]  /*2b590*/  LDL.LU.64 R246, [R1+0x2450] ;  /* 0x0024500001f67983 */ /* 0x000f280000300a00 */
[----:B------:R-:W2:Y:S04]  /*2b5a0*/  LDL.LU.64 R244, [R1+0x2448] ;  /* 0x0024480001f47983 */ /* 0x000ea80000300a00 */
[----:B------:R-:W3:Y:S04]  /*2b5b0*/  LDL.LU R243, [R1+0x2440] ;  /* 0x0024400001f37983 */ /* 0x000ee80000300800 */
[----:B------:R-:W4:Y:S04]  /*2b5c0*/  LDL.LU.64 R150, [R1+0x2438] ;  /* 0x0024380001967983 */ /* 0x000f280000300a00 */
[----:B------:R-:W2:Y:S01]  /*2b5d0*/  LDL.LU.64 R148, [R1+0x2430] ;  /* 0x0024300001947983 */ /* 0x000ea20000300a00 */
[----:B------:R-:W-:-:S02]  /*2b5e0*/  IMAD.MOV.U32 R72, RZ, RZ, R144 ;  /* 0x000000ffff487224 */ /* 0x000fc400078e0090 */
[----:B------:R-:W-:Y:S01]  /*2b5f0*/  IMAD.MOV.U32 R73, RZ, RZ, R145 ;  /* 0x000000ffff497224 */ /* 0x000fe200078e0091 */
[----:B------:R-:W2:Y:S01]  /*2b600*/  LDL.LU.64 R146, [R1+0x2428] ;  /* 0x0024280001927983 */ /* 0x000ea20000300a00 */
[----:B------:R-:W-:Y:S02]  /*2b610*/  IMAD.MOV.U32 R70, RZ, RZ, R142 ;  /* 0x000000ffff467224 */ /* 0x000fe400078e008e */
[----:B------:R-:W-:Y:S01]  /*2b620*/  IMAD.MOV.U32 R71, RZ, RZ, R143 ;  /* 0x000000ffff477224 */ /* 0x000fe200078e008f */
[----:B------:R-:W2:Y:S01]  /*2b630*/  LDL.LU.64 R144, [R1+0x2420] ;  /* 0x0024200001907983 */ /* 0x000ea20000300a00 */
[----:B------:R-:W-:Y:S02]  /*2b640*/  IMAD.MOV.U32 R68, RZ, RZ, R140 ;  /* 0x000000ffff447224 */ /* 0x000fe400078e008c */
[----:B------:R-:W-:Y:S01]  /*2b650*/  IMAD.MOV.U32 R69, RZ, RZ, R141 ;  /* 0x000000ffff457224 */ /* 0x000fe200078e008d */
[----:B------:R-:W2:Y:S01]  /*2b660*/  LDL.LU.64 R142, [R1+0x2418] ;  /* 0x00241800018e7983 */ /* 0x000ea20000300a00 */
[----:B------:R-:W-:-:S02]  /*2b670*/  IMAD.MOV.U32 R66, RZ, RZ, R138 ;  /* 0x000000ffff427224 */ /* 0x000fc400078e008a */
[----:B------:R-:W-:Y:S01]  /*2b680*/  IMAD.MOV.U32 R67, RZ, RZ, R139 ;  /* 0x000000ffff437224 */ /* 0x000fe200078e008b */
[----:B------:R-:W2:Y:S01]  /*2b690*/  LDL.LU.64 R140, [R1+0x2410] ;  /* 0x00241000018c7983 */ /* 0x000ea20000300a00 */
[----:B------:R-:W-:-:S03]  /*2b6a0*/  IMAD.MOV.U32 R53, RZ, RZ, R125 ;  /* 0x000000ffff357224 */ /* 0x000fc600078e007d */
[----:B------:R-:W2:Y:S01]  /*2b6b0*/  LDL.LU.64 R138, [R1+0x2408] ;  /* 0x00240800018a7983 */ /* 0x000ea20000300a00 */
[----:B------:R-:W-:-:S03]  /*2b6c0*/  IMAD.MOV.U32 R54, RZ, RZ, R126 ;  /* 0x000000ffff367224 */ /* 0x000fc600078e007e */
[----:B------:R-:W2:Y:S01]  /*2b6d0*/  LDL.LU R125, [R1+0x324] ;  /* 0x00032400017d7983 */ /* 0x000ea20000300800 */
        /* <DEDUP_REMOVED lines=97> */
[----:B------:R-:W2:Y:S04]  /*2bcf0*/  LDL.LU R174, [R1+0x3e8] ;  /* 0x0003e80001ae7983 */ /* 0x000ea80000300800 */
        /* <DEDUP_REMOVED lines=9> */
[----:B------:R-:W3:Y:S02]  /*2bd90*/  LDL.LU R242, [R1+0x1bb8] ;  /* 0x001bb80001f27983 */ /* 0x000ee40000300800 */
[----:B---3--:R-:W-:-:S05]  /*2bda0*/  IADD3.X R242, R242, UR5, RZ, P1, !PT ;  /* 0x00000005f2f27c10 */ /* 0x008fca0008ffe4ff */
[----:B------:R0:W-:Y:S04]  /*2bdb0*/  STL [R1+0x1bb8], R242 ;  /* 0x001bb8f201007387 */ /* 0x0001e80000100800 */
[----:B0-----:R-:W3:Y:S02]  /*2bdc0*/  LDL.LU R242, [R1+0x1b8c] ;  /* 0x001b8c0001f27983 */ /* 0x001ee40000300800 */
[----:B---3--:R-:W-:-:S05]  /*2bdd0*/  IADD3 R242, P1, R242, UR6, RZ ;  /* 0x00000006f2f27c10 */ /* 0x008fca000ff3e0ff */
[----:B------:R0:W-:Y:S04]  /*2bde0*/  STL [R1+0x1b8c], R242 ;  /* 0x001b8cf201007387 */ /* 0x0001e80000100800 */
[----:B0-----:R-:W3:Y:S02]  /*2bdf0*/  LDL.LU R242, [R1+0x1bb0] ;  /* 0x001bb00001f27983 */ /* 0x001ee40000300800 */
        /* <DEDUP_REMOVED lines=452> */
[----:B0-----:R-:W3:Y:S01]  /*2da40*/  LDL.LU R242, [R1+0x192c] ;  /* 0x00192c0001f27983 */ /* 0x001ee20000300800 */
[----:B------:R-:W-:Y:S01]  /*2da50*/  IADD3.X R243, R243, UR5, RZ, P6, !PT ;  /* 0x00000005f3f37c10 */ /* 0x000fe2000b7fe4ff */
[----:B------:R-:W-:Y:S02]  /*2da60*/  IMAD.MOV.U32 R52, RZ, RZ, R124 ;  /* 0x000000ffff347224 */ /* 0x000fe400078e007c */
[----:B------:R-:W-:Y:S02]  /*2da70*/  IMAD.MOV.U32 R118, RZ, RZ, R190 ;  /* 0x000000ffff767224 */ /* 0x000fe400078e00be */
[----:B------:R-:W-:-:S02]  /*2da80*/  IMAD.MOV.U32 R119, RZ, RZ, R191 ;  /* 0x000000ffff777224 */ /* 0x000fc400078e00bf */
[----:B------:R-:W-:Y:S02]  /*2da90*/  IMAD.MOV.U32 R120, RZ, RZ, R192 ;  /* 0x000000ffff787224 */ /* 0x000fe400078e00c0 */
[----:B------:R-:W-:Y:S02]  /*2daa0*/  IMAD.MOV.U32 R121, RZ, RZ, R193 ;  /* 0x000000ffff797224 */ /* 0x000fe400078e00c1 */
[----:B------:R-:W-:Y:S02]  /*2dab0*/  IMAD.MOV.U32 R122, RZ, RZ, R194 ;  /* 0x000000ffff7a7224 */ /* 0x000fe400078e00c2 */
[----:B------:R-:W-:Y:S02]  /*2dac0*/  IMAD.MOV.U32 R123, RZ, RZ, R195 ;  /* 0x000000ffff7b7224 */ /* 0x000fe400078e00c3 */
[----:B------:R-:W-:Y:S01]  /*2dad0*/  IMAD.MOV.U32 R124, RZ, RZ, R196 ;  /* 0x000000ffff7c7224 */ /* 0x000fe200078e00c4 */
[----:B------:R-:W-:Y:S01]  /*2dae0*/  UMOV UR38, UR10 ;  /* 0x0000000a00267c82 */ /* 0x000fe20008000000 */
[----:B------:R-:W-:Y:S01]  /*2daf0*/  UMOV UR39, UR11 ;  /* 0x0000000b00277c82 */ /* 0x000fe20008000000 */
[----:B---3--:R-:W-:-:S05]  /*2db00*/  IADD3 R242, P5, R242, UR6, RZ ;  /* 0x00000006f2f27c10 */ /* 0x008fca000ffbe0ff */
[----:B------:R-:W-:Y:S04]  /*2db10*/  STL [R1+0x192c], R242 ;  /* 0x00192cf201007387 */ /* 0x000fe80000100800 */
[----:B------:R0:W-:Y:S04]  /*2db20*/  STL [R1+0x1950], R243 ;  /* 0x001950f301007387 */ /* 0x0001e80000100800 */
[----:B0-----:R-:W3:Y:S04]  /*2db30*/  LDL.LU R243, [R1+0x1924] ;  /* 0x0019240001f37983 */ /* 0x001ee80000300800 */
[----:B----4-:R0:W-:Y:S04]  /*2db40*/  STL.64 [R1+0x23f0], R150 ;  /* 0x0023f09601007387 */ /* 0x0101e80000100a00 */
[----:B--2---:R1:W-:Y:S04]  /*2db50*/  STL.64 [R1+0x23e8], R148 ;  /* 0x0023e89401007387 */ /* 0x0043e80000100a00 */
[----:B------:R-:W-:Y:S04]  /*2db60*/  STL.64 [R1+0x23e0], R146 ;  /* 0x0023e09201007387 */ /* 0x000fe80000100a00 */
[----:B------:R-:W-:Y:S04]  /*2db70*/  STL.64 [R1+0x23d8], R144 ;  /* 0x0023d89001007387 */ /* 0x000fe80000100a00 */
[----:B------:R2:W-:Y:S04]  /*2db80*/  STL.64 [R1+0x23d0], R142 ;  /* 0x0023d08e01007387 */ /* 0x0005e80000100a00 */
[----:B------:R4:W-:Y:S04]  /*2db90*/  STL.64 [R1+0x23c8], R140 ;  /* 0x0023c88c01007387 */ /* 0x0009e80000100a00 */
[----:B------:R4:W-:Y:S01]  /*2dba0*/  STL.64 [R1+0x23c0], R138 ;  /* 0x0023c08a01007387 */ /* 0x0009e20000100a00 */
[----:B0-----:R-:W-:-:S02]  /*2dbb0*/  IMAD.MOV.U32 R150, RZ, RZ, R177 ;  /* 0x000000ffff967224 */ /* 0x001fc400078e00b1 */
[----:B-1----:R-:W-:Y:S02]  /*2dbc0*/  IMAD.MOV.U32 R148, RZ, RZ, R179 ;  /* 0x000000ffff947224 */ /* 0x002fe400078e00b3 */
[----:B------:R-:W-:Y:S02]  /*2dbd0*/  IMAD.MOV.U32 R149, RZ, RZ, R178 ;  /* 0x000000ffff957224 */ /* 0x000fe400078e00b2 */
[----:B------:R-:W-:Y:S02]  /*2dbe0*/  IMAD.MOV.U32 R151, RZ, RZ, R176 ;  /* 0x000000ffff977224 */ /* 0x000fe400078e00b0 */
[----:B--2---:R-:W-:Y:S02]  /*2dbf0*/  IMAD.MOV.U32 R142, RZ, RZ, R185 ;  /* 0x000000ffff8e7224 */ /* 0x004fe400078e00b9 */
        /* <DEDUP_REMOVED lines=12> */
[----:B------:R-:W-:-:S06]  /*2dcc0*/  IMAD.MOV.U32 R179, RZ, RZ, R12 ;  /* 0x000000ffffb37224 */ /* 0x000fcc00078e000c */
[----:B------:R-:W-:-:S06]  /*2dcd0*/  WARPGROUP.ARRIVE ;  /* 0x00000000000079c5 */ /* 0x000fcc0000000000 */
[----:B------:R-:W-:Y:S01]  /*2dce0*/  QGMMA.64x256x32.F32.E4M3.E4M3 R52, gdesc[UR36], R52, gsb0 ;  /* 0x03e00000243479f3 */ /* 0x000fe20008000834 */
        /* <DEDUP_REMOVED lines=11> */
[----:B------:R-:W-:-:S03]  /*2dda0*/  IADD3.X R244, R244, UR5, RZ, P1, !PT ;  /* 0x00000005f4f47c10 */ /* 0x000fc60008ffe4ff */
[----:B------:R-:W-:Y:S01]  /*2ddb0*/  STL.64 [R1+0x2360], R28 ;  /* 0x0023601c01007387 */ /* 0x000fe20000100a00 */
[----:B------:R-:W-:-:S03]  /*2ddc0*/  IADD3 R245, P1, R245, UR6, RZ ;  /* 0x00000006f5f57c10 */ /* 0x000fc6000ff3e0ff */
[----:B------:R-:W-:Y:S01]  /*2ddd0*/  STL.64 [R1+0x2358], R26 ;  /* 0x0023581a01007387 */ /* 0x000fe20000100a00 */
[----:B------:R-:W-:-:S03]  /*2dde0*/  IADD3.X R246, R246, UR5, RZ, P2, !PT ;  /* 0x00000005f6f67c10 */ /* 0x000fc600097fe4ff */
[----:B------:R-:W-:Y:S01]  /*2ddf0*/  STL.64 [R1+0x2350], R24 ;  /* 0x0023501801007387 */ /* 0x000fe20000100a00 */
[----:B------:R-:W-:Y:S02]  /*2de00*/  IADD3 R247, P2, R247, UR6, RZ ;  /* 0x00000006f7f77c10 */ /* 0x000fe4000ff5e0ff */
[----:B------:R-:W-:Y:S02]  /*2de10*/  IADD3.X R248, R248, UR5, RZ, P3, !PT ;  /* 0x00000005f8f87c10 */ /* 0x000fe40009ffe4ff */
[----:B------:R-:W-:Y:S02]  /*2de20*/  IADD3 R249, P3, R249, UR6, RZ ;  /* 0x00000006f9f97c10 */ /* 0x000fe4000ff7e0ff */
[----:B------:R-:W-:Y:S02]  /*2de30*/  IADD3.X R250, R250, UR5, RZ, P4, !PT ;  /* 0x00000005fafa7c10 */ /* 0x000fe4000a7fe4ff */
[----:B------:R-:W-:Y:S02]  /*2de40*/  IADD3 R251, P4, R251, UR6, RZ ;  /* 0x00000006fbfb7c10 */ /* 0x000fe4000ff9e0ff */
[----:B------:R-:W-:-:S02]  /*2de50*/  IADD3.X R252, R252, UR5, RZ, P5, !PT ;  /* 0x00000005fcfc7c10 */ /* 0x000fc4000affe4ff */
[----:B------:R-:W-:Y:S02]  /*2de60*/  IADD3 R8, P5, R8, UR6, RZ ;  /* 0x0000000608087c10 */ /* 0x000fe4000ffbe0ff */
[----:B------:R-:W-:Y:S02]  /*2de70*/  IADD3.X R11, R11, UR5, RZ, P1, !PT ;  /* 0x000000050b0b7c10 */ /* 0x000fe40008ffe4ff */
[----:B------:R-:W-:Y:S02]  /*2de80*/  IADD3 R6, P1, R6, UR6, RZ ;  /* 0x0000000606067c10 */ /* 0x000fe4000ff3e0ff */
[----:B------:R-:W-:Y:S02]  /*2de90*/  IADD3.X R7, R7, UR5, RZ, P2, !PT ;  /* 0x0000000507077c10 */ /* 0x000fe400097fe4ff */
[----:B---3--:R-:W-:-:S05]  /*2dea0*/  IADD3 R243, P6, R243, UR6, RZ ;  /* 0x00000006f3f37c10 */ /* 0x008fca000ffde0ff */
[----:B------:R-:W-:Y:S04]  /*2deb0*/  STL [R1+0x1924], R243 ;  /* 0x001924f301007387 */ /* 0x000fe80000100800 */
[----:B------:R-:W-:Y:S04]  /*2dec0*/  STL [R1+0x1948], R244 ;  /* 0x001948f401007387 */ /* 0x000fe80000100800 */
[----:B------:R-:W-:Y:S04]  /*2ded0*/  STL [R1+0x191c], R245 ;  /* 0x00191cf501007387 */ /* 0x000fe80000100800 */
[----:B------:R-:W-:Y:S04]  /*2dee0*/  STL [R1+0x1940], R246 ;  /* 0x001940f601007387 */ /* 0x000fe80000100800 */
[----:B------:R-:W-:Y:S04]  /*2def0*/  STL [R1+0x1914], R247 ;  /* 0x001914f701007387 */ /* 0x000fe80000100800 */
[----:B------:R-:W-:Y:S04]  /*2df00*/  STL [R1+0x1938], R248 ;  /* 0x001938f801007387 */ /* 0x000fe80000100800 */
[----:B------:R-:W-:Y:S01]  /*2df10*/  STL [R1+0x190c], R249 ;  /* 0x00190cf901007387 */ /* 0x000fe20000100800 */
[----:B------:R-:W-:-:S03]  /*2df20*/  IADD3.X R9, R9, UR5, RZ, P6, !PT ;  /* 0x0000000509097c10 */ /* 0x000fc6000b7fe4ff */
[----:B------:R-:W-:Y:S01]  /*2df30*/  STL [R1+0x1930], R250 ;  /* 0x001930fa01007387 */ /* 0x000fe20000100800 */
[----:B------:R-:W-:-:S03]  /*2df40*/  IADD3 R10, P6, R10, UR6, RZ ;  /* 0x000000060a0a7c10 */ /* 0x000fc6000ffde0ff */
[----:B------:R-:W-:Y:S04]  /*2df50*/  STL [R1+0x1904], R251 ;  /* 0x001904fb01007387 */ /* 0x000fe80000100800 */
[----:B------:R-:W-:Y:S04]  /*2df60*/  STL [R1+0x1928], R252 ;  /* 0x001928fc01007387 */ /* 0x000fe80000100800 */
[----:B------:R-:W-:Y:S04]  /*2df70*/  STL [R1+0x18fc], R8 ;  /* 0x0018fc0801007387 */ /* 0x000fe80000100800 */
[----:B------:R-:W-:Y:S04]  /*2df80*/  STL [R1+0x1920], R9 ;  /* 0x0019200901007387 */ /* 0x000fe80000100800 */
[----:B------:R-:W-:Y:S04]  /*2df90*/  STL [R1+0x18f4], R10 ;  /* 0x0018f40a01007387 */ /* 0x000fe80000100800 */
[----:B------:R-:W-:Y:S01]  /*2dfa0*/  STL [R1+0x1918], R11 ;  /* 0x0019180b01007387 */ /* 0x000fe20000100800 */
[----:B------:R-:W-:-:S03]  /*2dfb0*/  WARPGROUP.DEPBAR.LE gsb0, 0x0 ;  /* 0x00008000000079c5 */ /* 0x000fc60000010000 */
[----:B------:R-:W-:Y:S04]  /*2dfc0*/  STL.64 [R1+0x200], R52 ;  /* 0x0002003401007387 */ /* 0x000fe80000100a00 */
[----:B------:R-:W-:Y:S04]  /*2dfd0*/  STL [R1+0x18ec], R6 ;  /* 0x0018ec0601007387 */ /* 0x000fe80000100800 */
        /* <DEDUP_REMOVED lines=70> */
[----:B------:R-:W2:Y:S04]  /*2e440*/  LDL.LU.64 R138, [R1+0x23c0] ;  /* 0x0023c000018a7983 */ /* 0x000ea80000300a00 */
        /* <DEDUP_REMOVED lines=13> */
[----:B------:R-:W3:Y:S01]  /*2e520*/  LDL.LU.64 R24, [R1+0x2350] ;  /* 0x0023500001187983 */ /* 0x000ee20000300a00 */
[----:B--2---:R-:W-:-:S02]  /*2e530*/  IADD3 R138, P2, R138, UR6, RZ ;  /* 0x000000068a8a7c10 */ /* 0x004fc4000ff5e0ff */
[----:B------:R-:W-:Y:S02]  /*2e540*/  IADD3.X R139, R139, UR5, RZ, P3, !PT ;  /* 0x000000058b8b7c10 */ /* 0x000fe40009ffe4ff */
[----:B----4-:R-:W-:Y:S02]  /*2e550*/  IADD3 R140, P3, R140, UR6, RZ ;  /* 0x000000068c8c7c10 */ /* 0x010fe4000ff7e0ff */
[----:B------:R-:W-:Y:S02]  /*2e560*/  IADD3.X R141, R141, UR5, RZ, P4, !PT ;  /* 0x000000058d8d7c10 */ /* 0x000fe4000a7fe4ff */
[----:B---3--:R-:W-:Y:S01]  /*2e570*/  IADD3 R142, P4, R142, UR6, RZ ;  /* 0x000000068e8e7c10 */ /* 0x008fe2000ff9e0ff */
[----:B------:R-:W-:Y:S01]  /*2e580*/  STL [R1+0x18e4], R138 ;  /* 0x0018e48a01007387 */ /* 0x000fe20000100800 */
[----:B------:R-:W-:-:S03]  /*2e590*/  IADD3.X R143, R143, UR5, RZ, P5, !PT ;  /* 0x000000058f8f7c10 */ /* 0x000fc6000affe4ff */
[----:B------:R0:W-:Y:S01]  /*2e5a0*/  STL [R1+0x1908], R139 ;  /* 0x0019088b01007387 */ /* 0x0001e20000100800 */
[----:B------:R-:W-:-:S03]  /*2e5b0*/  IADD3 R144, P5, R144, UR6, RZ ;  /* 0x0000000690907c10 */ /* 0x000fc6000ffbe0ff */
        /* <DEDUP_REMOVED lines=10> */
[----:B------:R3:W-:Y:S04]  /*2e660*/  STL [R1+0x18f0], R145 ;  /* 0x0018f09101007387 */ /* 0x0007e80000100800 */
[----:B------:R-:W-:Y:S04]  /*2e670*/  STL [R1+0x18c4], R146 ;  /* 0x0018c49201007387 */ /* 0x000fe80000100800 */
[----:B------:R4:W-:Y:S04]  /*2e680*/  STL [R1+0x18e8], R147 ;  /* 0x0018e89301007387 */ /* 0x0009e80000100800 */
[----:B------:R-:W-:Y:S04]  /*2e690*/  STL [R1+0x18bc], R148 ;  /* 0x0018bc9401007387 */ /* 0x000fe80000100800 */
[----:B------:R4:W-:Y:S04]  /*2e6a0*/  STL [R1+0x18e0], R149 ;  /* 0x0018e09501007387 */ /* 0x0009e80000100800 */
[----:B------:R-:W4:Y:S01]  /*2e6b0*/  LDL.LU R228, [R1+0x18b4] ;  /* 0x0018b40001e47983 */ /* 0x000f220000300800 */
[----:B------:R-:W-:-:S02]  /*2e6c0*/  IMAD.MOV.U32 R6, RZ, RZ, R25 ;  /* 0x000000ffff067224 */ /* 0x000fc400078e0019 */
[----:B------:R-:W-:Y:S02]  /*2e6d0*/  IMAD.MOV.U32 R11, RZ, RZ, R24 ;  /* 0x000000ffff0b7224 */ /* 0x000fe400078e0018 */
[----:B------:R-:W-:Y:S02]  /*2e6e0*/  IMAD.MOV.U32 R231, RZ, RZ, R27 ;  /* 0x000000ffffe77224 */ /* 0x000fe400078e001b */
[----:B------:R-:W-:Y:S01]  /*2e6f0*/  IMAD.MOV.U32 R7, RZ, RZ, R26 ;  /* 0x000000ffff077224 */ /* 0x000fe200078e001a */
[----:B------:R-:W4:Y:S01]  /*2e700*/  LDL.LU.64 R24, [R1] ;  /* 0x0000000001187983 */ /* 0x000f220000300a00 */
        /* <DEDUP_REMOVED lines=80> */
[----:B0-----:R-:W4:Y:S04]  /*2ec10*/  LDL.LU.64 R138, [R1+0x1c8] ;  /* 0x0001c800018a7983 */ /* 0x001f280000300a00 */
[----:B-1----:R-:W4:Y:S04]  /*2ec20*/  LDL.LU.64 R140, [R1+0x1d0] ;  /* 0x0001d000018c7983 */ /* 0x002f280000300a00 */
[----:B--2---:R-:W2:Y:S04]  /*2ec30*/  LDL.LU.64 R142, [R1+0x1d8] ;  /* 0x0001d800018e7983 */ /* 0x004ea80000300a00 */
[----:B---3--:R-:W2:Y:S04]  /*2ec40*/  LDL.LU.64 R144, [R1+0x1e0] ;  /* 0x0001e00001907983 */ /* 0x008ea80000300a00 */
[----:B----4-:R-:W2:Y:S01]  /*2ec50*/  LDL.LU.64 R146, [R1+0x1e8] ;  /* 0x0001e80001927983 */ /* 0x010ea20000300a00 */
[----:B------:R-:W-:-:S02]  /*2ec60*/  IMAD.MOV.U32 R230, RZ, RZ, R150 ;  /* 0x000000ffffe67224 */ /* 0x000fc400078e0096 */
[----:B------:R-:W-:Y:S01]  /*2ec70*/  IMAD.MOV.U32 R229, RZ, RZ, R151 ;  /* 0x000000ffffe57224 */ /* 0x000fe200078e0097 */
[----:B------:R-:W2:Y:S04]  /*2ec80*/  LDL.LU.64 R148, [R1+0x1f0] ;  /* 0x0001f00001947983 */ /* 0x000ea80000300a00 */
[----:B------:R-:W2:Y:S01]  /*2ec90*/  LDL.LU.64 R150, [R1+0x1f8] ;  /* 0x0001f80001967983 */ /* 0x000ea20000300a00 */
[----:B------:R-:W-:-:S05]  /*2eca0*/  IADD3 R228, P2, R228, UR6, RZ ;  /* 0x00000006e4e47c10 */ /* 0x000fca000ff5e0ff */
        /* <DEDUP_REMOVED lines=42> */
[----:B------:R0:W-:Y:S02]  /*2ef50*/  STL [R1+0x187c], R228 ;  /* 0x00187ce401007387 */ /* 0x0001e40000100800 */
        /* <DEDUP_REMOVED lines=23> */
[----:B------:R-:W-:Y:S01]  /*2f0d0*/  IMAD.MOV.U32 R251, RZ, RZ, R252 ;  /* 0x000000fffffb7224 */ /* 0x000fe200078e00fc */
[----:B------:R-:W-:Y:S01]  /*2f0e0*/  IADD3.X R228, R228, UR5, RZ, P4, !PT ;  /* 0x00000005e4e47c10 */ /* 0x000fe2000a7fe4ff */
[----:B------:R-:W-:Y:S02]  /*2f0f0*/  IMAD.MOV.U32 R252, RZ, RZ, R8 ;  /* 0x000000fffffc7224 */ /* 0x000fe400078e0008 */
[----:B------:R-:W-:Y:S02]  /*2f100*/  IMAD.MOV.U32 R8, RZ, RZ, R9 ;  /* 0x000000ffff087224 */ /* 0x000fe400078e0009 */
[----:B------:R-:W-:Y:S02]  /*2f110*/  IMAD.MOV.U32 R9, RZ, RZ, R10 ;  /* 0x000000ffff097224 */ /* 0x000fe400078e000a */
[----:B------:R-:W3:Y:S04]  /*2f120*/  LDL.LU R10, [R1+0x1084] ;  /* 0x00108400010a7983 */ /* 0x000ee80000300800 */
[----:B------:R0:W-:Y:S04]  /*2f130*/  STL [R1+0x18a0], R228 ;  /* 0x0018a0e401007387 */ /* 0x0001e80000100800 */
[----:B0-----:R-:W4:Y:S02]  /*2f140*/  LDL.LU R228, [R1+0x1874] ;  /* 0x0018740001e47983 */ /* 0x001f240000300800 */
[----:B----4-:R-:W-:-:S05]  /*2f150*/  IADD3 R228, P4, R228, UR6, RZ ;  /* 0x00000006e4e47c10 */ /* 0x010fca000ff9e0ff */
[----:B------:R0:W-:Y:S04]  /*2f160*/  STL [R1+0x1874], R228 ;  /* 0x001874e401007387 */ /* 0x0001e80000100800 */
[----:B0-----:R-:W4:Y:S02]  /*2f170*/  LDL.LU R228, [R1+0x1898] ;  /* 0x0018980001e47983 */ /* 0x001f240000300800 */
[----:B----4-:R-:W-:-:S05]  /*2f180*/  IADD3.X R228, R228, UR5, RZ, P5, !PT ;  /* 0x00000005e4e47c10 */ /* 0x010fca000affe4ff */
        /* <DEDUP_REMOVED lines=496> */
[----:B0-----:R-:W4:Y:S01]  /*31090*/  LDL.LU R228, [R1+0x1600] ;  /* 0x0016000001e47983 */ /* 0x001f220000300800 */
[----:B--2---:R-:W-:Y:S01]  /*310a0*/  WARPGROUP.ARRIVE ;  /* 0x00000000000079c5 */ /* 0x004fe20000000000 */
[----:B------:R-:W-:Y:S01]  /*310b0*/  UMOV UR42, UR14 ;  /* 0x0000000e002a7c82 */ /* 0x000fe20008000000 */
[----:B------:R-:W-:-:S04]  /*310c0*/  UMOV UR43, UR15 ;  /* 0x0000000f002b7c82 */ /* 0x000fc80008000000 */
[----:B------:R-:W-:Y:S01]  /*310d0*/  QGMMA.64x256x32.F32.E4M3.E4M3 R24, gdesc[UR40], R24, gsb0 ;  /* 0x03e00000281879f3 */ /* 0x000fe20008000818 */
[----:B----4-:R-:W-:-:S05]  /*310e0*/  IADD3.X R228, R228, UR5, RZ, P4, !PT ;  /* 0x00000005e4e47c10 */ /* 0x010fca000a7fe4ff */
[----:B------:R0:W-:Y:S04]  /*310f0*/  STL [R1+0x1600], R228 ;  /* 0x001600e401007387 */ /* 0x0001e80000100800 */
[----:B0-----:R-:W2:Y:S01]  /*31100*/  LDL.LU R228, [R1+0x15d4] ;  /* 0x0015d40001e47983 */ /* 0x001ea20000300800 */
[----:B------:R-:W-:Y:S02]  /*31110*/  WARPGROUP.DEPBAR.LE gsb0, 0x0 ;  /* 0x00008000000079c5 */ /* 0x000fe40000010000 */
[----:B------:R-:W-:Y:S01]  /*31120*/  WARPGROUP.ARRIVE ;  /* 0x00000000000079c5 */ /* 0x000fe20000000000 */
[----:B------:R-:W-:Y:S01]  /*31130*/  UMOV UR46, UR10 ;  /* 0x0000000a002e7c82 */ /* 0x000fe20008000000 */
[----:B------:R-:W-:-:S13]  /*31140*/  UMOV UR47, UR11 ;  /* 0x0000000b002f7c82 */ /* 0x000fda0008000000 */
[----:B------:R-:W-:Y:S01]  /*31150*/  QGMMA.64x256x32.F32.E4M3.E4M3 R24, gdesc[UR44], R24, gsb0 ;  /* 0x03e000002c1879f3 */ /* 0x000fe20008000818 */
[----:B--2---:R-:W-:-:S05]  /*31160*/  IADD3 R228, P4, R228, UR6, RZ ;  /* 0x00000006e4e47c10 */ /* 0x004fca000ff9e0ff */
[----:B------:R0:W-:Y:S04]  /*31170*/  STL [R1+0x15d4], R228 ;  /* 0x0015d4e401007387 */ /* 0x0001e80000100800 */
[----:B0-----:R-:W2:Y:S01]  /*31180*/  LDL.LU R228, [R1+0x15f8] ;  /* 0x0015f80001e47983 */ /* 0x001ea20000300800 */
[----:B------:R-:W-:Y:S02]  /*31190*/  WARPGROUP.DEPBAR.LE gsb0, 0x0 ;  /* 0x00008000000079c5 */ /* 0x000fe40000010000 */
[----:B--2---:R-:W-:-:S05]  /*311a0*/  IADD3.X R228, R228, UR5, RZ, P5, !PT ;  /* 0x00000005e4e47c10 */ /* 0x004fca000affe4ff */
[----:B------:R-:W-:Y:S04]  /*311b0*/  STL [R1+0x15f8], R228 ;  /* 0x0015f8e401007387 */ /* 0x000fe80000100800 */
[----:B------:R-:W-:Y:S04]  /*311c0*/  STL.64 [R1], R24 ;  /* 0x0000001801007387 */ /* 0x000fe80000100a00 */
        /* <DEDUP_REMOVED lines=64> */
[----:B------:R-:W4:Y:S04]  /*315d0*/  LDL.LU.64 R148, [R1+0x2340] ;  /* 0x0023400001947983 */ /* 0x000f280000300a00 */
[----:B------:R-:W2:Y:S04]  /*315e0*/  LDL.LU.64 R146, [R1+0x2338] ;  /* 0x0023380001927983 */ /* 0x000ea80000300a00 */
        /* <DEDUP_REMOVED lines=87> */
[----:B---3--:R-:W-:Y:S02]  /*31b60*/  IMAD.MOV.U32 R9, RZ, RZ, R10 ;  /* 0x000000ffff097224 */ /* 0x008fe400078e000a */
[----:B------:R-:W-:Y:S01]  /*31b70*/  IMAD.MOV.U32 R10, RZ, RZ, R11 ;  /* 0x000000ffff0a7224 */ /* 0x000fe200078e000b */
[----:B----4-:R-:W-:Y:S02]  /*31b80*/  IADD3 R125, P5, R125, UR6, RZ ;  /* 0x000000067d7d7c10 */ /* 0x010fe4000ffbe0ff */
[----:B--2---:R-:W-:Y:S02]  /*31b90*/  IADD3.X R126, R126, UR5, RZ, P6, !PT ;  /* 0x000000057e7e7c10 */ /* 0x004fe4000b7fe4ff */
[----:B------:R-:W-:Y:S02]  /*31ba0*/  IADD3 R127, P6, R127, UR6, RZ ;  /* 0x000000067f7f7c10 */ /* 0x000fe4000ffde0ff */
[----:B------:R-:W-:Y:S01]  /*31bb0*/  IADD3.X R128, R128, UR5, RZ, P1, !PT ;  /* 0x0000000580807c10 */ /* 0x000fe20008ffe4ff */
[----:B------:R0:W-:Y:S01]  /*31bc0*/  STL [R1+0x15cc], R125 ;  /* 0x0015cc7d01007387 */ /* 0x0001e20000100800 */
[----:B------:R-:W-:-:S02]  /*31bd0*/  IADD3 R129, P1, R129, UR6, RZ ;  /* 0x0000000681817c10 */ /* 0x000fc4000ff3e0ff */
[----:B------:R-:W-:Y:S02]  /*31be0*/  IADD3.X R130, R130, UR5, RZ, P2, !PT ;  /* 0x0000000582827c10 */ /* 0x000fe400097fe4ff */
[----:B------:R-:W-:Y:S01]  /*31bf0*/  IADD3 R131, P2, R131, UR6, RZ ;  /* 0x0000000683837c10 */ /* 0x000fe2000ff5e0ff */
[----:B0-----:R-:W2:Y:S04]  /*31c00*/  LDL.LU R125, [R1+0x2148] ;  /* 0x00214800017d7983 */ /* 0x001ea80000300800 */
[----:B------:R0:W-:Y:S01]  /*31c10*/  STL [R1+0x15f0], R126 ;  /* 0x0015f07e01007387 */ /* 0x0001e20000100800 */
[----:B------:R-:W-:Y:S02]  /*31c20*/  IADD3.X R132, R132, UR5, RZ, P3, !PT ;  /* 0x0000000584847c10 */ /* 0x000fe40009ffe4ff */
[----:B------:R-:W-:Y:S01]  /*31c30*/  IADD3 R133, P3, R133, UR6, RZ ;  /* 0x0000000685857c10 */ /* 0x000fe2000ff7e0ff */
[----:B0-----:R-:W2:Y:S04]  /*31c40*/  LDL.LU R126, [R1+0x2144] ;  /* 0x00214400017e7983 */ /* 0x001ea80000300800 */
[----:B------:R0:W-:Y:S01]  /*31c50*/  STL [R1+0x15c4], R127 ;  /* 0x0015c47f01007387 */ /* 0x0001e20000100800 */
[----:B------:R-:W-:-:S03]  /*31c60*/  IADD3.X R134, R134, UR5, RZ, P4, !PT ;  /* 0x0000000586867c10 */ /* 0x000fc6000a7fe4ff */
[----:B0-----:R-:W2:Y:S04]  /*31c70*/  LDL.LU R127, [R1+0x2140] ;  /* 0x00214000017f7983 */ /* 0x001ea80000300800 */
[----:B------:R0:W-:Y:S01]  /*31c80*/  STL [R1+0x15e8], R128 ;  /* 0x0015e88001007387 */ /* 0x0001e20000100800 */
[----:B------:R-:W-:-:S03]  /*31c90*/  IADD3 R135, P4, R135, UR6, RZ ;  /* 0x0000000687877c10 */ /* 0x000fc6000ff9e0ff */
        /* <DEDUP_REMOVED lines=52> */
[----:B------:R0:W-:Y:S04]  /*31fe0*/  STL [R1+0x15a0], R146 ;  /* 0x0015a09201007387 */ /* 0x0001e80000100800 */
        /* <DEDUP_REMOVED lines=549> */
[----:B------:R-:W-:Y:S01]  /*34240*/  IADD3 R228, P2, R228, UR7, RZ ;  /* 0x00000007e4e47c10 */ /* 0x000fe2000ff5e0ff */
[----:B------:R-:W-:Y:S02]  /*34250*/  IMAD.MOV.U32 R9, RZ, RZ, R10 ;  /* 0x000000ffff097224 */ /* 0x000fe400078e000a */
[----:B---3--:R-:W-:Y:S02]  /*34260*/  IMAD.MOV.U32 R10, RZ, RZ, R11 ;  /* 0x000000ffff0a7224 */ /* 0x008fe400078e000b */
[----:B------:R-:W-:-:S02]  /*34270*/  IMAD.MOV.U32 R11, RZ, RZ, R6 ;  /* 0x000000ffff0b7224 */ /* 0x000fc400078e0006 */
[----:B------:R-:W3:Y:S04]  /*34280*/  LDL.LU R6, [R1+0x1064] ;  /* 0x0010640001067983 */ /* 0x000ee80000300800 */
        /* <DEDUP_REMOVED lines=350> */
[----:B----4-:R-:W-:Y:S02]  /*35870*/  IADD3.X R228, R228, UR4, RZ, P1, !PT ;  /* 0x00000004e4e47c10 */ /* 0x010fe40008ffe4ff */
[----:B------:R-:W-:-:S03]  /*35880*/  IADD3 R3, P1, R3, UR7, RZ ;  /* 0x0000000703037c10 */ /* 0x000fc6000ff3e0ff */
[----:B------:R-:W-:Y:S04]  /*35890*/  STL [R1+0x112c], R228 ;  /* 0x00112ce401007387 */ /* 0x000fe80000100800 */
[----:B------:R0:W-:Y:S04]  /*358a0*/  STL [R1+0x1100], R3 ;  /* 0x0011000301007387 */ /* 0x0001e80000100800 */
[----:B0-----:R-:W4:Y:S04]  /*358b0*/  LDL.LU R3, [R1+0x20dc] ;  /* 0x0020dc0001037983 */ /* 0x001f280000300800 */
[----:B------:R-:W2:Y:S02]  /*358c0*/  LDL.LU R228, [R1+0x1124] ;  /* 0x0011240001e47983 */ /* 0x000ea40000300800 */
[----:B--2---:R-:W-:-:S05]  /*358d0*/  IADD3.X R228, R228, UR4, RZ, P2, !PT ;  /* 0x00000004e4e47c10 */ /* 0x004fca00097fe4ff */
[----:B------:R0:W-:Y:S04]  /*358e0*/  STL [R1+0x1124], R228 ;  /* 0x001124e401007387 */ /* 0x0001e80000100800 */
[----:B0-----:R-:W2:Y:S01]  /*358f0*/  LDL.LU R228, [R1+0x10f8] ;  /* 0x0010f80001e47983 */ /* 0x001ea20000300800 */
[----:B------:R-:W-:Y:S02]  /*35900*/  IADD3.X R2, R2, UR4, RZ, P3, !PT ;  /* 0x0000000402027c10 */ /* 0x000fe40009ffe4ff */
[----:B--2---:R-:W-:-:S05]  /*35910*/  IADD3 R228, P2, R228, UR7, RZ ;  /* 0x00000007e4e47c10 */ /* 0x004fca000ff5e0ff */
[----:B------:R-:W-:Y:S04]  /*35920*/  STL [R1+0x10f8], R228 ;  /* 0x0010f8e401007387 */ /* 0x000fe80000100800 */
[----:B------:R0:W-:Y:S04]  /*35930*/  STL [R1+0x111c], R2 ;  /* 0x00111c0201007387 */ /* 0x0001e80000100800 */
[----:B0-----:R-:W2:Y:S04]  /*35940*/  LDL.LU R2, [R1+0x20d8] ;  /* 0x0020d80001027983 */ /* 0x001ea80000300800 */
[----:B------:R-:W3:Y:S02]  /*35950*/  LDL.LU R228, [R1+0x10f0] ;  /* 0x0010f00001e47983 */ /* 0x000ee40000300800 */
        /* <DEDUP_REMOVED lines=8> */
[----:B0-----:R-:W3:Y:S01]  /*359e0*/  LDL.LU R228, [R1+0x110c] ;  /* 0x00110c0001e47983 */ /* 0x001ee20000300800 */
[----:B--2---:R-:W-:Y:S02]  /*359f0*/  IADD3.X R2, R2, UR4, RZ, P6, !PT ;  /* 0x0000000402027c10 */ /* 0x004fe4000b7fe4ff */
[----:B---3--:R-:W-:Y:S02]  /*35a00*/  IADD3.X R228, R228, UR4, RZ, P5, !PT ;  /* 0x00000004e4e47c10 */ /* 0x008fe4000affe4ff */
[----:B------:R-:W-:-:S03]  /*35a10*/  IADD3 R5, P5, R5, UR7, RZ ;  /* 0x0000000705057c10 */ /* 0x000fc6000ffbe0ff */
[----:B------:R-:W-:Y:S04]  /*35a20*/  STL [R1+0x110c], R228 ;  /* 0x00110ce401007387 */ /* 0x000fe80000100800 */
[----:B------:R0:W-:Y:S04]  /*35a30*/  STL [R1+0x10e0], R5 ;  /* 0x0010e00501007387 */ /* 0x0001e80000100800 */
[----:B0-----:R-:W2:Y:S04]  /*35a40*/  LDL.LU R5, [R1+0x20d4] ;  /* 0x0020d40001057983 */ /* 0x001ea80000300800 */
[----:B------:R0:W-:Y:S04]  /*35a50*/  STL [R1+0x1104], R2 ;  /* 0x0011040201007387 */ /* 0x0001e80000100800 */
[----:B0-----:R-:W3:Y:S04]  /*35a60*/  LDL.LU R2, [R1+0x20d0] ;  /* 0x0020d00001027983 */ /* 0x001ee80000300800 */
[----:B------:R-:W4:Y:S01]  /*35a70*/  LDL.LU R228, [R1+0x10d8] ;  /* 0x0010d80001e47983 */ /* 0x000f220000300800 */
[----:B------:R-:W-:Y:S01]  /*35a80*/  IADD3.X R4, R4, UR4, RZ, P1, !PT ;  /* 0x0000000404047c10 */ /* 0x000fe20008ffe4ff */
[----:B------:R-:W-:Y:S01]  /*35a90*/  WARPGROUP.ARRIVE ;  /* 0x00000000000079c5 */ /* 0x000fe20000000000 */
[----:B------:R-:W-:Y:S01]  /*35aa0*/  UMOV UR50, UR14 ;  /* 0x0000000e00327c82 */ /* 0x000fe20008000000 */
[----:B------:R-:W-:-:S04]  /*35ab0*/  UMOV UR51, UR15 ;  /* 0x0000000f00337c82 */ /* 0x000fc80008000000 */
[----:B------:R-:W-:Y:S01]  /*35ac0*/  QGMMA.64x256x32.F32.E4M3.E4M3 R24, gdesc[UR48], R24, gsb0 ;  /* 0x03e00000301879f3 */ /* 0x000fe20008000818 */
[----:B------:R-:W-:Y:S01]  /*35ad0*/  UMOV UR54, UR10 ;  /* 0x0000000a00367c82 */ /* 0x000fe20008000000 */
[----:B------:R-:W-:Y:S01]  /*35ae0*/  UMOV UR55, UR11 ;  /* 0x0000000b00377c82 */ /* 0x000fe20008000000 */
[----:B----4-:R-:W-:-:S05]  /*35af0*/  IADD3 R228, P6, R228, UR7, RZ ;  /* 0x00000007e4e47c10 */ /* 0x010fca000ffde0ff */
[----:B------:R-:W-:Y:S04]  /*35b00*/  STL [R1+0x10d8], R228 ;  /* 0x0010d8e401007387 */ /* 0x000fe80000100800 */
[----:B------:R0:W-:Y:S04]  /*35b10*/  STL [R1+0x10fc], R4 ;  /* 0x0010fc0401007387 */ /* 0x0001e80000100800 */
[----:B0-----:R-:W4:Y:S01]  /*35b20*/  LDL.LU R4, [R1+0x20cc] ;  /* 0x0020cc0001047983 */ /* 0x001f220000300800 */
[----:B------:R-:W-:Y:S02]  /*35b30*/  WARPGROUP.DEPBAR.LE gsb0, 0x0 ;  /* 0x00008000000079c5 */ /* 0x000fe40000010000 */
[----:B------:R-:W-:-:S09]  /*35b40*/  WARPGROUP.ARRIVE ;  /* 0x00000000000079c5 */ /* 0x000fd20000000000 */
[----:B------:R-:W-:Y:S01]  /*35b50*/  QGMMA.64x256x32.F32.E4M3.E4M3 R24, gdesc[UR52], R24, gsb0 ;  /* 0x03e00000341879f3 */ /* 0x000fe20008000818 */
[----:B--2---:R-:W-:Y:S02]  /*35b60*/  IADD3 R5, P1, R5, UR7, RZ ;  /* 0x0000000705057c10 */ /* 0x004fe4000ff3e0ff */
[----:B---3--:R-:W-:Y:S02]  /*35b70*/  IADD3.X R2, R2, UR4, RZ, P3, !PT ;  /* 0x0000000402027c10 */ /* 0x008fe40009ffe4ff */
[----:B------:R-:W-:Y:S01]  /*35b80*/  IADD3 R0, P3, R0, UR7, RZ ;  /* 0x0000000700007c10 */ /* 0x000fe2000ff7e0ff */
[----:B------:R0:W-:Y:S01]  /*35b90*/  STL [R1+0x10d0], R5 ;  /* 0x0010d00501007387 */ /* 0x0001e20000100800 */
[----:B------:R-:W-:Y:S02]  /*35ba0*/  IADD3.X R229, R229, UR4, RZ, P4, !PT ;  /* 0x00000004e5e57c10 */ /* 0x000fe4000a7fe4ff */
[----:B------:R-:W-:Y:S02]  /*35bb0*/  IADD3 R230, P4, R230, UR7, RZ ;  /* 0x00000007e6e67c10 */ /* 0x000fe4000ff9e0ff */
[----:B------:R-:W-:Y:S01]  /*35bc0*/  IADD3.X R231, R231, UR4, RZ, P5, !PT ;  /* 0x00000004e7e77c10 */ /* 0x000fe2000affe4ff */
[----:B0-----:R0:W5:Y:S01]  /*35bd0*/  LDL.LU R5, [R1+0x20c8] ;  /* 0x0020c80001057983 */ /* 0x0011620000300800 */
[----:B------:R-:W-:-:S02]  /*35be0*/  IADD3 R232, P5, R232, UR7, RZ ;  /* 0x00000007e8e87c10 */ /* 0x000fc4000ffbe0ff */
[----:B------:R-:W-:Y:S02]  /*35bf0*/  IADD3.X R233, R233, UR4, RZ, P6, !PT ;  /* 0x00000004e9e97c10 */ /* 0x000fe4000b7fe4ff */
[----:B------:R-:W-:Y:S02]  /*35c00*/  IADD3 R234, P6, R234, UR7, RZ ;  /* 0x00000007eaea7c10 */ /* 0x000fe4000ffde0ff */
[----:B------:R-:W-:Y:S02]  /*35c10*/  IADD3.X R235, R235, UR4, RZ, P1, !PT ;  /* 0x00000004ebeb7c10 */ /* 0x000fe40008ffe4ff */
[----:B------:R-:W-:Y:S02]  /*35c20*/  IADD3 R236, P1, R236, UR7, RZ ;  /* 0x00000007ecec7c10 */ /* 0x000fe4000ff3e0ff */
[----:B------:R-:W-:Y:S02]  /*35c30*/  IADD3.X R239, R239, UR4, RZ, P3, !PT ;  /* 0x00000004efef7c10 */ /* 0x000fe40009ffe4ff */
        /* <DEDUP_REMOVED lines=12> */
[----:B------:R-:W-:-:S02]  /*35d00*/  IADD3.X R9, R9, UR4, RZ, P5, !PT ;  /* 0x0000000409097c10 */ /* 0x000fc4000affe4ff */
[----:B------:R-:W-:Y:S02]  /*35d10*/  IADD3.X R10, R10, UR4, RZ, P6, !PT ;  /* 0x000000040a0a7c10 */ /* 0x000fe4000b7fe4ff */
[----:B------:R-:W-:Y:S02]  /*35d20*/  IADD3.X R7, R7, UR4, RZ, P3, !PT ;  /* 0x0000000407077c10 */ /* 0x000fe40009ffe4ff */
[----:B------:R-:W-:Y:S02]  /*35d30*/  IADD3.X R11, R11, UR4, RZ, P1, !PT ;  /* 0x000000040b0b7c10 */ /* 0x000fe40008ffe4ff */
[----:B----4-:R-:W-:Y:S02]  /*35d40*/  IADD3.X R4, R4, UR4, RZ, P2, !PT ;  /* 0x0000000404047c10 */ /* 0x010fe400097fe4ff */
[----:B------:R-:W-:-:S03]  /*35d50*/  IADD3 R3, P2, R3, UR7, RZ ;  /* 0x0000000703037c10 */ /* 0x000fc6000ff5e0ff */
[----:B------:R1:W-:Y:S04]  /*35d60*/  STL [R1+0x10f4], R4 ;  /* 0x0010f40401007387 */ /* 0x0003e80000100800 */
[----:B-1----:R0:W5:Y:S04]  /*35d70*/  LDL.LU R4, [R1+0x20c4] ;  /* 0x0020c40001047983 */ /* 0x0021680000300800 */
[----:B------:R1:W-:Y:S01]  /*35d80*/  STL [R1+0x10c8], R3 ;  /* 0x0010c80301007387 */ /* 0x0003e20000100800 */
[----:B------:R-:W-:-:S03]  /*35d90*/  IADD3.X R237, R237, UR4, RZ, P2, !PT ;  /* 0x00000004eded7c10 */ /* 0x000fc600097fe4ff */
[----:B-1----:R0:W5:Y:S04]  /*35da0*/  LDL.LU R3, [R1+0x20c0] ;  /* 0x0020c00001037983 */ /* 0x0021680000300800 */
[----:B------:R1:W-:Y:S01]  /*35db0*/  STL [R1+0x10ec], R2 ;  /* 0x0010ec0201007387 */ /* 0x0003e20000100800 */
[----:B------:R-:W-:-:S03]  /*35dc0*/  IADD3 R238, P2, R238, UR7, RZ ;  /* 0x00000007eeee7c10 */ /* 0x000fc6000ff5e0ff */
[----:B-1----:R0:W5:Y:S04]  /*35dd0*/  LDL.LU R2, [R1+0x20bc] ;  /* 0x0020bc0001027983 */ /* 0x0021680000300800 */
[----:B------:R1:W-:Y:S04]  /*35de0*/  STL [R1+0x10c0], R0 ;  /* 0x0010c00001007387 */ /* 0x0003e80000100800 */
[----:B-1----:R0:W5:Y:S04]  /*35df0*/  LDL.LU R0, [R1+0x20b8] ;  /* 0x0020b80001007983 */ /* 0x0021680000300800 */
[----:B------:R0:W-:Y:S04]  /*35e00*/  STL [R1+0x10e4], R229 ;  /* 0x0010e4e501007387 */ /* 0x0001e80000100800 */
        /* <DEDUP_REMOVED lines=14> */
[----:B------:R0:W-:Y:S01]  /*35ef0*/  STL [R1+0x1080], R244 ;  /* 0x001080f401007387 */ /* 0x0001e20000100800 */
[----:B------:R-:W-:-:S03]  /*35f00*/  IADD3.X R249, R249, UR4, RZ, P2, !PT ;  /* 0x00000004f9f97c10 */ /* 0x000fc600097fe4ff */
[----:B------:R0:W-:Y:S01]  /*35f10*/  STL [R1+0x10a4], R245 ;  /* 0x0010a4f501007387 */ /* 0x0001e20000100800 */
[----:B------:R-:W-:-:S03]  /*35f20*/  IADD3 R250, P2, R250, UR7, RZ ;  /* 0x00000007fafa7c10 */ /* 0x000fc6000ff5e0ff */
        /* <DEDUP_REMOVED lines=9> */
[----:B------:R0:W-:Y:S04]  /*35fc0*/  STL [R1+0x107c], R9 ;  /* 0x00107c0901007387 */ /* 0x0001e80000100800 */
[----:B------:R0:W-:Y:S04]  /*35fd0*/  STL [R1+0x1074], R10 ;  /* 0x0010740a01007387 */ /* 0x0001e80000100800 */
[----:B------:R0:W-:Y:S04]  /*35fe0*/  STL [R1+0x105c], R7 ;  /* 0x00105c0701007387 */ /* 0x0001e80000100800 */
[----:B------:R0:W-:Y:S04]  /*35ff0*/  STL [R1+0x106c], R11 ;  /* 0x00106c0b01007387 */ /* 0x0001e80000100800 */
[----:B------:R0:W-:Y:S01]  /*36000*/  STL [R1+0x1064], R6 ;  /* 0x0010640601007387 */ /* 0x0001e20000100800 */
[----:B------:R-:W-:-:S02]  /*36010*/  WARPGROUP.DEPBAR.LE gsb0, 0x0 ;  /* 0x00008000000079c5 */ /* 0x000fc40000010000 */
[----:B------:R-:W-:Y:S05]  /*36020*/  @P0 BRA `(.L_x_2) ;  /* 0xfffffdf400cc0947 */ /* 0x000fea000383ffff */
.L_x_1:
[----:B------:R-:W2:Y:S01]  /*36030*/  LDL.LU R177, [R1+0xc08] ;  /* 0x000c080001b17983 */ /* 0x000ea20000300800 */
[----:B------:R-:W-:Y:S01]  /*36040*/  F2FP.SATFINITE.E4M3.F32.PACK_AB_MERGE_C R24, R25, R24, RZ ;  /* 0x000000181918723e */ /* 0x000fe200048070ff */
[----:B------:R-:W-:Y:S01]  /*36050*/  ULDC.64 UR10, c[0x0][0x228] ;  /* 0x00008a00000a7ab9 */ /* 0x000fe20000000a00 */
[----:B------:R-:W-:Y:S01]  /*36060*/  F2FP.SATFINITE.E4M3.F32.PACK_AB_MERGE_C R26, R27, R26, RZ ;  /* 0x0000001a1b1a723e */ /* 0x000fe200048070ff */
[----:B------:R-:W2:Y:S01]  /*36070*/  LDL.LU R176, [R1+0xc0c] ;  /* 0x000c0c0001b07983 */ /* 0x000ea20000300800 */
[----:B------:R-:W-:Y:S01]  /*36080*/  ULDC.64 UR8, c[0x0][0x228] ;  /* 0x00008a0000087ab9 */ /* 0x000fe20000000a00 */
[----:B------:R-:W-:Y:S01]  /*36090*/  ULDC UR4, c[0x0][0x248] ;  /* 0x0000920000047ab9 */ /* 0x000fe20000000800 */
[----:B------:R-:W-:Y:S01]  /*360a0*/  ULDC UR5, c[0x0][0x248] ;  /* 0x0000920000057ab9 */ /* 0x000fe20000000800 */
[----:B------:R-:W3:Y:S01]  /*360b0*/  LDL.LU R175, [R1+0xc10] ;  /* 0x000c100001af7983 */ /* 0x000ee20000300800 */
[----:B------:R-:W-:Y:S01]  /*360c0*/  ULDC UR6, c[0x0][0x248] ;  /* 0x0000920000067ab9 */ /* 0x000fe20000000800 */
[----:B------:R-:W-:Y:S01]  /*360d0*/  ULDC UR13, c[0x0][0x248] ;  /* 0x00009200000d7ab9 */ /* 0x000fe20000000800 */
[----:B------:R-:W-:Y:S01]  /*360e0*/  ULDC UR14, c[0x0][0x248] ;  /* 0x00009200000e7ab9 */ /* 0x000fe20000000800 */
[----:B------:R-:W3:Y:S01]  /*360f0*/  LDL.LU R174, [R1+0xc14] ;  /* 0x000c140001ae7983 */ /* 0x000ee20000300800 */
[----:B------:R-:W-:Y:S01]  /*36100*/  ULDC UR15, c[0x0][0x248] ;  /* 0x00009200000f7ab9 */ /* 0x000fe20000000800 */
[----:B------:R-:W-:Y:S01]  /*36110*/  ULDC UR17, c[0x0][0x248] ;  /* 0x0000920000117ab9 */ /* 0x000fe20000000800 */
[----:B------:R-:W-:Y:S01]  /*36120*/  ULDC UR18, c[0x0][0x248] ;  /* 0x0000920000127ab9 */ /* 0x000fe20000000800 */
[----:B------:R-:W4:Y:S01]  /*36130*/  LDL.LU R173, [R1+0xc18] ;  /* 0x000c180001ad7983 */ /* 0x000f220000300800 */
        /* <DEDUP_REMOVED lines=39> */
[----:B------:R-:W2:Y:S01]  /*363b0*/  LDL.LU R163, [R1+0xc48] ;  /* 0x000c480001a37983 */ /* 0x000ea20000300800 */
        /* <DEDUP_REMOVED lines=27> */
[----:B0-----:R-:W4:Y:S04]  /*36570*/  LDL.LU R11, [R1+0xc88] ;  /* 0x000c8800010b7983 */ /* 0x001f280000300800 */
[----:B------:R-:W4:Y:S04]  /*36580*/  LDL.LU R10, [R1+0xc8c] ;  /* 0x000c8c00010a7983 */ /* 0x000f280000300800 */
[----:B------:R-:W4:Y:S04]  /*36590*/  LDL.LU R9, [R1+0xc90] ;  /* 0x000c900001097983 */ /* 0x000f280000300800 */
[----:B------:R-:W4:Y:S04]  /*365a0*/  LDL.LU R8, [R1+0xc94] ;  /* 0x000c940001087983 */ /* 0x000f280000300800 */
[----:B------:R-:W4:Y:S04]  /*365b0*/  LDL.LU R7, [R1+0xc44] ;  /* 0x000c440001077983 */ /* 0x000f280000300800 */
[----:B-1----:R-:W4:Y:S04]  /*365c0*/  LDL.LU R6, [R1+0xc40] ;  /* 0x000c400001067983 */ /* 0x002f280000300800 */
[----:B------:R-:W4:Y:S04]  /*365d0*/  LDL.LU R179, [R1+0xc00] ;  /* 0x000c000001b37983 */ /* 0x000f280000300800 */
[----:B------:R-:W4:Y:S04]  /*365e0*/  LDL.LU R178, [R1+0xc04] ;  /* 0x000c040001b27983 */ /* 0x000f280000300800 */
        /* <DEDUP_REMOVED lines=51> */
[----:B------:R-:W-:Y:S01]  /*36920*/  STL [R1+0x21bc], R137 ;  /* 0x0021bc8901007387 */ /* 0x000fe20000100800 */
[----:B--2---:R-:W-:-:S03]  /*36930*/  IMAD.MOV.U32 R199, RZ, RZ, R163 ;  /* 0x000000ffffc77224 */ /* 0x004fc600078e00a3 */
[----:B------:R-:W-:Y:S01]  /*36940*/  STL [R1+0x21b8], R136 ;  /* 0x0021b88801007387 */ /* 0x000fe20000100800 */
[----:B---3--:R-:W-:-:S03]  /*36950*/  IMAD.MOV.U32 R198, RZ, RZ, R162 ;  /* 0x000000ffffc67224 */ /* 0x008fc600078e00a2 */
[----:B------:R-:W-:Y:S01]  /*36960*/  STL [R1+0x21b4], R139 ;  /* 0x0021b48b01007387 */ /* 0x000fe20000100800 */
[----:B----4-:R-:W-:-:S03]  /*36970*/  IMAD.MOV.U32 R197, RZ, RZ, R161 ;  /* 0x000000ffffc57224 */ /* 0x010fc600078e00a1 */
[----:B------:R-:W-:Y:S01]  /*36980*/  STL [R1+0x21b0], R138 ;  /* 0x0021b08a01007387 */ /* 0x000fe20000100800 */
[----:B------:R-:W-:-:S03]  /*36990*/  IMAD.MOV.U32 R196, RZ, RZ, R160 ;  /* 0x000000ffffc47224 */ /* 0x000fc600078e00a0 */
        /* <DEDUP_REMOVED lines=24> */
[----:B-----5:R0:W-:Y:S01]  /*36b20*/  STL [R1+0x217c], R0 ;  /* 0x00217c0001007387 */ /* 0x0201e20000100800 */
[----:B------:R-:W-:-:S03]  /*36b30*/  IMAD.MOV.U32 R183, RZ, RZ, R11 ;  /* 0x000000ffffb77224 */ /* 0x000fc600078e000b */
[----:B------:R-:W-:Y:S01]  /*36b40*/  STL [R1+0x20fc], R2 ;  /* 0x0020fc0201007387 */ /* 0x000fe20000100800 */
[----:B------:R-:W-:-:S03]  /*36b50*/  IMAD.MOV.U32 R182, RZ, RZ, R10 ;  /* 0x000000ffffb67224 */ /* 0x000fc600078e000a */
[----:B------:R1:W-:Y:S01]  /*36b60*/  STL [R1+0x20f8], R3 ;  /* 0x0020f80301007387 */ /* 0x0003e20000100800 */
[----:B------:R-:W-:Y:S01]  /*36b70*/  IMAD.MOV.U32 R181, RZ, RZ, R9 ;  /* 0x000000ffffb57224 */ /* 0x000fe200078e0009 */
[----:B0-----:R-:W-:Y:S02]  /*36b80*/  F2FP.SATFINITE.E4M3.F32.PACK_AB_MERGE_C R0, R176, R177, RZ ;  /* 0x000000b1b000723e */ /* 0x001fe400048070ff */
[----:B------:R-:W-:Y:S01]  /*36b90*/  STL [R1+0x20f4], R4 ;  /* 0x0020f40401007387 */ /* 0x000fe20000100800 */
[----:B------:R-:W-:-:S03]  /*36ba0*/  IMAD.MOV.U32 R180, RZ, RZ, R8 ;  /* 0x000000ffffb47224 */ /* 0x000fc600078e0008 */
[----:B------:R-:W-:Y:S01]  /*36bb0*/  STL [R1+0x20f0], R221 ;  /* 0x0020f0dd01007387 */ /* 0x000fe20000100800 */
[----:B------:R-:W-:Y:S01]  /*36bc0*/  IMAD.MOV.U32 R200, RZ, RZ, R7 ;  /* 0x000000ffffc87224 */ /* 0x000fe200078e0007 */
[----:B-1----:R-:W-:Y:S02]  /*36bd0*/  F2FP.SATFINITE.E4M3.F32.PACK_AB_MERGE_C R3, R174, R175, RZ ;  /* 0x000000afae03723e */ /* 0x002fe400048070ff */
[----:B------:R-:W-:Y:S01]  /*36be0*/  STL [R1+0x20ec], R5 ;  /* 0x0020ec0501007387 */ /* 0x000fe20000100800 */
[----:B------:R-:W-:-:S03]  /*36bf0*/  IMAD.MOV.U32 R201, RZ, RZ, R6 ;  /* 0x000000ffffc97224 */ /* 0x000fc600078e0006 */
[----:B------:R-:W-:Y:S04]  /*36c00*/  STL [R1+0x20e8], R243 ;  /* 0x0020e8f301007387 */ /* 0x000fe80000100800 */
[----:B------:R-:W-:Y:S01]  /*36c10*/  STL [R1+0x20e4], R242 ;  /* 0x0020e4f201007387 */ /* 0x000fe20000100800 */
[----:B------:R-:W-:-:S03]  /*36c20*/  F2FP.SATFINITE.E4M3.F32.PACK_AB_MERGE_C R2, R178, R179, RZ ;  /* 0x000000b3b202723e */ /* 0x000fc600048070ff */
        /* <DEDUP_REMOVED lines=11> */
[----:B------:R0:W-:Y:S04]  /*36ce0*/  STL [R1+0xe5c], R2 ;  /* 0x000e5c0201007387 */ /* 0x0001e80000100800 */
[----:B------:R1:W-:Y:S04]  /*36cf0*/  STL [R1+0xe58], R0 ;  /* 0x000e580001007387 */ /* 0x0003e80000100800 */
[----:B------:R2:W-:Y:S01]  /*36d00*/  STL [R1+0xe54], R3 ;  /* 0x000e540301007387 */ /* 0x0005e20000100800 */
[----:B0-----:R-:W-:-:S02]  /*36d10*/  F2FP.SATFINITE.E4M3.F32.PACK_AB_MERGE_C R2, R172, R173, RZ ;  /* 0x000000adac02723e */ /* 0x001fc400048070ff */
[----:B-1----:R-:W-:-:S03]  /*36d20*/  F2FP.SATFINITE.E4M3.F32.PACK_AB_MERGE_C R0, R170, R171, RZ ;  /* 0x000000abaa00723e */ /* 0x002fc600048070ff */
[----:B------:R0:W-:Y:S01]  /*36d30*/  STL [R1+0xe50], R2 ;  /* 0x000e500201007387 */ /* 0x0001e20000100800 */
[----:B--2---:R-:W-:-:S03]  /*36d40*/  F2FP.SATFINITE.E4M3.F32.PACK_AB_MERGE_C R3, R168, R169, RZ ;  /* 0x000000a9a803723e */ /* 0x004fc600048070ff */
[----:B------:R1:W-:Y:S04]  /*36d50*/  STL [R1+0xe4c], R0 ;  /* 0x000e4c0001007387 */ /* 0x0003e80000100800 */
[----:B------:R-:W-:Y:S01]  /*36d60*/  STL [R1+0xe48], R3 ;  /* 0x000e480301007387 */ /* 0x000fe20000100800 */
[----:B0-----:R-:W-:Y:S02]  /*36d70*/  F2FP.SATFINITE.E4M3.F32.PACK_AB_MERGE_C R2, R166, R167, RZ ;  /* 0x000000a7a602723e */ /* 0x001fe400048070ff */
[----:B-1----:R-:W-:-:S03]  /*36d80*/  F2FP.SATFINITE.E4M3.F32.PACK_AB_MERGE_C R0, R164, R165, RZ ;  /* 0x000000a5a400723e */ /* 0x002fc600048070ff */
[----:B------:R0:W-:Y:S04]  /*36d90*/  STL [R1+0xe44], R2 ;  /* 0x000e440201007387 */ /* 0x0001e80000100800 */
[----:B------:R1:W-:Y:S04]  /*36da0*/  STL [R1+0xe40], R0 ;  /* 0x000e400001007387 */ /* 0x0003e80000100800 */
[----:B------:R-:W2:Y:S04]  /*36db0*/  LDL.LU R179, [R1+0xc98] ;  /* 0x000c980001b37983 */ /* 0x000ea80000300800 */
[----:B------:R-:W2:Y:S04]  /*36dc0*/  LDL.LU R178, [R1+0xc9c] ;  /* 0x000c9c0001b27983 */ /* 0x000ea80000300800 */
[----:B------:R-:W3:Y:S04]  /*36dd0*/  LDL.LU R177, [R1+0xca0] ;  /* 0x000ca00001b17983 */ /* 0x000ee80000300800 */
[----:B------:R-:W3:Y:S04]  /*36de0*/  LDL.LU R176, [R1+0xca4] ;  /* 0x000ca40001b07983 */ /* 0x000ee80000300800 */
        /* <DEDUP_REMOVED lines=34> */
[----:B0-----:R-:W-:-:S02]  /*37010*/  F2FP.SATFINITE.E4M3.F32.PACK_AB_MERGE_C R2, R200, R201, RZ ;  /* 0x000000c9c802723e */ /* 0x001fc400048070ff */
[----:B-1----:R-:W-:Y:S02]  /*37020*/  F2FP.SATFINITE.E4M3.F32.PACK_AB_MERGE_C R0, R198, R199, RZ ;  /* 0x000000c7c600723e */ /* 0x002fe400048070ff */
[----:B------:R-:W-:Y:S01]  /*37030*/  F2FP.SATFINITE.E4M3.F32.PACK_AB_MERGE_C R3, R196, R197, RZ ;  /* 0x000000c5c403723e */ /* 0x000fe200048070ff */
[----:B------:R0:W-:Y:S04]  /*37040*/  STL [R1+0xe38], R2 ;  /* 0x000e380201007387 */ /* 0x0001e80000100800 */
[----:B------:R1:W-:Y:S04]  /*37050*/  STL [R1+0xe3c], R0 ;  /* 0x000e3c0001007387 */ /* 0x0003e80000100800 */
[----:B------:R1:W-:Y:S01]  /*37060*/  STL [R1+0xe34], R3 ;  /* 0x000e340301007387 */ /* 0x0003e20000100800 */
[----:B0-----:R-:W-:-:S02]  /*37070*/  F2FP.SATFINITE.E4M3.F32.PACK_AB_MERGE_C R2, R194, R195, RZ ;  /* 0x000000c3c202723e */ /* 0x001fc400048070ff */
[----:B-1----:R-:W-:-:S03]  /*37080*/  F2FP.SATFINITE.E4M3.F32.PACK_AB_MERGE_C R0, R192, R193, RZ ;  /* 0x000000c1c000723e */ /* 0x002fc600048070ff */
[----:B------:R0:W-:Y:S01]  /*37090*/  STL [R1+0xe30], R2 ;  /* 0x000e300201007387 */ /* 0x0001e20000100800 */
[----:B------:R-:W-:-:S03]  /*370a0*/  F2FP.SATFINITE.E4M3.F32.PACK_AB_MERGE_C R3, R190, R191, RZ ;  /* 0x000000bfbe03723e */ /* 0x000fc600048070ff */
[----:B------:R1:W-:Y:S04]  /*370b0*/  STL [R1+0xe2c], R0 ;  /* 0x000e2c0001007387 */ /* 0x0003e80000100800 */
[----:B------:R1:W-:Y:S01]  /*370c0*/  STL [R1+0xe28], R3 ;  /* 0x000e280301007387 */ /* 0x0003e20000100800 */
[----:B0-----:R-:W-:Y:S02]  /*370d0*/  F2FP.SATFINITE.E4M3.F32.PACK_AB_MERGE_C R2, R188, R189, RZ ;  /* 0x000000bdbc02723e */ /* 0x001fe400048070ff */
[----:B-1----:R-:W-:-:S03]  /*370e0*/  F2FP.SATFINITE.E4M3.F32.PACK_AB_MERGE_C R0, R186, R187, RZ ;  /* 0x000000bbba00723e */ /* 0x002fc600048070ff */
[----:B------:R0:W-:Y:S01]  /*370f0*/  STL [R1+0xe24], R2 ;  /* 0x000e240201007387 */ /* 0x0001e20000100800 */
[----:B------:R-:W-:-:S03]  /*37100*/  F2FP.SATFINITE.E4M3.F32.PACK_AB_MERGE_C R3, R184, R185, RZ ;  /* 0x000000b9b803723e */ /* 0x000fc600048070ff */
[----:B------:R1:W-:Y:S04]  /*37110*/  STL [R1+0xe20], R0 ;  /* 0x000e200001007387 */ /* 0x0003e80000100800 */
[----:B------:R2:W-:Y:S01]  /*37120*/  STL [R1+0xe1c], R3 ;  /* 0x000e1c0301007387 */ /* 0x0005e20000100800 */
[----:B0-----:R-:W-:Y:S02]  /*37130*/  F2FP.SATFINITE.E4M3.F32.PACK_AB_MERGE_C R2, R182, R183, RZ ;  /* 0x000000b7b602723e */ /* 0x001fe400048070ff */
[----:B-1----:R-:W-:-:S03]  /*37140*/  F2FP.SATFINITE.E4M3.F32.PACK_AB_MERGE_C R0, R180, R181, RZ ;  /* 0x000000b5b400723e */ /* 0x002fc600048070ff */
[----:B------:R3:W-:Y:S04]  /*37150*/  STL [R1+0xe18], R2 ;  /* 0x000e180201007387 */ /* 0x0007e80000100800 */
[----:B------:R4:W-:Y:S01]  /*37160*/  STL [R1+0xe14], R0 ;  /* 0x000e140001007387 */ /* 0x0009e20000100800 */
[----:B--2---:R-:W-:-:S05]  /*37170*/  F2FP.SATFINITE.E4M3.F32.PACK_AB_MERGE_C R3, R178, R179, RZ ;  /* 0x000000b3b203723e */ /* 0x004fca00048070ff */
[----:B------:R0:W-:Y:S01]  /*37180*/  STL [R1+0xe10], R3 ;  /* 0x000e100301007387 */ /* 0x0001e20000100800 */
[----:B---3--:R-:W-:-:S05]  /*37190*/  F2FP.SATFINITE.E4M3.F32.PACK_AB_MERGE_C R2, R176, R177, RZ ;  /* 0x000000b1b002723e */ /* 0x008fca00048070ff */
[----:B------:R1:W-:Y:S01]  /*371a0*/  STL [R1+0xe0c], R2 ;  /* 0x000e0c0201007387 */ /* 0x0003e20000100800 */
[----:B----4-:R-:W-:-:S05]  /*371b0*/  F2FP.SATFINITE.E4M3.F32.PACK_AB_MERGE_C R0, R174, R175, RZ ;  /* 0x000000afae00723e */ /* 0x010fca00048070ff */
[----:B------:R2:W-:Y:S01]  /*371c0*/  STL [R1+0xe08], R0 ;  /* 0x000e080001007387 */ /* 0x0005e20000100800 */
[----:B0-----:R-:W-:-:S05]  /*371d0*/  F2FP.SATFINITE.E4M3.F32.PACK_AB_MERGE_C R3, R172, R173, RZ ;  /* 0x000000adac03723e */ /* 0x001fca00048070ff */
[----:B------:R0:W-:Y:S01]  /*371e0*/  STL [R1+0xe04], R3 ;  /* 0x000e040301007387 */ /* 0x0001e20000100800 */
[----:B-1----:R-:W-:-:S05]  /*371f0*/  F2FP.SATFINITE.E4M3.F32.PACK_AB_MERGE_C R2, R170, R171, RZ ;  /* 0x000000abaa02723e */ /* 0x002fca00048070ff */
[----:B------:R1:W-:Y:S01]  /*37200*/  STL [R1+0xe00], R2 ;  /* 0x000e000201007387 */ /* 0x0003e20000100800 */
[----:B--2---:R-:W-:-:S05]  /*37210*/  F2FP.SATFINITE.E4M3.F32.PACK_AB_MERGE_C R0, R168, R169, RZ ;  /* 0x000000a9a800723e */ /* 0x004fca00048070ff */
        /* <DEDUP_REMOVED lines=17> */
[----:B--2---:R-:W-:Y:S02]  /*37330*/  F2FP.SATFINITE.E4M3.F32.PACK_AB_MERGE_C R0, R22, R23, RZ ;  /* 0x000000171600723e */ /* 0x004fe400048070ff */
[----:B------:R-:W-:-:S05]  /*37340*/  F2FP.SATFINITE.E4M3.F32.PACK_AB_MERGE_C R235, R12, R13, RZ ;  /* 0x0000000d0ceb723e */ /* 0x000fca00048070ff */
[----:B------:R-:W-:Y:S01]  /*37350*/  STL [R1+0x2158], R235 ;  /* 0x002158eb01007387 */ /* 0x000fe20000100800 */
[----:B0-----:R-:W-:-:S03]  /*37360*/  F2FP.SATFINITE.E4M3.F32.PACK_AB_MERGE_C R3, R10, R11, RZ ;  /* 0x0000000b0a03723e */ /* 0x001fc600048070ff */
[----:B------:R0:W-:Y:S04]  /*37370*/  STL [R1+0xc80], R0 ;  /* 0x000c800001007387 */ /* 0x0001e80000100800 */
[----:B------:R2:W-:Y:S01]  /*37380*/  STL [R1+0xc70], R3 ;  /* 0x000c700301007387 */ /* 0x0005e20000100800 */
[----:B-1----:R-:W-:-:S03]  /*37390*/  F2FP.SATFINITE.E4M3.F32.PACK_AB_MERGE_C R2, R8, R9, RZ ;  /* 0x000000090802723e */ /* 0x002fc600048070ff */
[----:B------:R-:W2:Y:S04]  /*373a0*/  LDL.LU R203, [R1+0xd30] ;  /* 0x000d300001cb7983 */ /* 0x000ea80000300800 */
[----:B------:R1:W-:Y:S01]  /*373b0*/  STL [R1+0xc68], R2 ;  /* 0x000c680201007387 */ /* 0x0003e20000100800 */
[----:B0-----:R-:W-:-:S03]  /*373c0*/  F2FP.SATFINITE.E4M3.F32.PACK_AB_MERGE_C R0, R6, R7, RZ ;  /* 0x000000070600723e */ /* 0x001fc600048070ff */
[----:B------:R-:W2:Y:S04]  /*373d0*/  LDL.LU R202, [R1+0xd34] ;  /* 0x000d340001ca7983 */ /* 0x000ea80000300800 */
[----:B------:R0:W-:Y:S04]  /*373e0*/  STL [R1+0xc64], R0 ;  /* 0x000c640001007387 */ /* 0x0001e80000100800 */
[----:B------:R-:W1:Y:S04]  /*373f0*/  LDL.LU R201, [R1+0xd38] ;  /* 0x000d380001c97983 */ /* 0x000e680000300800 */
[----:B------:R-:W1:Y:S04]  /*37400*/  LDL.LU R200, [R1+0xd3c] ;  /* 0x000d3c0001c87983 */ /* 0x000e680000300800 */
[----:B------:R-:W0:Y:S04]  /*37410*/  LDL.LU R199, [R1+0xd40] ;  /* 0x000d400001c77983 */ /* 0x000e280000300800 */
[----:B------:R-:W0:Y:S04]  /*37420*/  LDL.LU R198, [R1+0xd44] ;  /* 0x000d440001c67983 */ /* 0x000e280000300800 */
        /* <DEDUP_REMOVED lines=56> */
[----:B--2---:R-:W-:-:S05]  /*377b0*/  F2FP.SATFINITE.E4M3.F32.PACK_AB_MERGE_C R3, R202, R203, RZ ;  /* 0x000000cbca03723e */ /* 0x004fca00048070ff */
[----:B------:R3:W-:Y:S01]  /*377c0*/  STL [R1+0xc60], R3 ;  /* 0x000c600301007387 */ /* 0x0007e20000100800 */
[----:B-1----:R-:W-:-:S05]  /*377d0*/  F2FP.SATFINITE.E4M3.F32.PACK_AB_MERGE_C R2, R200, R201, RZ ;  /* 0x000000c9c802723e */ /* 0x002fca00048070ff */
[----:B------:R4:W-:Y:S01]  /*377e0*/  STL [R1+0xc5c], R2 ;  /* 0x000c5c0201007387 */ /* 0x0009e20000100800 */
[----:B0-----:R-:W-:-:S05]  /*377f0*/  F2FP.SATFINITE.E4M3.F32.PACK_AB_MERGE_C R0, R198, R199, RZ ;  /* 0x000000c7c600723e */ /* 0x001fca00048070ff */
[----:B------:R0:W-:Y:S01]  /*37800*/  STL [R1+0xc54], R0 ;  /* 0x000c540001007387 */ /* 0x0001e20000100800 */
[----:B---3--:R-:W-:Y:S02]  /*37810*/  F2FP.SATFINITE.E4M3.F32.PACK_AB_MERGE_C R3, R196, R197, RZ ;  /* 0x000000c5c403723e */ /* 0x008fe400048070ff */
[----:B----4-:R-:W-:-:S03]  /*37820*/  F2FP.SATFINITE.E4M3.F32.PACK_AB_MERGE_C R2, R194, R195, RZ ;  /* 0x000000c3c202723e */ /* 0x010fc600048070ff */
[----:B------:R1:W-:Y:S04]  /*37830*/  STL [R1+0xc58], R3 ;  /* 0x000c580301007387 */ /* 0x0003e80000100800 */
[----:B------:R2:W-:Y:S01]  /*37840*/  STL [R1+0xc50], R2 ;  /* 0x000c500201007387 */ /* 0x0005e20000100800 */
[----:B0-----:R-:W-:-:S05]  /*37850*/  F2FP.SATFINITE.E4M3.F32.PACK_AB_MERGE_C R0, R192, R193, RZ ;  /* 0x000000c1c000723e */ /* 0x001fca00048070ff */
[----:B------:R0:W-:Y:S01]  /*37860*/  STL [R1+0xc4c], R0 ;  /* 0x000c4c0001007387 */ /* 0x0001e20000100800 */
[----:B-1----:R-:W-:Y:S02]  /*37870*/  F2FP.SATFINITE.E4M3.F32.PACK_AB_MERGE_C R3, R190, R191, RZ ;  /* 0x000000bfbe03723e */ /* 0x002fe400048070ff */
[----:B--2---:R-:W-:-:S03]  /*37880*/  F2FP.SATFINITE.E4M3.F32.PACK_AB_MERGE_C R2, R188, R189, RZ ;  /* 0x000000bdbc02723e */ /* 0x004fc600048070ff */
        /* <DEDUP_REMOVED lines=30> */
[----:B------:R-:W-:Y:S04]  /*37a70*/  STL [R1+0xc0c], R3 ;  /* 0x000c0c0301007387 */ /* 0x000fe80000100800 */
[----:B------:R1:W-:Y:S01]  /*37a80*/  STL [R1+0xc08], R2 ;  /* 0x000c080201007387 */ /* 0x0003e20000100800 */
[----:B0-----:R-:W-:-:S05]  /*37a90*/  F2FP.SATFINITE.E4M3.F32.PACK_AB_MERGE_C R0, R156, R157, RZ ;  /* 0x0000009d9c00723e */ /* 0x001fca00048070ff */
[----:B------:R0:W-:Y:S01]  /*37aa0*/  STL [R1+0xc04], R0 ;  /* 0x000c040001007387 */ /* 0x0001e20000100800 */
[----:B-1----:R-:W-:-:S05]  /*37ab0*/  F2FP.SATFINITE.E4M3.F32.PACK_AB_MERGE_C R2, R22, R23, RZ ;  /* 0x000000171602723e */ /* 0x002fca00048070ff */
[----:B------:R1:W-:Y:S01]  /*37ac0*/  STL [R1+0xcf4], R2 ;  /* 0x000cf40201007387 */ /* 0x0003e20000100800 */
[----:B0-----:R-:W-:-:S05]  /*37ad0*/  F2FP.SATFINITE.E4M3.F32.PACK_AB_MERGE_C R0, R12, R13, RZ ;  /* 0x0000000d0c00723e */ /* 0x001fca00048070ff */
[----:B------:R0:W-:Y:S01]  /*37ae0*/  STL [R1+0xcfc], R0 ;  /* 0x000cfc0001007387 */ /* 0x0001e20000100800 */
[----:B------:R-:W-:-:S05]  /*37af0*/  F2FP.SATFINITE.E4M3.F32.PACK_AB_MERGE_C R3, R10, R11, RZ ;  /* 0x0000000b0a03723e */ /* 0x000fca00048070ff */
[----:B------:R-:W-:Y:S01]  /*37b00*/  STL [R1+0xcf0], R3 ;  /* 0x000cf00301007387 */ /* 0x000fe20000100800 */
[----:B-1----:R-:W-:-:S03]  /*37b10*/  F2FP.SATFINITE.E4M3.F32.PACK_AB_MERGE_C R2, R8, R9, RZ ;  /* 0x000000090802723e */ /* 0x002fc600048070ff */
[----:B------:R-:W2:Y:S04]  /*37b20*/  LDL.LU R204, [R1+0xa28] ;  /* 0x000a280001cc7983 */ /* 0x000ea80000300800 */
[----:B------:R-:W-:Y:S01]  /*37b30*/  STL [R1+0xcf8], R2 ;  /* 0x000cf80201007387 */ /* 0x000fe20000100800 */
[----:B0-----:R-:W-:-:S03]  /*37b40*/  F2FP.SATFINITE.E4M3.F32.PACK_AB_MERGE_C R0, R6, R7, RZ ;  /* 0x000000070600723e */ /* 0x001fc600048070ff */
[----:B------:R-:W2:Y:S04]  /*37b50*/  LDL.LU R202, [R1+0xa2c] ;  /* 0x000a2c0001ca7983 */ /* 0x000ea80000300800 */
[----:B------:R2:W-:Y:S04]  /*37b60*/  STL [R1+0xcd8], R0 ;  /* 0x000cd80001007387 */ /* 0x0005e80000100800 */
        /* <DEDUP_REMOVED lines=42> */
[----:B------:R-:W-:-:S03]  /*37e10*/  F2FP.SATFINITE.E4M3.F32.PACK_AB_MERGE_C R4, R154, R155, RZ ;  /* 0x0000009b9a04723e */ /* 0x000fc600048070ff */
[----:B------:R-:W4:Y:S04]  /*37e20*/  LDL.LU R159, [R1+0xad8] ;  /* 0x000ad800019f7983 */ /* 0x000f280000300800 */
[----:B------:R-:W4:Y:S01]  /*37e30*/  LDL.LU R158, [R1+0xadc] ;  /* 0x000adc00019e7983 */ /* 0x000f220000300800 */
[----:B------:R-:W-:-:S03]  /*37e40*/  F2FP.SATFINITE.E4M3.F32.PACK_AB_MERGE_C R203, R152, R153, RZ ;  /* 0x0000009998cb723e */ /* 0x000fc600048070ff */
        /* <DEDUP_REMOVED lines=73> */
[----:B------:R-:W-:Y:S01]  /*382e0*/  STL [R1+0xaec], R3 ;  /* 0x000aec0301007387 */ /* 0x000fe20000100800 */
[----:B--2---:R-:W-:-:S03]  /*382f0*/  F2FP.SATFINITE.E4M3.F32.PACK_AB_MERGE_C R2, R8, R9, RZ ;  /* 0x000000090802723e */ /* 0x004fc600048070ff */
[----:B------:R-:W2:Y:S04]  /*38300*/  LDL.LU R204, [R1+0xb20] ;  /* 0x000b200001cc7983 */ /* 0x000ea80000300800 */
[----:B------:R2:W-:Y:S01]  /*38310*/  STL [R1+0xa64], R2 ;  /* 0x000a640201007387 */ /* 0x0005e20000100800 */
[----:B0-----:R-:W-:-:S03]  /*38320*/  F2FP.SATFINITE.E4M3.F32.PACK_AB_MERGE_C R0, R6, R7, RZ ;  /* 0x000000070600723e */ /* 0x001fc600048070ff */
[----:B------:R-:W2:Y:S04]  /*38330*/  LDL.LU R202, [R1+0xb24] ;  /* 0x000b240001ca7983 */ /* 0x000ea80000300800 */
[----:B------:R0:W-:Y:S04]  /*38340*/  STL [R1+0xae8], R0 ;  /* 0x000ae80001007387 */ /* 0x0001e80000100800 */
        /* <DEDUP_REMOVED lines=62> */
[----:B0-----:R-:W-:-:S05]  /*38730*/  F2FP.SATFINITE.E4M3.F32.PACK_AB_MERGE_C R0, R200, R201, RZ ;  /* 0x000000c9c800723e */ /* 0x001fca00048070ff */
        /* <DEDUP_REMOVED lines=177> */
[----:B--2---:R-:W-:-:S03]  /*39250*/  F2FP.SATFINITE.E4M3.F32.PACK_AB_MERGE_C R2, R8, R9, RZ ;  /* 0x000000090802723e */ /* 0x004fc600048070ff */
[----:B------:R-:W1:Y:S04]  /*39260*/  LDL.LU R205, [R1+0x910] ;  /* 0x0009100001cd7983 */ /* 0x000e680000300800 */
[----:B------:R2:W-:Y:S01]  /*39270*/  STL [R1+0x874], R2 ;  /* 0x0008740201007387 */ /* 0x0005e20000100800 */
[----:B0-----:R-:W-:-:S03]  /*39280*/  F2FP.SATFINITE.E4M3.F32.PACK_AB_MERGE_C R0, R6, R7, RZ ;  /* 0x000000070600723e */ /* 0x001fc600048070ff */
[----:B------:R-:W1:Y:S04]  /*39290*/  LDL.LU R204, [R1+0x914] ;  /* 0x0009140001cc7983 */ /* 0x000e680000300800 */
[----:B------:R0:W-:Y:S04]  /*392a0*/  STL [R1+0x870], R0 ;  /* 0x0008700001007387 */ /* 0x0001e80000100800 */
[----:B------:R-:W2:Y:S04]  /*392b0*/  LDL.LU R202, [R1+0x918] ;  /* 0x0009180001ca7983 */ /* 0x000ea80000300800 */
[----:B------:R-:W2:Y:S04]  /*392c0*/  LDL.LU R200, [R1+0x91c] ;  /* 0x00091c0001c87983 */ /* 0x000ea80000300800 */
        /* <DEDUP_REMOVED lines=58> */
[----:B-1----:R-:W-:-:S05]  /*39670*/  F2FP.SATFINITE.E4M3.F32.PACK_AB_MERGE_C R3, R204, R205, RZ ;  /* 0x000000cdcc03723e */ /* 0x002fca00048070ff */
[----:B------:R3:W-:Y:S01]  /*39680*/  STL [R1+0x86c], R3 ;  /* 0x00086c0301007387 */ /* 0x0007e20000100800 */
[----:B--2---:R-:W-:Y:S02]  /*39690*/  F2FP.SATFINITE.E4M3.F32.PACK_AB_MERGE_C R2, R200, R202, RZ ;  /* 0x000000cac802723e */ /* 0x004fe400048070ff */
[----:B0-----:R-:W-:-:S03]  /*396a0*/  F2FP.SATFINITE.E4M3.F32.PACK_AB_MERGE_C R0, R198, R199, RZ ;  /* 0x000000c7c600723e */ /* 0x001fc600048070ff */
[----:B------:R4:W-:Y:S04]  /*396b0*/  STL [R1+0x868], R2 ;  /* 0x0008680201007387 */ /* 0x0009e80000100800 */
[----:B------:R0:W-:Y:S01]  /*396c0*/  STL [R1+0x864], R0 ;  /* 0x0008640001007387 */ /* 0x0001e20000100800 */
[----:B---3--:R-:W-:Y:S02]  /*396d0*/  F2FP.SATFINITE.E4M3.F32.PACK_AB_MERGE_C R3, R196, R197, RZ ;  /* 0x000000c5c403723e */ /* 0x008fe400048070ff */
[----:B----4-:R-:W-:-:S03]  /*396e0*/  F2FP.SATFINITE.E4M3.F32.PACK_AB_MERGE_C R2, R194, R195, RZ ;  /* 0x000000c3c202723e */ /* 0x010fc600048070ff */
[----:B------:R1:W-:Y:S01]  /*396f0*/  STL [R1+0x860], R3 ;  /* 0x0008600301007387 */ /* 0x0003e20000100800 */
[----:B0-----:R-:W-:-:S03]  /*39700*/  F2FP.SATFINITE.E4M3.F32.PACK_AB_MERGE_C R0, R192, R193, RZ ;  /* 0x000000c1c000723e */ /* 0x001fc600048070ff */
[----:B------:R0:W-:Y:S04]  /*39710*/  STL [R1+0x85c], R2 ;  /* 0x00085c0201007387 */ /* 0x0001e80000100800 */
[----:B------:R2:W-:Y:S01]  /*39720*/  STL [R1+0x858], R0 ;  /* 0x0008580001007387 */ /* 0x0005e20000100800 */
[----:B-1----:R-:W-:Y:S02]  /*39730*/  F2FP.SATFINITE.E4M3.F32.PACK_AB_MERGE_C R3, R190, R191, RZ ;  /* 0x000000bfbe03723e */ /* 0x002fe400048070ff */
[----:B0-----:R-:W-:-:S03]  /*39740*/  F2FP.SATFINITE.E4M3.F32.PACK_AB_MERGE_C R2, R188, R189, RZ ;  /* 0x000000bdbc02723e */ /* 0x001fc600048070ff */
[----:B------:R0:W-:Y:S01]  /*39750*/  STL [R1+0x850], R3 ;  /* 0x0008500301007387 */ /* 0x0001e20000100800 */
[----:B--2---:R-:W-:-:S03]  /*39760*/  F2FP.SATFINITE.E4M3.F32.PACK_AB_MERGE_C R0, R186, R187, RZ ;  /* 0x000000bbba00723e */ /* 0x004fc600048070ff */
[----:B------:R1:W-:Y:S04]  /*39770*/  STL [R1+0x854], R2 ;  /* 0x0008540201007387 */ /* 0x0003e80000100800 */
[----:B------:R2:W-:Y:S01]  /*39780*/  STL [R1+0x84c], R0 ;  /* 0x00084c0001007387 */ /* 0x0005e20000100800 */
[----:B0-----:R-:W-:Y:S02]  /*39790*/  F2FP.SATFINITE.E4M3.F32.PACK_AB_MERGE_C R3, R184, R185, RZ ;  /* 0x000000b9b803723e */ /* 0x001fe400048070ff */
[----:B-1----:R-:W-:-:S03]  /*397a0*/  F2FP.SATFINITE.E4M3.F32.PACK_AB_MERGE_C R2, R182, R183, RZ ;  /* 0x000000b7b602723e */ /* 0x002fc600048070ff */
        /* <DEDUP_REMOVED lines=30> */
[----:B------:R-:W-:Y:S01]  /*39990*/  STL [R1+0x80c], R3 ;  /* 0x00080c0301007387 */ /* 0x000fe20000100800 */
[----:B--2---:R-:W-:-:S03]  /*399a0*/  F2FP.SATFINITE.E4M3.F32.PACK_AB_MERGE_C R0, R22, R23, RZ ;  /* 0x000000171600723e */ /* 0x004fc600048070ff */
[----:B------:R-:W-:Y:S04]  /*399b0*/  STL [R1+0x808], R2 ;  /* 0x0008080201007387 */ /* 0x000fe80000100800 */
[----:B------:R0:W-:Y:S04]  /*399c0*/  STL [R1+0x804], R0 ;  /* 0x0008040001007387 */ /* 0x0001e80000100800 */
[----:B------:R-:W2:Y:S04]  /*399d0*/  LDL.LU R204, [R1+0x608] ;  /* 0x0006080001cc7983 */ /* 0x000ea80000300800 */
[----:B------:R-:W2:Y:S01]  /*399e0*/  LDL.LU R200, [R1+0x60c] ;  /* 0x00060c0001c87983 */ /* 0x000ea20000300800 */
[----:B0-----:R-:W-:-:S05]  /*399f0*/  F2FP.SATFINITE.E4M3.F32.PACK_AB_MERGE_C R0, R6, R7, RZ ;  /* 0x000000070600723e */ /* 0x001fca00048070ff */
        /* <DEDUP_REMOVED lines=115> */
[----:B------:R-:W-:Y:S01]  /*3a130*/  STL [R1+0x6b4], R2 ;  /* 0x0006b40201007387 */ /* 0x000fe20000100800 */
[----:B0-----:R-:W-:Y:S02]  /*3a140*/  F2FP.SATFINITE.E4M3.F32.PACK_AB_MERGE_C R0, R10, R11, RZ ;  /* 0x0000000b0a00723e */ /* 0x001fe400048070ff */
[----:B------:R-:W-:-:S05]  /*3a150*/  F2FP.SATFINITE.E4M3.F32.PACK_AB_MERGE_C R238, R8, R9, RZ ;  /* 0x0000000908ee723e */ /* 0x000fca00048070ff */
        /* <DEDUP_REMOVED lines=8> */
[----:B------:R-:W0:Y:S04]  /*3a1e0*/  LDL.LU R179, [R1+0x708] ;  /* 0x0007080001b37983 */ /* 0x000e280000300800 */
[----:B------:R-:W0:Y:S04]  /*3a1f0*/  LDL.LU R178, [R1+0x70c] ;  /* 0x00070c0001b27983 */ /* 0x000e280000300800 */
        /* <DEDUP_REMOVED lines=39> */
[----:B------:R-:W-:Y:S01]  /*3a470*/  STL [R1+0x64c], R2 ;  /* 0x00064c0201007387 */ /* 0x000fe20000100800 */
[----:B0-----:R-:W-:Y:S02]  /*3a480*/  F2FP.SATFINITE.E4M3.F32.PACK_AB_MERGE_C R0, R178, R179, RZ ;  /* 0x000000b3b200723e */ /* 0x001fe400048070ff */
[----:B----4-:R-:W-:-:S05]  /*3a490*/  F2FP.SATFINITE.E4M3.F32.PACK_AB_MERGE_C R237, R176, R177, RZ ;  /* 0x000000b1b0ed723e */ /* 0x010fca00048070ff */
[----:B------:R0:W-:Y:S04]  /*3a4a0*/  STL [R1+0x2154], R237 ;  /* 0x002154ed01007387 */ /* 0x0001e80000100800 */
[----:B------:R1:W-:Y:S01]  /*3a4b0*/  STL [R1+0x6c0], R0 ;  /* 0x0006c00001007387 */ /* 0x0003e20000100800 */
[----:B0-----:R-:W-:Y:S02]  /*3a4c0*/  F2FP.SATFINITE.E4M3.F32.PACK_AB_MERGE_C R237, R172, R173, RZ ;  /* 0x000000adaced723e */ /* 0x001fe400048070ff */
[----:B-1----:R-:W-:-:S03]  /*3a4d0*/  F2FP.SATFINITE.E4M3.F32.PACK_AB_MERGE_C R0, R174, R175, RZ ;  /* 0x000000afae00723e */ /* 0x002fc600048070ff */
[----:B------:R0:W-:Y:S01]  /*3a4e0*/  STL [R1+0x215c], R237 ;  /* 0x00215ced01007387 */ /* 0x0001e20000100800 */
[----:B------:R-:W-:-:S03]  /*3a4f0*/  F2FP.SATFINITE.E4M3.F32.PACK_AB_MERGE_C R236, R170, R171, RZ ;  /* 0x000000abaaec723e */ /* 0x000fc600048070ff */
[----:B------:R1:W-:Y:S01]  /*3a500*/  STL [R1+0x6b8], R0 ;  /* 0x0006b80001007387 */ /* 0x0003e20000100800 */
[----:B0-----:R-:W-:-:S03]  /*3a510*/  F2FP.SATFINITE.E4M3.F32.PACK_AB_MERGE_C R237, R168, R169, RZ ;  /* 0x000000a9a8ed723e */ /* 0x001fc600048070ff */
[----:B------:R0:W-:Y:S01]  /*3a520*/  STL [R1+0x2160], R236 ;  /* 0x002160ec01007387 */ /* 0x0001e20000100800 */
[----:B------:R-:W-:-:S03]  /*3a530*/  F2FP.SATFINITE.E4M3.F32.PACK_AB_MERGE_C R235, R166, R167, RZ ;  /* 0x000000a7a6eb723e */ /* 0x000fc600048070ff */
[----:B------:R-:W-:Y:S01]  /*3a540*/  STL [R1+0x2164], R237 ;  /* 0x002164ed01007387 */ /* 0x000fe20000100800 */
[----:B------:R-:W-:-:S03]  /*3a550*/  F2FP.SATFINITE.E4M3.F32.PACK_AB_MERGE_C R234, R164, R165, RZ ;  /* 0x000000a5a4ea723e */ /* 0x000fc600048070ff */
[----:B------:R-:W-:Y:S04]  /*3a560*/  STL [R1+0x2168], R235 ;  /* 0x002168eb01007387 */ /* 0x000fe80000100800 */
[----:B------:R-:W-:Y:S01]  /*3a570*/  STL [R1+0x216c], R234 ;  /* 0x00216cea01007387 */ /* 0x000fe20000100800 */
[----:B-1----:R-:W-:Y:S02]  /*3a580*/  F2FP.SATFINITE.E4M3.F32.PACK_AB_MERGE_C R0, R162, R163, RZ ;  /* 0x000000a3a200723e */ /* 0x002fe400048070ff */
[----:B------:R-:W-:-:S05]  /*3a590*/  F2FP.SATFINITE.E4M3.F32.PACK_AB_MERGE_C R233, R160, R161, RZ ;  /* 0x000000a1a0e9723e */ /* 0x000fca00048070ff */
[----:B------:R-:W-:Y:S04]  /*3a5a0*/  STL [R1+0x2170], R233 ;  /* 0x002170e901007387 */ /* 0x000fe80000100800 */
[----:B------:R1:W-:Y:S01]  /*3a5b0*/  STL [R1+0x6ac], R0 ;  /* 0x0006ac0001007387 */ /* 0x0003e20000100800 */
[----:B0-----:R-:W-:Y:S02]  /*3a5c0*/  F2FP.SATFINITE.E4M3.F32.PACK_AB_MERGE_C R236, R156, R157, RZ ;  /* 0x0000009d9cec723e */ /* 0x001fe400048070ff */
[----:B-1----:R-:W-:-:S03]  /*3a5d0*/  F2FP.SATFINITE.E4M3.F32.PACK_AB_MERGE_C R0, R158, R159, RZ ;  /* 0x0000009f9e00723e */ /* 0x002fc600048070ff */
[----:B------:R-:W-:Y:S01]  /*3a5e0*/  STL [R1+0x2174], R236 ;  /* 0x002174ec01007387 */ /* 0x000fe20000100800 */
[----:B------:R-:W-:-:S03]  /*3a5f0*/  F2FP.SATFINITE.E4M3.F32.PACK_AB_MERGE_C R232, R154, R155, RZ ;  /* 0x0000009b9ae8723e */ /* 0x000fc600048070ff */
[----:B------:R0:W-:Y:S04]  /*3a600*/  STL [R1+0x6a4], R0 ;  /* 0x0006a40001007387 */ /* 0x0001e80000100800 */
[----:B------:R-:W-:Y:S01]  /*3a610*/  STL [R1+0x2178], R232 ;  /* 0x002178e801007387 */ /* 0x000fe20000100800 */
[----:B------:R-:W-:-:S05]  /*3a620*/  F2FP.SATFINITE.E4M3.F32.PACK_AB_MERGE_C R2, R10, R11, RZ ;  /* 0x0000000b0a02723e */ /* 0x000fca00048070ff */
[----:B------:R-:W-:Y:S04]  /*3a630*/  STL [R1+0x6b0], R2 ;  /* 0x0006b00201007387 */ /* 0x000fe80000100800 */
        /* <DEDUP_REMOVED lines=12> */
[----:B------:R-:W2:Y:S04]  /*3a700*/  LDL.LU R197, [R1+0x7c8] ;  /* 0x0007c80001c57983 */ /* 0x000ea80000300800 */
[----:B------:R-:W2:Y:S04]  /*3a710*/  LDL.LU R196, [R1+0x7cc] ;  /* 0x0007cc0001c47983 */ /* 0x000ea80000300800 */
[----:B------:R-:W4:Y:S04]  /*3a720*/  LDL.LU R195, [R1+0x7d0] ;  /* 0x0007d00001c37983 */ /* 0x000f280000300800 */
[----:B------:R-:W4:Y:S04]  /*3a730*/  LDL.LU R194, [R1+0x7d4] ;  /* 0x0007d40001c27983 */ /* 0x000f280000300800 */
        /* <DEDUP_REMOVED lines=60> */
[----:B0-----:R-:W-:-:S05]  /*3ab00*/  F2FP.SATFINITE.E4M3.F32.PACK_AB_MERGE_C R0, R182, R183, RZ ;  /* 0x000000b7b600723e */ /* 0x001fca00048070ff */
[----:B------:R0:W-:Y:S01]  /*3ab10*/  STL [R1+0x688], R0 ;  /* 0x0006880001007387 */ /* 0x0001e20000100800 */
[----:B----4-:R-:W-:Y:S02]  /*3ab20*/  F2FP.SATFINITE.E4M3.F32.PACK_AB_MERGE_C R5, R180, R181, RZ ;  /* 0x000000b5b405723e */ /* 0x010fe400048070ff */
[----:B-1----:R-:W-:-:S03]  /*3ab30*/  F2FP.SATFINITE.E4M3.F32.PACK_AB_MERGE_C R3, R178, R179, RZ ;  /* 0x000000b3b203723e */ /* 0x002fc600048070ff */
        /* <DEDUP_REMOVED lines=39> */
[----:B------:R-:W-:Y:S04]  /*3adb0*/  STL [R1+0x428], R0 ;  /* 0x0004280001007387 */ /* 0x000fe80000100800 */
        /* <DEDUP_REMOVED lines=94> */
[----:B--2---:R-:W-:-:S02]  /*3b3a0*/  F2FP.SATFINITE.E4M3.F32.PACK_AB_MERGE_C R241, R250, R251, RZ ;  /* 0x000000fbfaf1723e */ /* 0x004fc400048070ff */
[----:B---3--:R-:W-:Y:S02]  /*3b3b0*/  F2FP.SATFINITE.E4M3.F32.PACK_AB_MERGE_C R242, R247, R249, RZ ;  /* 0x000000f9f7f2723e */ /* 0x008fe400048070ff */
[----:B----4-:R-:W-:Y:S01]  /*3b3c0*/  F2FP.SATFINITE.E4M3.F32.PACK_AB_MERGE_C R240, R244, R246, RZ ;  /* 0x000000f6f4f0723e */ /* 0x010fe200048070ff */
[----:B------:R0:W-:Y:S01]  /*3b3d0*/  STL [R1+0x2138], R241 ;  /* 0x002138f101007387 */ /* 0x0001e20000100800 */
[----:B------:R-:W-:-:S03]  /*3b3e0*/  F2FP.SATFINITE.E4M3.F32.PACK_AB_MERGE_C R239, R230, R231, RZ ;  /* 0x000000e7e6ef723e */ /* 0x000fc600048070ff */
[----:B------:R-:W-:Y:S01]  /*3b3f0*/  STL [R1+0x213c], R242 ;  /* 0x00213cf201007387 */ /* 0x000fe20000100800 */
[----:B0-----:R-:W-:-:S03]  /*3b400*/  F2FP.SATFINITE.E4M3.F32.PACK_AB_MERGE_C R241, R228, R229, RZ ;  /* 0x000000e5e4f1723e */ /* 0x001fc600048070ff */
[----:B------:R0:W-:Y:S04]  /*3b410*/  STL [R1+0x2140], R240 ;  /* 0x002140f001007387 */ /* 0x0001e80000100800 */
[----:B------:R-:W-:Y:S04]  /*3b420*/  STL [R1+0x2144], R239 ;  /* 0x002144ef01007387 */ /* 0x000fe80000100800 */
        /* <DEDUP_REMOVED lines=11> */
[----:B------:R-:W4:Y:S01]  /*3b4e0*/  LDL.LU R91, [R1+0x228] ;  /* 0x00022800015b7983 */ /* 0x000f220000300800 */
[----:B0-----:R-:W-:-:S03]  /*3b4f0*/  F2FP.SATFINITE.E4M3.F32.PACK_AB_MERGE_C R240, R226, R227, RZ ;  /* 0x000000e3e2f0723e */ /* 0x001fc600048070ff */
[----:B------:R-:W4:Y:S04]  /*3b500*/  LDL.LU R229, [R1+0x22c] ;  /* 0x00022c0001e57983 */ /* 0x000f280000300800 */
[----:B------:R-:W4:Y:S04]  /*3b510*/  LDL.LU R0, [R1+0x230] ;  /* 0x0002300001007983 */ /* 0x000f280000300800 */
[----:B------:R-:W4:Y:S04]  /*3b520*/  LDL.LU R228, [R1+0x234] ;  /* 0x0002340001e47983 */ /* 0x000f280000300800 */
[----:B------:R-:W4:Y:S01]  /*3b530*/  LDL.LU R150, [R1+0x238] ;  /* 0x0002380001967983 */ /* 0x000f220000300800 */
[----:B-1----:R-:W-:-:S03]  /*3b540*/  F2FP.SATFINITE.E4M3.F32.PACK_AB_MERGE_C R241, R222, R223, RZ ;  /* 0x000000dfdef1723e */ /* 0x002fc600048070ff */
        /* <DEDUP_REMOVED lines=149> */
[----:B------:R-:W4:Y:S04]  /*3bea0*/  LDL.LU R95, [R1] ;  /* 0x00000000015f7983 */ /* 0x000f280000300800 */
[----:B------:R-:W4:Y:S04]  /*3beb0*/  LDL.LU R92, [R1+0x4] ;  /* 0x00000400015c7983 */ /* 0x000f280000300800 */
[----:B------:R-:W4:Y:S04]  /*3bec0*/  LDL.LU R93, [R1+0x8] ;  /* 0x00000800015d7983 */ /* 0x000f280000300800 */
[----:B------:R-:W4:Y:S01]  /*3bed0*/  LDL.LU R90, [R1+0xc] ;  /* 0x00000c00015a7983 */ /* 0x000f220000300800 */
[----:B--2---:R-:W-:-:S02]  /*3bee0*/  F2FP.SATFINITE.E4M3.F32.PACK_AB_MERGE_C R3, R3, R84, RZ ;  /* 0x000000540303723e */ /* 0x004fc400048070ff */
[----:B---3--:R-:W-:Y:S01]  /*3bef0*/  F2FP.SATFINITE.E4M3.F32.PACK_AB_MERGE_C R5, R5, R87, RZ ;  /* 0x000000570505723e */ /* 0x008fe200048070ff */
[----:B------:R-:W2:Y:S01]  /*3bf00*/  LDL.LU R84, [R1+0x2288] ;  /* 0x0022880001547983 */ /* 0x000ea20000300800 */
[----:B----4-:R-:W-:Y:S02]  /*3bf10*/  F2FP.SATFINITE.E4M3.F32.PACK_AB_MERGE_C R252, R252, R86, RZ ;  /* 0x00000056fcfc723e */ /* 0x010fe400048070ff */
[----:B------:R-:W-:Y:S01]  /*3bf20*/  F2FP.SATFINITE.E4M3.F32.PACK_AB_MERGE_C R251, R251, R89, RZ ;  /* 0x00000059fbfb723e */ /* 0x000fe200048070ff */
[----:B------:R-:W3:Y:S01]  /*3bf30*/  LDL.LU R87, [R1+0x2284] ;  /* 0x0022840001577983 */ /* 0x000ee20000300800 */
[----:B------:R-:W-:-:S03]  /*3bf40*/  F2FP.SATFINITE.E4M3.F32.PACK_AB_MERGE_C R250, R250, R88, RZ ;  /* 0x00000058fafa723e */ /* 0x000fc600048070ff */
[----:B------:R-:W3:Y:S01]  /*3bf50*/  LDL.LU R86, [R1+0x2280] ;  /* 0x0022800001567983 */ /* 0x000ee20000300800 */
[----:B------:R-:W-:-:S03]  /*3bf60*/  F2FP.SATFINITE.E4M3.F32.PACK_AB_MERGE_C R229, R229, R91, RZ ;  /* 0x0000005be5e5723e */ /* 0x000fc600048070ff */
[----:B------:R-:W4:Y:S01]  /*3bf70*/  LDL.LU R89, [R1+0x227c] ;  /* 0x00227c0001597983 */ /* 0x000f220000300800 */
[----:B------:R-:W-:-:S03]  /*3bf80*/  F2FP.SATFINITE.E4M3.F32.PACK_AB_MERGE_C R228, R228, R0, RZ ;  /* 0x00000000e4e4723e */ /* 0x000fc600048070ff */
[----:B------:R-:W4:Y:S01]  /*3bf90*/  LDL.LU R88, [R1+0x2278] ;  /* 0x0022780001587983 */ /* 0x000f220000300800 */
[----:B------:R-:W-:-:S03]  /*3bfa0*/  F2FP.SATFINITE.E4M3.F32.PACK_AB_MERGE_C R227, R227, R150, RZ ;  /* 0x00000096e3e3723e */ /* 0x000fc600048070ff */
[----:B------:R-:W4:Y:S01]  /*3bfb0*/  LDL.LU R91, [R1+0x2274] ;  /* 0x00227400015b7983 */ /* 0x000f220000300800 */
[----:B------:R-:W-:-:S03]  /*3bfc0*/  F2FP.SATFINITE.E4M3.F32.PACK_AB_MERGE_C R226, R226, R151, RZ ;  /* 0x00000097e2e2723e */ /* 0x000fc600048070ff */
[----:B------:R-:W2:Y:S01]  /*3bfd0*/  LDL.LU R0, [R1+0x10] ;  /* 0x0000100001007983 */ /* 0x000ea20000300800 */
[----:B------:R-:W-:Y:S02]  /*3bfe0*/  F2FP.SATFINITE.E4M3.F32.PACK_AB_MERGE_C R223, R223, R148, RZ ;  /* 0x00000094dfdf723e */ /* 0x000fe400048070ff */
[----:B------:R-:W-:Y:S02]  /*3bff0*/  F2FP.SATFINITE.E4M3.F32.PACK_AB_MERGE_C R222, R222, R149, RZ ;  /* 0x00000095dede723e */ /* 0x000fe400048070ff */
[----:B------:R-:W-:Y:S02]  /*3c000*/  F2FP.SATFINITE.E4M3.F32.PACK_AB_MERGE_C R219, R219, R146, RZ ;  /* 0x00000092dbdb723e */ /* 0x000fe400048070ff */
[----:B------:R-:W-:Y:S02]  /*3c010*/  F2FP.SATFINITE.E4M3.F32.PACK_AB_MERGE_C R218, R218, R147, RZ ;  /* 0x00000093dada723e */ /* 0x000fe400048070ff */
[----:B------:R-:W-:Y:S02]  /*3c020*/  F2FP.SATFINITE.E4M3.F32.PACK_AB_MERGE_C R217, R217, R144, RZ ;  /* 0x00000090d9d9723e */ /* 0x000fe400048070ff */
[----:B------:R-:W-:-:S02]  /*3c030*/  F2FP.SATFINITE.E4M3.F32.PACK_AB_MERGE_C R230, R230, R145, RZ ;  /* 0x00000091e6e6723e */ /* 0x000fc400048070ff */
        /* <DEDUP_REMOVED lines=43> */
[----:B------:R-:W-:-:S05]  /*3c2f0*/  F2FP.SATFINITE.E4M3.F32.PACK_AB_MERGE_C R92, R92, R95, RZ ;  /* 0x0000005f5c5c723e */ /* 0x000fca00048070ff */
[----:B------:R0:W-:Y:S01]  /*3c300*/  STL [R1+0x710], R92 ;  /* 0x0007105c01007387 */ /* 0x0001e20000100800 */
[----:B------:R-:W-:-:S03]  /*3c310*/  F2FP.SATFINITE.E4M3.F32.PACK_AB_MERGE_C R90, R90, R93, RZ ;  /* 0x0000005d5a5a723e */ /* 0x000fc600048070ff */
        /* <DEDUP_REMOVED lines=67> */
[----:B-1----:R-:W4:Y:S01]  /*3c750*/  LDL.LU R90, [R1+0x104] ;  /* 0x00010400015a7983 */ /* 0x002f220000300800 */
[----:B--2---:R-:W-:-:S05]  /*3c760*/  F2FP.SATFINITE.E4M3.F32.PACK_AB_MERGE_C R0, R150, R0, RZ ;  /* 0x000000009600723e */ /* 0x004fca00048070ff */
[----:B------:R0:W-:Y:S01]  /*3c770*/  STL [R1+0x718], R0 ;  /* 0x0007180001007387 */ /* 0x0001e20000100800 */
[----:B---3--:R-:W-:Y:S02]  /*3c780*/  F2FP.SATFINITE.E4M3.F32.PACK_AB_MERGE_C R148, R148, R151, RZ ;  /* 0x000000979494723e */ /* 0x008fe400048070ff */
[----:B----4-:R-:W-:-:S03]  /*3c790*/  F2FP.SATFINITE.E4M3.F32.PACK_AB_MERGE_C R146, R146, R149, RZ ;  /* 0x000000959292723e */ /* 0x010fc600048070ff */
[----:B------:R-:W-:Y:S01]  /*3c7a0*/  STL [R1+0x714], R148 ;  /* 0x0007149401007387 */ /* 0x000fe20000100800 */
[----:B0-----:R-:W-:-:S03]  /*3c7b0*/  F2FP.SATFINITE.E4M3.F32.PACK_AB_MERGE_C R0, R144, R147, RZ ;  /* 0x000000939000723e */ /* 0x001fc600048070ff */
[----:B------:R-:W-:Y:S04]  /*3c7c0*/  STL [R1+0x728], R146 ;  /* 0x0007289201007387 */ /* 0x000fe80000100800 */
[----:B------:R0:W-:Y:S01]  /*3c7d0*/  STL [R1+0x724], R0 ;  /* 0x0007240001007387 */ /* 0x0001e20000100800 */
[----:B------:R-:W-:Y:S02]  /*3c7e0*/  F2FP.SATFINITE.E4M3.F32.PACK_AB_MERGE_C R142, R142, R145, RZ ;  /* 0x000000918e8e723e */ /* 0x000fe400048070ff */
[----:B------:R-:W-:-:S03]  /*3c7f0*/  F2FP.SATFINITE.E4M3.F32.PACK_AB_MERGE_C R140, R140, R143, RZ ;  /* 0x0000008f8c8c723e */ /* 0x000fc600048070ff */
        /* <DEDUP_REMOVED lines=46> */
[----:B------:R-:W-:-:S05]  /*3cae0*/  F2FP.SATFINITE.E4M3.F32.PACK_AB_MERGE_C R94, R94, R97, RZ ;  /* 0x000000615e5e723e */ /* 0x000fca00048070ff */
[----:B------:R-:W-:Y:S01]  /*3caf0*/  STL [R1+0x7f8], R94 ;  /* 0x0007f85e01007387 */ /* 0x000fe20000100800 */
[----:B------:R-:W-:Y:S02]  /*3cb00*/  F2FP.SATFINITE.E4M3.F32.PACK_AB_MERGE_C R92, R92, R95, RZ ;  /* 0x0000005f5c5c723e */ /* 0x000fe400048070ff */
[----:B0-----:R-:W-:Y:S02]  /*3cb10*/  F2FP.SATFINITE.E4M3.F32.PACK_AB_MERGE_C R0, R90, R93, RZ ;  /* 0x0000005d5a00723e */ /* 0x001fe400048070ff */
[----:B------:R-:W2:Y:S04]  /*3cb20*/  LDL.LU R90, [R1+0x108] ;  /* 0x00010800015a7983 */ /* 0x000ea80000300800 */
[----:B------:R0:W-:Y:S04]  /*3cb30*/  STL [R1+0x7f4], R92 ;  /* 0x0007f45c01007387 */ /* 0x0001e80000100800 */
[----:B------:R-:W2:Y:S04]  /*3cb40*/  LDL.LU R93, [R1+0x10c] ;  /* 0x00010c00015d7983 */ /* 0x000ea80000300800 */
[----:B------:R1:W-:Y:S04]  /*3cb50*/  STL [R1+0x8f4], R0 ;  /* 0x0008f40001007387 */ /* 0x0003e80000100800 */
[----:B0-----:R-:W3:Y:S04]  /*3cb60*/  LDL.LU R92, [R1+0x110] ;  /* 0x00011000015c7983 */ /* 0x001ee80000300800 */
        /* <DEDUP_REMOVED lines=58> */
[----:B-1----:R-:W4:Y:S01]  /*3cf10*/  LDL.LU R0, [R1+0x1fc] ;  /* 0x0001fc0001007983 */ /* 0x002f220000300800 */
[----:B--2---:R-:W-:-:S03]  /*3cf20*/  F2FP.SATFINITE.E4M3.F32.PACK_AB_MERGE_C R93, R93, R90, RZ ;  /* 0x0000005a5d5d723e */ /* 0x004fc600048070ff */
[----:B------:R-:W2:Y:S04]  /*3cf30*/  LDL.LU R90, [R1+0x2270] ;  /* 0x00227000015a7983 */ /* 0x000ea80000300800 */
[----:B------:R0:W-:Y:S01]  /*3cf40*/  STL [R1+0x8f0], R93 ;  /* 0x0008f05d01007387 */ /* 0x0001e20000100800 */
[----:B---3--:R-:W-:-:S03]  /*3cf50*/  F2FP.SATFINITE.E4M3.F32.PACK_AB_MERGE_C R95, R95, R92, RZ ;  /* 0x0000005c5f5f723e */ /* 0x008fc600048070ff */
[----:B0-----:R-:W3:Y:S01]  /*3cf60*/  LDL.LU R93, [R1+0x226c] ;  /* 0x00226c00015d7983 */ /* 0x001ee20000300800 */
[----:B----4-:R-:W-:-:S03]  /*3cf70*/  F2FP.SATFINITE.E4M3.F32.PACK_AB_MERGE_C R97, R97, R94, RZ ;  /* 0x0000005e6161723e */ /* 0x010fc600048070ff */
[----:B------:R-:W3:Y:S04]  /*3cf80*/  LDL.LU R92, [R1+0x2268] ;  /* 0x00226800015c7983 */ /* 0x000ee80000300800 */
[----:B------:R0:W-:Y:S01]  /*3cf90*/  STL [R1+0x904], R95 ;  /* 0x0009045f01007387 */ /* 0x0001e20000100800 */
[----:B------:R-:W-:-:S03]  /*3cfa0*/  F2FP.SATFINITE.E4M3.F32.PACK_AB_MERGE_C R99, R99, R96, RZ ;  /* 0x000000606363723e */ /* 0x000fc600048070ff */
[----:B0-----:R-:W4:Y:S01]  /*3cfb0*/  LDL.LU R95, [R1+0x2264] ;  /* 0x00226400015f7983 */ /* 0x001f220000300800 */
[----:B------:R-:W-:-:S03]  /*3cfc0*/  F2FP.SATFINITE.E4M3.F32.PACK_AB_MERGE_C R101, R101, R98, RZ ;  /* 0x000000626565723e */ /* 0x000fc600048070ff */
[----:B------:R-:W4:Y:S04]  /*3cfd0*/  LDL.LU R94, [R1+0x2260] ;  /* 0x00226000015e7983 */ /* 0x000f280000300800 */
[----:B------:R0:W-:Y:S01]  /*3cfe0*/  STL [R1+0x900], R97 ;  /* 0x0009006101007387 */ /* 0x0001e20000100800 */
[----:B------:R-:W-:-:S03]  /*3cff0*/  F2FP.SATFINITE.E4M3.F32.PACK_AB_MERGE_C R103, R103, R100, RZ ;  /* 0x000000646767723e */ /* 0x000fc600048070ff */
[----:B0-----:R-:W4:Y:S04]  /*3d000*/  LDL.LU R97, [R1+0x225c] ;  /* 0x00225c0001617983 */ /* 0x001f280000300800 */
[----:B------:R-:W4:Y:S04]  /*3d010*/  LDL.LU R96, [R1+0x2258] ;  /* 0x0022580001607983 */ /* 0x000f280000300800 */
[----:B------:R0:W-:Y:S01]  /*3d020*/  STL [R1+0x914], R99 ;  /* 0x0009146301007387 */ /* 0x0001e20000100800 */
[----:B------:R-:W-:Y:S02]  /*3d030*/  F2FP.SATFINITE.E4M3.F32.PACK_AB_MERGE_C R105, R105, R102, RZ ;  /* 0x000000666969723e */ /* 0x000fe400048070ff */
[----:B------:R-:W-:Y:S01]  /*3d040*/  F2FP.SATFINITE.E4M3.F32.PACK_AB_MERGE_C R107, R107, R104, RZ ;  /* 0x000000686b6b723e */ /* 0x000fe200048070ff */
[----:B0-----:R-:W4:Y:S04]  /*3d050*/  LDL.LU R99, [R1+0x2254] ;  /* 0x0022540001637983 */ /* 0x001f280000300800 */
[----:B------:R-:W4:Y:S04]  /*3d060*/  LDL.LU R98, [R1+0x2250] ;  /* 0x0022500001627983 */ /* 0x000f280000300800 */
[----:B------:R0:W-:Y:S01]  /*3d070*/  STL [R1+0x910], R101 ;  /* 0x0009106501007387 */ /* 0x0001e20000100800 */
[----:B------:R-:W-:-:S03]  /*3d080*/  F2FP.SATFINITE.E4M3.F32.PACK_AB_MERGE_C R109, R109, R106, RZ ;  /* 0x0000006a6d6d723e */ /* 0x000fc600048070ff */
        /* <DEDUP_REMOVED lines=90> */
[----:B------:R0:W-:Y:S04]  /*3d630*/  STL [R1+0x9a4], R147 ;  /* 0x0009a49301007387 */ /* 0x0001e80000100800 */
[----:B0-----:R-:W4:Y:S04]  /*3d640*/  LDL.LU R147, [R1+0x2194] ;  /* 0x0021940001937983 */ /* 0x001f280000300800 */
[----:B------:R-:W4:Y:S04]  /*3d650*/  LDL.LU R146, [R1+0x2190] ;  /* 0x0021900001927983 */ /* 0x000f280000300800 */
[----:B------:R0:W-:Y:S04]  /*3d660*/  STL [R1+0x9a0], R149 ;  /* 0x0009a09501007387 */ /* 0x0001e80000100800 */
[----:B0-----:R-:W4:Y:S04]  /*3d670*/  LDL.LU R149, [R1+0x218c] ;  /* 0x00218c0001957983 */ /* 0x001f280000300800 */
[----:B------:R-:W4:Y:S04]  /*3d680*/  LDL.LU R148, [R1+0x2188] ;  /* 0x0021880001947983 */ /* 0x000f280000300800 */
[----:B------:R0:W-:Y:S04]  /*3d690*/  STL [R1+0x9ac], R151 ;  /* 0x0009ac9701007387 */ /* 0x0001e80000100800 */
[----:B0-----:R-:W4:Y:S04]  /*3d6a0*/  LDL.LU R151, [R1+0x2184] ;  /* 0x0021840001977983 */ /* 0x001f280000300800 */
[----:B------:R-:W4:Y:S01]  /*3d6b0*/  LDL.LU R150, [R1+0x2180] ;  /* 0x0021800001967983 */ /* 0x000f220000300800 */
[----:B------:R-:W-:-:S03]  /*3d6c0*/  F2FP.SATFINITE.E4M3.F32.PACK_AB_MERGE_C R25, R29, R28, RZ ;  /* 0x0000001c1d19723e */ /* 0x000fc600048070ff */
[----:B------:R0:W-:Y:S04]  /*3d6d0*/  STL [R1+0x9a8], R0 ;  /* 0x0009a80001007387 */ /* 0x0001e80000100800 */
[----:B0-----:R-:W4:Y:S04]  /*3d6e0*/  LDL.LU R0, [R1+0x217c] ;  /* 0x00217c0001007983 */ /* 0x001f280000300800 */
        /* <DEDUP_REMOVED lines=64> */
[----:B---3--:R-:W-:-:S03]  /*3daf0*/  F2FP.SATFINITE.E4M3.F32.PACK_AB_MERGE_C R26, R93, R92, RZ ;  /* 0x0000005c5d1a723e */ /* 0x008fc600048070ff */
[----:B------:R0:W-:Y:S01]  /*3db00*/  STL [R1+0x7a4], R24 ;  /* 0x0007a41801007387 */ /* 0x0001e20000100800 */
[----:B----4-:R-:W-:-:S03]  /*3db10*/  F2FP.SATFINITE.E4M3.F32.PACK_AB_MERGE_C R25, R95, R94, RZ ;  /* 0x0000005e5f19723e */ /* 0x010fc600048070ff */
        /* <DEDUP_REMOVED lines=54> */
[----:B------:R-:W-:Y:S04]  /*3de80*/  STL [R1+0x958], R26 ;  /* 0x0009581a01007387 */ /* 0x000fe80000100800 */
[----:B------:R-:W2:Y:S01]  /*3de90*/  LDL.LU R34, [R1+0xc08] ;  /* 0x000c080001227983 */ /* 0x000ea20000300800 */
[----:B0-----:R-:W-:-:S03]  /*3dea0*/  F2FP.SATFINITE.E4M3.F32.PACK_AB_MERGE_C R24, R151, R150, RZ ;  /* 0x000000969718723e */ /* 0x001fc600048070ff */
[----:B------:R-:W-:Y:S04]  /*3deb0*/  STL [R1+0x96c], R25 ;  /* 0x00096c1901007387 */ /* 0x000fe80000100800 */
[----:B------:R-:W3:Y:S04]  /*3dec0*/  LDL.LU R33, [R1+0xc04] ;  /* 0x000c040001217983 */ /* 0x000ee80000300800 */
[----:B------:R0:W-:Y:S04]  /*3ded0*/  STL [R1+0x968], R24 ;  /* 0x0009681801007387 */ /* 0x0001e80000100800 */
[----:B------:R-:W4:Y:S04]  /*3dee0*/  LDL.LU R32, [R1+0xa04] ;  /* 0x000a040001207983 */ /* 0x000f280000300800 */
[----:B------:R-:W2:Y:S04]  /*3def0*/  LDL.LU R31, [R1+0xa00] ;  /* 0x000a0000011f7983 */ /* 0x000ea80000300800 */
[----:B------:R-:W2:Y:S01]  /*3df00*/  LDL.LU R30, [R1+0x804] ;  /* 0x00080400011e7983 */ /* 0x000ea20000300800 */
[C---:B0-----:R-:W-:Y:S01]  /*3df10*/  VIADD R24, R0.reuse, 0xab ;  /* 0x000000ab00187836 */ /* 0x041fe20000000000 */
[----:B------:R-:W-:Y:S01]  /*3df20*/  LOP3.LUT R29, R207, 0xffff, RZ, 0xc0, !PT ;  /* 0x0000ffffcf1d7812 */ /* 0x000fe200078ec0ff */
[----:B------:R-:W-:Y:S01]  /*3df30*/  VIADD R25, R0, 0xaa ;  /* 0x000000aa00197836 */ /* 0x000fe20000000000 */
[----:B------:R-:W-:-:S02]  /*3df40*/  LOP3.LUT R70, R4, 0xffff, RZ, 0xc0, !PT ;  /* 0x0000ffff04467812 */ /* 0x000fc400078ec0ff */
[----:B------:R-:W-:Y:S02]  /*3df50*/  ISETP.GE.AND P1, PT, R24, UR11, PT ;  /* 0x0000000b18007c0c */ /* 0x000fe4000bf26270 */
[----:B------:R-:W-:Y:S02]  /*3df60*/  LOP3.LUT R72, R205, 0xffff, RZ, 0xc0, !PT ;  /* 0x0000ffffcd487812 */ /* 0x000fe400078ec0ff */
[----:B------:R-:W-:Y:S02]  /*3df70*/  LOP3.LUT R35, R204, 0xffff, RZ, 0xc0, !PT ;  /* 0x0000ffffcc237812 */ /* 0x000fe400078ec0ff */
[----:B------:R-:W-:Y:S01]  /*3df80*/  LOP3.LUT R207, R180, 0xffff, RZ, 0xc0, !PT ;  /* 0x0000ffffb4cf7812 */ /* 0x000fe200078ec0ff */
[----:B------:R-:W-:Y:S01]  /*3df90*/  STL [R1+0x10], R29 ;  /* 0x0000101d01007387 */ /* 0x000fe20000100800 */
[----:B------:R-:W-:Y:S01]  /*3dfa0*/  LOP3.LUT R24, R179, 0xffff, RZ, 0xc0, !PT ;  /* 0x0000ffffb3187812 */ /* 0x000fe200078ec0ff */
[----:B------:R-:W-:Y:S01]  /*3dfb0*/  ULDC UR11, c[0x0][0x248] ;  /* 0x00009200000b7ab9 */ /* 0x000fe20000000800 */
[----:B------:R-:W-:Y:S01]  /*3dfc0*/  LOP3.LUT R4, R6, 0xffff, RZ, 0xc0, !PT ;  /* 0x0000ffff06047812 */ /* 0x000fe200078ec0ff */
[----:B------:R-:W-:Y:S01]  /*3dfd0*/  STL [R1+0xc], R35 ;  /* 0x00000c2301007387 */ /* 0x000fe20000100800 */
[----:B------:R-:W-:-:S02]  /*3dfe0*/  LOP3.LUT R203, R203, 0xffff, RZ, 0xc0, !PT ;  /* 0x0000ffffcbcb7812 */ /* 0x000fc400078ec0ff */
[----:B------:R-:W-:Y:S02]  /*3dff0*/  LOP3.LUT R202, R202, 0xffff, RZ, 0xc0, !PT ;  /* 0x0000ffffcaca7812 */ /* 0x000fe400078ec0ff */
[----:B------:R-:W-:Y:S02]  /*3e000*/  PRMT R6, R207, 0x3340, R0 ;  /* 0x00003340cf067816 */ /* 0x000fe40000000000 */
[----:B------:R-:W-:Y:S01]  /*3e010*/  PRMT R26, R70, 0x3340, R72 ;  /* 0x00003340461a7816 */ /* 0x000fe20000000048 */
[----:B------:R0:W-:Y:S01]  /*3e020*/  STL [R1+0x4], R24 ;  /* 0x0000041801007387 */ /* 0x0001e20000100800 */
[----:B------:R-:W-:Y:S02]  /*3e030*/  LOP3.LUT R201, R201, 0xffff, RZ, 0xc0, !PT ;  /* 0x0000ffffc9c97812 */ /* 0x000fe400078ec0ff */
[----:B------:R-:W-:Y:S02]  /*3e040*/  LOP3.LUT R200, R200, 0xffff, RZ, 0xc0, !PT ;  /* 0x0000ffffc8c87812 */ /* 0x000fe400078ec0ff */
[----:B------:R-:W-:Y:S01]  /*3e050*/  LOP3.LUT R71, R7, 0xffff, RZ, 0xc0, !PT ;  /* 0x0000ffff07477812 */ /* 0x000fe200078ec0ff */
[----:B------:R1:W-:Y:S01]  /*3e060*/  STL [R1+0x2100], R4 ;  /* 0x0021000401007387 */ /* 0x0003e20000100800 */
[----:B------:R-:W-:Y:S01]  /*3e070*/  ISETP.GE.AND P0, PT, R25, UR9, PT ;  /* 0x0000000919007c0c */ /* 0x000fe2000bf06270 */
[----:B------:R-:W-:Y:S01]  /*3e080*/  ULDC UR9, c[0x0][0x248] ;  /* 0x0000920000097ab9 */ /* 0x000fe20000000800 */
[----:B------:R-:W-:-:S02]  /*3e090*/  PRMT R25, R4, 0x3340, R0 ;  /* 0x0000334004197816 */ /* 0x000fc40000000000 */
[----:B------:R-:W-:Y:S02]  /*3e0a0*/  PRMT R7, R24, 0x3340, R0 ;  /* 0x0000334018077816 */ /* 0x000fe40000000000 */
[----:B------:R-:W-:Y:S02]  /*3e0b0*/  PRMT R27, R203, 0x3340, R202 ;  /* 0x00003340cb1b7816 */ /* 0x000fe400000000ca */
[----:B0-----:R-:W-:Y:S02]  /*3e0c0*/  PRMT R24, R71, 0x3340, R0 ;  /* 0x0000334047187816 */ /* 0x001fe40000000000 */
[----:B-1----:R-:W-:Y:S02]  /*3e0d0*/  PRMT R4, R26, 0x5410, R6 ;  /* 0x000054101a047816 */ /* 0x002fe40000000006 */
[----:B------:R-:W-:Y:S02]  /*3e0e0*/  PRMT R28, R201, 0x3340, R200 ;  /* 0x00003340c91c7816 */ /* 0x000fe400000000c8 */
[----:B------:R-:W-:Y:S01]  /*3e0f0*/  PRMT R29, R29, 0x3340, R35 ;  /* 0x000033401d1d7816 */ /* 0x000fe20000000023 */
[----:B------:R0:W-:Y:S01]  /*3e100*/  STL [R1+0xb34], R4 ;  /* 0x000b340401007387 */ /* 0x0001e20000100800 */
[----:B------:R-:W-:-:S02]  /*3e110*/  PRMT R7, R27, 0x5410, R7 ;  /* 0x000054101b077816 */ /* 0x000fc40000000007 */
[----:B------:R-:W-:-:S03]  /*3e120*/  PRMT R6, R28, 0x5410, R24 ;  /* 0x000054101c067816 */ /* 0x000fc60000000018 */
[----:B------:R1:W-:Y:S01]  /*3e130*/  STL [R1+0xb30], R7 ;  /* 0x000b300701007387 */ /* 0x0003e20000100800 */
[----:B0-----:R-:W-:-:S03]  /*3e140*/  PRMT R4, R29, 0x5410, R25 ;  /* 0x000054101d047816 */ /* 0x001fc60000000019 */
[----:B------:R0:W-:Y:S04]  /*3e150*/  STL [R1+0xb2c], R6 ;  /* 0x000b2c0601007387 */ /* 0x0001e80000100800 */
[----:B------:R2:W-:Y:S01]  /*3e160*/  STL [R1+0xb28], R4 ;  /* 0x000b280401007387 */ /* 0x0005e20000100800 */
[----:B------:R-:W-:Y:S02]  /*3e170*/  LOP3.LUT R27, R206, 0xffff, RZ, 0xc0, !PT ;  /* 0x0000ffffce1b7812 */ /* 0x000fe400078ec0ff */
[----:B-1----:R-:W-:Y:S02]  /*3e180*/  LOP3.LUT R7, R181, 0xffff, RZ, 0xc0, !PT ;  /* 0x0000ffffb5077812 */ /* 0x002fe400078ec0ff */
[----:B------:R-:W-:Y:S02]  /*3e190*/  LOP3.LUT R182, R182, 0xffff, RZ, 0xc0, !PT ;  /* 0x0000ffffb6b67812 */ /* 0x000fe400078ec0ff */
[----:B------:R-:W-:-:S02]  /*3e1a0*/  LOP3.LUT R75, R221, 0xffff, RZ, 0xc0, !PT ;  /* 0x0000ffffdd4b7812 */ /* 0x000fc400078ec0ff */
[----:B0-----:R-:W-:Y:S02]  /*3e1b0*/  PRMT R6, R182, 0x3340, R0 ;  /* 0x00003340b6067816 */ /* 0x001fe40000000000 */
[----:B------:R-:W-:Y:S02]  /*3e1c0*/  LOP3.LUT R221, R8, 0xffff, RZ, 0xc0, !PT ;  /* 0x0000ffff08dd7812 */ /* 0x000fe400078ec0ff */
[----:B---3--:R-:W-:Y:S02]  /*3e1d0*/  LOP3.LUT R73, R33, 0xffff, RZ, 0xc0, !PT ;  /* 0x0000ffff21497812 */ /* 0x008fe400078ec0ff */
[----:B------:R-:W3:Y:S04]  /*3e1e0*/  LDL.LU R33, [R1+0xc14] ;  /* 0x000c140001217983 */ /* 0x000ee80000300800 */
[----:B------:R-:W3:Y:S01]  /*3e1f0*/  LDL.LU R37, [R1+0xc10] ;  /* 0x000c100001257983 */ /* 0x000ee20000300800 */
[----:B----4-:R-:W-:-:S03]  /*3e200*/  LOP3.LUT R74, R32, 0xffff, RZ, 0xc0, !PT ;  /* 0x0000ffff204a7812 */ /* 0x010fc600078ec0ff */
[----:B------:R-:W4:Y:S01]  /*3e210*/  LDL.LU R36, [R1+0xc0c] ;  /* 0x000c0c0001247983 */ /* 0x000f220000300800 */
[----:B--2---:R-:W-:-:S03]  /*3e220*/  LOP3.LUT R4, R31, 0xffff, RZ, 0xc0, !PT ;  /* 0x0000ffff1f047812 */ /* 0x004fc600078ec0ff */
[----:B------:R-:W2:Y:S01]  /*3e230*/  LDL.LU R32, [R1+0xa08] ;  /* 0x000a080001207983 */ /* 0x000ea20000300800 */
[----:B------:R-:W-:-:S03]  /*3e240*/  LOP3.LUT R204, R34, 0xffff, RZ, 0xc0, !PT ;  /* 0x0000ffff22cc7812 */ /* 0x000fc600078ec0ff */
[----:B------:R-:W4:Y:S04]  /*3e250*/  LDL.LU R35, [R1+0x810] ;  /* 0x0008100001237983 */ /* 0x000f280000300800 */
[----:B------:R-:W-:Y:S04]  /*3e260*/  STL [R1+0x20], R4 ;  /* 0x0000200401007387 */ /* 0x000fe80000100800 */
[----:B------:R-:W4:Y:S04]  /*3e270*/  LDL.LU R34, [R1+0x80c] ;  /* 0x00080c0001227983 */ /* 0x000f280000300800 */
[----:B------:R-:W4:Y:S01]  /*3e280*/  LDL.LU R31, [R1+0x808] ;  /* 0x00080800011f7983 */ /* 0x000f220000300800 */
[----:B------:R-:W-:-:S03]  /*3e290*/  LOP3.LUT R205, R30, 0xffff, RZ, 0xc0, !PT ;  /* 0x0000ffff1ecd7812 */ /* 0x000fc600078ec0ff */
[----:B------:R-:W-:Y:S01]  /*3e2a0*/  STL [R1+0x18], R27 ;  /* 0x0000181b01007387 */ /* 0x000fe20000100800 */
[----:B------:R-:W-:Y:S02]  /*3e2b0*/  PRMT R24, R204, 0x3340, R205 ;  /* 0x00003340cc187816 */ /* 0x000fe400000000cd */
[----:B------:R-:W-:Y:S01]  /*3e2c0*/  PRMT R25, R73, 0x3340, R75 ;  /* 0x0000334049197816 */ /* 0x000fe2000000004b */
[----:B------:R0:W-:Y:S01]  /*3e2d0*/  STL [R1+0x14], R7 ;  /* 0x0000140701007387 */ /* 0x0001e20000100800 */
[----:B------:R-:W-:Y:S02]  /*3e2e0*/  PRMT R6, R24, 0x5410, R6 ;  /* 0x0000541018067816 */ /* 0x000fe40000000006 */
[----:B0-----:R-:W-:Y:S01]  /*3e2f0*/  PRMT R7, R7, 0x3340, R0 ;  /* 0x0000334007077816 */ /* 0x001fe20000000000 */
[----:B------:R-:W-:Y:S03]  /*3e300*/  STL [R1+0x2104], R221 ;  /* 0x002104dd01007387 */ /* 0x000fe60000100800 */
[----:B------:R-:W-:Y:S01]  /*3e310*/  PRMT R7, R25, 0x5410, R7 ;  /* 0x0000541019077816 */ /* 0x000fe20000000007 */
[----:B------:R0:W-:Y:S04]  /*3e320*/  STL [R1+0xb24], R6 ;  /* 0x000b240601007387 */ /* 0x0001e80000100800 */
[----:B------:R1:W-:Y:S04]  /*3e330*/  STL [R1+0xb20], R7 ;  /* 0x000b200701007387 */ /* 0x0003e80000100800 */
[----:B------:R-:W4:Y:S01]  /*3e340*/  LDL.LU R30, [R1+0xc20] ;  /* 0x000c2000011e7983 */ /* 0x000f220000300800 */
[----:B------:R-:W-:-:S02]  /*3e350*/  LOP3.LUT R76, R245, 0xffff, RZ, 0xc0, !PT ;  /* 0x0000fffff54c7812 */ /* 0x000fc400078ec0ff */
[----:B------:R-:W-:Y:S02]  /*3e360*/  LOP3.LUT R206, R9, 0xffff, RZ, 0xc0, !PT ;  /* 0x0000ffff09ce7812 */ /* 0x000fe400078ec0ff */
[----:B------:R-:W-:Y:S02]  /*3e370*/  PRMT R26, R74, 0x3340, R76 ;  /* 0x000033404a1a7816 */ /* 0x000fe4000000004c */
[--C-:B------:R-:W-:Y:S02]  /*3e380*/  PRMT R8, R206, 0x3340, R0.reuse ;  /* 0x00003340ce087816 */ /* 0x100fe40000000000 */
[----:B------:R-:W-:Y:S02]  /*3e390*/  PRMT R9, R221, 0x3340, R0 ;  /* 0x00003340dd097816 */ /* 0x000fe40000000000 */
[----:B------:R-:W-:Y:S02]  /*3e3a0*/  PRMT R27, R4, 0x3340, R27 ;  /* 0x00003340041b7816 */ /* 0x000fe4000000001b */
[----:B------:R-:W-:-:S02]  /*3e3b0*/  PRMT R4, R26, 0x5410, R8 ;  /* 0x000054101a047816 */ /* 0x000fc40000000008 */
[----:B0-----:R-:W-:-:S03]  /*3e3c0*/  PRMT R6, R27, 0x5410, R9 ;  /* 0x000054101b067816 */ /* 0x001fc60000000009 */
[----:B------:R-:W-:Y:S04]  /*3e3d0*/  STL [R1+0xb1c], R4 ;  /* 0x000b1c0401007387 */ /* 0x000fe80000100800 */
[----:B------:R0:W-:Y:S01]  /*3e3e0*/  STL [R1+0xb18], R6 ;  /* 0x000b180601007387 */ /* 0x0001e20000100800 */
[----:B------:R-:W-:Y:S02]  /*3e3f0*/  LOP3.LUT R184, R184, 0xffff, RZ, 0xc0, !PT ;  /* 0x0000ffffb8b87812 */ /* 0x000fe400078ec0ff */
[----:B------:R-:W-:Y:S02]  /*3e400*/  LOP3.LUT R183, R183, 0xffff, RZ, 0xc0, !PT ;  /* 0x0000ffffb7b77812 */ /* 0x000fe400078ec0ff */
[----:B------:R-:W-:Y:S02]  /*3e410*/  LOP3.LUT R27, R248, 0xffff, RZ, 0xc0, !PT ;  /* 0x0000fffff81b7812 */ /* 0x000fe400078ec0ff */
[----:B------:R-:W-:-:S02]  /*3e420*/  LOP3.LUT R181, R11, 0xffff, RZ, 0xc0, !PT ;  /* 0x0000ffff0bb57812 */ /* 0x000fc400078ec0ff */
[--C-:B-1----:R-:W-:Y:S02]  /*3e430*/  PRMT R7, R183, 0x3340, R0.reuse ;  /* 0x00003340b7077816 */ /* 0x102fe40000000000 */
[--C-:B0-----:R-:W-:Y:S02]  /*3e440*/  PRMT R6, R184, 0x3340, R0.reuse ;  /* 0x00003340b8067816 */ /* 0x101fe40000000000 */
[----:B------:R-:W-:Y:S02]  /*3e450*/  PRMT R8, R181, 0x3340, R0 ;  /* 0x00003340b5087816 */ /* 0x000fe40000000000 */
[----:B------:R-:W-:Y:S02]  /*3e460*/  LOP3.LUT R9, R186, 0xffff, RZ, 0xc0, !PT ;  /* 0x0000ffffba097812 */ /* 0x000fe400078ec0ff */
[----:B---3--:R-:W-:Y:S02]  /*3e470*/  LOP3.LUT R4, R33, 0xffff, RZ, 0xc0, !PT ;  /* 0x0000ffff21047812 */ /* 0x008fe400078ec0ff */
[----:B------:R-:W3:Y:S04]  /*3e480*/  LDL.LU R33, [R1+0xc1c] ;  /* 0x000c1c0001217983 */ /* 0x000ee80000300800 */
[----:B------:R-:W-:Y:S01]  /*3e490*/  STL [R1+0x48], R4 ;  /* 0x0000480401007387 */ /* 0x000fe20000100800 */
[----:B--2---:R-:W-:-:S03]  /*3e4a0*/  LOP3.LUT R25, R32, 0xffff, RZ, 0xc0, !PT ;  /* 0x0000ffff20197812 */ /* 0x004fc600078ec0ff */
[----:B------:R-:W2:Y:S01]  /*3e4b0*/  LDL.LU R32, [R1+0xc18] ;  /* 0x000c180001207983 */ /* 0x000ea20000300800 */
[----:B----4-:R-:W-:-:S03]  /*3e4c0*/  LOP3.LUT R26, R35, 0xffff, RZ, 0xc0, !PT ;  /* 0x0000ffff231a7812 */ /* 0x010fc600078ec0ff */
[----:B------:R0:W-:Y:S04]  /*3e4d0*/  STL [R1+0x8], R25 ;  /* 0x0000081901007387 */ /* 0x0001e80000100800 */
[----:B------:R-:W4:Y:S01]  /*3e4e0*/  LDL.LU R38, [R1+0xa0c] ;  /* 0x000a0c0001267983 */ /* 0x000f220000300800 */
[----:B------:R-:W-:-:S03]  /*3e4f0*/  LOP3.LUT R179, R34, 0xffff, RZ, 0xc0, !PT ;  /* 0x0000ffff22b37812 */ /* 0x000fc600078ec0ff */
[----:B------:R1:W-:Y:S01]  /*3e500*/  STL [R1+0x3c], R26 ;  /* 0x00003c1a01007387 */ /* 0x0003e20000100800 */
[----:B------:R-:W-:-:S03]  /*3e510*/  LOP3.LUT R180, R31, 0xffff, RZ, 0xc0, !PT ;  /* 0x0000ffff1fb47812 */ /* 0x000fc600078ec0ff */
[----:B------:R-:W4:Y:S04]  /*3e520*/  LDL.LU R31, [R1+0x81c] ;  /* 0x00081c00011f7983 */ /* 0x000f280000300800 */
[----:B------:R-:W4:Y:S04]  /*3e530*/  LDL.LU R35, [R1+0x818] ;  /* 0x0008180001237983 */ /* 0x000f280000300800 */
[----:B------:R-:W4:Y:S01]  /*3e540*/  LDL.LU R34, [R1+0x814] ;  /* 0x0008140001227983 */ /* 0x000f220000300800 */
[----:B------:R-:W-:Y:S02]  /*3e550*/  LOP3.LUT R77, R37, 0xffff, RZ, 0xc0, !PT ;  /* 0x0000ffff254d7812 */ /* 0x000fe400078ec0ff */
[----:B------:R-:W-:-:S02]  /*3e560*/  LOP3.LUT R78, R36, 0xffff, RZ, 0xc0, !PT ;  /* 0x0000ffff244e7812 */ /* 0x000fc400078ec0ff */
[----:B------:R-:W-:Y:S02]  /*3e570*/  PRMT R11, R77, 0x3340, R179 ;  /* 0x000033404d0b7816 */ /* 0x000fe400000000b3 */
[----:B------:R-:W-:Y:S02]  /*3e580*/  PRMT R24, R78, 0x3340, R180 ;  /* 0x000033404e187816 */ /* 0x000fe400000000b4 */
[----:B0-----:R-:W-:Y:S02]  /*3e590*/  PRMT R25, R25, 0x3340, R27 ;  /* 0x0000334019197816 */ /* 0x001fe4000000001b */
[----:B-1----:R-:W-:Y:S02]  /*3e5a0*/  PRMT R26, R4, 0x3340, R26 ;  /* 0x00003340041a7816 */ /* 0x002fe4000000001a */
[----:B------:R-:W-:Y:S02]  /*3e5b0*/  PRMT R4, R11, 0x5410, R6 ;  /* 0x000054100b047816 */ /* 0x000fe40000000006 */
[----:B------:R-:W-:Y:S01]  /*3e5c0*/  PRMT R7, R24, 0x5410, R7 ;  /* 0x0000541018077816 */ /* 0x000fe20000000007 */
[----:B------:R-:W-:Y:S01]  /*3e5d0*/  STL [R1], R27 ;  /* 0x0000001b01007387 */ /* 0x000fe20000100800 */
[----:B------:R-:W-:-:S03]  /*3e5e0*/  PRMT R6, R25, 0x5410, R8 ;  /* 0x0000541019067816 */ /* 0x000fc60000000008 */
[----:B------:R0:W-:Y:S01]  /*3e5f0*/  STL [R1+0x24], R9 ;  /* 0x0000240901007387 */ /* 0x0001e20000100800 */
[----:B------:R-:W-:-:S03]  /*3e600*/  LOP3.LUT R24, R30, 0xffff, RZ, 0xc0, !PT ;  /* 0x0000ffff1e187812 */ /* 0x000fc600078ec0ff */
[----:B------:R1:W-:Y:S04]  /*3e610*/  STL [R1+0xb14], R4 ;  /* 0x000b140401007387 */ /* 0x0003e80000100800 */
[----:B------:R-:W-:Y:S04]  /*3e620*/  STL [R1+0xb10], R7 ;  /* 0x000b100701007387 */ /* 0x000fe80000100800 */
[----:B------:R1:W-:Y:S04]  /*3e630*/  STL [R1+0xb0c], R6 ;  /* 0x000b0c0601007387 */ /* 0x0003e80000100800 */
[----:B------:R-:W4:Y:S01]  /*3e640*/  LDL.LU R30, [R1+0xc28] ;  /* 0x000c2800011e7983 */ /* 0x000f220000300800 */
[----:B0-----:R-:W-:-:S04]  /*3e650*/  PRMT R9, R9, 0x3340, R0 ;  /* 0x0000334009097816 */ /* 0x001fc80000000000 */
[----:B-1----:R-:W-:-:S05]  /*3e660*/  PRMT R4, R26, 0x5410, R9 ;  /* 0x000054101a047816 */ /* 0x002fca0000000009 */
[----:B------:R3:W-:Y:S04]  /*3e670*/  STL [R1+0xb08], R4 ;  /* 0x000b080401007387 */ /* 0x0007e80000100800 */
[----:B------:R-:W4:Y:S04]  /*3e680*/  LDL.LU R37, [R1+0xc24] ;  /* 0x000c240001257983 */ /* 0x000f280000300800 */
[----:B------:R-:W-:Y:S04]  /*3e690*/  STL [R1+0xec], R24 ;  /* 0x0000ec1801007387 */ /* 0x000fe80000100800 */
[----:B------:R-:W4:Y:S01]  /*3e6a0*/  LDL.LU R36, [R1+0xa14] ;  /* 0x000a140001247983 */ /* 0x000f220000300800 */
[----:B------:R-:W-:-:S02]  /*3e6b0*/  LOP3.LUT R185, R185, 0xffff, RZ, 0xc0, !PT ;  /* 0x0000ffffb9b97812 */ /* 0x000fc400078ec0ff */
[----:B------:R-:W-:Y:S02]  /*3e6c0*/  LOP3.LUT R81, R232, 0xffff, RZ, 0xc0, !PT ;  /* 0x0000ffffe8517812 */ /* 0x000fe400078ec0ff */
[----:B------:R-:W-:Y:S02]  /*3e6d0*/  LOP3.LUT R80, R13, 0xffff, RZ, 0xc0, !PT ;  /* 0x0000ffff0d507812 */ /* 0x000fe400078ec0ff */
[----:B------:R-:W-:Y:S02]  /*3e6e0*/  LOP3.LUT R188, R188, 0xffff, RZ, 0xc0, !PT ;  /* 0x0000ffffbcbc7812 */ /* 0x000fe400078ec0ff */
[--C-:B------:R-:W-:Y:S02]  /*3e6f0*/  PRMT R6, R185, 0x3340, R0.reuse ;  /* 0x00003340b9067816 */ /* 0x100fe40000000000 */
[----:B------:R-:W-:Y:S02]  /*3e700*/  PRMT R7, R80, 0x3340, R0 ;  /* 0x0000334050077816 */ /* 0x000fe40000000000 */
[----:B------:R-:W-:-:S02]  /*3e710*/  LOP3.LUT R9, R187, 0xffff, RZ, 0xc0, !PT ;  /* 0x0000ffffbb097812 */ /* 0x000fc400078ec0ff */
[----:B------:R-:W-:Y:S02]  /*3e720*/  PRMT R8, R188, 0x3340, R0 ;  /* 0x00003340bc087816 */ /* 0x000fe40000000000 */
[----:B---3--:R-:W-:-:S05]  /*3e730*/  LOP3.LUT R4, R33, 0xffff, RZ, 0xc0, !PT ;  /* 0x0000ffff21047812 */ /* 0x008fca00078ec0ff */
[----:B------:R-:W-:Y:S04]  /*3e740*/  STL [R1+0x104], R4 ;  /* 0x0001040401007387 */ /* 0x000fe80000100800 */
[----:B------:R-:W3:Y:S01]  /*3e750*/  LDL.LU R33, [R1+0xa10] ;  /* 0x000a100001217983 */ /* 0x000ee20000300800 */
[----:B--2---:R-:W-:-:S03]  /*3e760*/  LOP3.LUT R11, R32, 0xffff, RZ, 0xc0, !PT ;  /* 0x0000ffff200b7812 */ /* 0x004fc600078ec0ff */
[----:B------:R-:W2:Y:S04]  /*3e770*/  LDL.LU R32, [R1+0x824] ;  /* 0x0008240001207983 */ /* 0x000ea80000300800 */
[----:B------:R0:W-:Y:S01]  /*3e780*/  STL [R1+0x1c], R11 ;  /* 0x00001c0b01007387 */ /* 0x0001e20000100800 */
[----:B----4-:R-:W-:Y:S02]  /*3e790*/  LOP3.LUT R79, R38, 0xffff, RZ, 0xc0, !PT ;  /* 0x0000ffff264f7812 */ /* 0x010fe400078ec0ff */
[----:B------:R-:W-:Y:S02]  /*3e7a0*/  LOP3.LUT R26, R31, 0xffff, RZ, 0xc0, !PT ;  /* 0x0000ffff1f1a7812 */ /* 0x000fe400078ec0ff */
[----:B------:R-:W4:Y:S01]  /*3e7b0*/  LDL.LU R31, [R1+0x820] ;  /* 0x00082000011f7983 */ /* 0x000f220000300800 */
[----:B------:R-:W-:-:S02]  /*3e7c0*/  LOP3.LUT R25, R35, 0xffff, RZ, 0xc0, !PT ;  /* 0x0000ffff23197812 */ /* 0x000fc400078ec0ff */
[----:B------:R-:W-:Y:S01]  /*3e7d0*/  LOP3.LUT R186, R34, 0xffff, RZ, 0xc0, !PT ;  /* 0x0000ffff22ba7812 */ /* 0x000fe200078ec0ff */
[----:B------:R-:W-:Y:S01]  /*3e7e0*/  STL [R1+0xe8], R26 ;  /* 0x0000e81a01007387 */ /* 0x000fe20000100800 */
[----:B------:R-:W-:Y:S02]  /*3e7f0*/  PRMT R13, R79, 0x3340, R81 ;  /* 0x000033404f0d7816 */ /* 0x000fe40000000051 */
[----:B0-----:R-:W-:Y:S01]  /*3e800*/  PRMT R11, R11, 0x3340, R186 ;  /* 0x000033400b0b7816 */ /* 0x001fe200000000ba */
[----:B------:R-:W4:Y:S01]  /*3e810*/  LDL.LU R232, [R1+0x2178] ;  /* 0x0021780001e87983 */ /* 0x000f220000300800 */
[----:B------:R-:W-:-:S03]  /*3e820*/  PRMT R24, R24, 0x3340, R26 ;  /* 0x0000334018187816 */ /* 0x000fc6000000001a */
[----:B------:R0:W-:Y:S01]  /*3e830*/  STL [R1+0x100], R25 ;  /* 0x0001001901007387 */ /* 0x0001e20000100800 */
[----:B------:R-:W-:-:S03]  /*3e840*/  PRMT R7, R13, 0x5410, R7 ;  /* 0x000054100d077816 */ /* 0x000fc60000000007 */
[----:B------:R1:W-:Y:S01]  /*3e850*/  STL [R1+0xfc], R9 ;  /* 0x0000fc0901007387 */ /* 0x0003e20000100800 */
[----:B0-----:R-:W-:Y:S02]  /*3e860*/  PRMT R25, R4, 0x3340, R25 ;  /* 0x0000334004197816 */ /* 0x001fe40000000019 */
[----:B------:R-:W-:Y:S02]  /*3e870*/  PRMT R4, R11, 0x5410, R6 ;  /* 0x000054100b047816 */ /* 0x000fe40000000006 */
[----:B------:R-:W-:Y:S02]  /*3e880*/  PRMT R6, R24, 0x5410, R8 ;  /* 0x0000541018067816 */ /* 0x000fe40000000008 */
[----:B-1----:R-:W-:Y:S01]  /*3e890*/  PRMT R9, R9, 0x3340, R0 ;  /* 0x0000334009097816 */ /* 0x002fe20000000000 */
[----:B------:R0:W-:Y:S04]  /*3e8a0*/  STL [R1+0xb04], R4 ;  /* 0x000b040401007387 */ /* 0x0001e80000100800 */
[----:B------:R-:W-:Y:S04]  /*3e8b0*/  STL [R1+0xb00], R7 ;  /* 0x000b000701007387 */ /* 0x000fe80000100800 */
[----:B------:R-:W4:Y:S01]  /*3e8c0*/  LDL.LU R35, [R1+0xc30] ;  /* 0x000c300001237983 */ /* 0x000f220000300800 */
[----:B0-----:R-:W-:-:S03]  /*3e8d0*/  PRMT R4, R25, 0x5410, R9 ;  /* 0x0000541019047816 */ /* 0x001fc60000000009 */
[----:B------:R-:W-:Y:S04]  /*3e8e0*/  STL [R1+0xafc], R6 ;  /* 0x000afc0601007387 */ /* 0x000fe80000100800 */
[----:B------:R-:W4:Y:S01]  /*3e8f0*/  LDL.LU R34, [R1+0xc2c] ;  /* 0x000c2c0001227983 */ /* 0x000f220000300800 */
[----:B------:R-:W-:-:S03]  /*3e900*/  LOP3.LUT R24, R30, 0xffff, RZ, 0xc0, !PT ;  /* 0x0000ffff1e187812 */ /* 0x000fc600078ec0ff */
[----:B------:R0:W-:Y:S04]  /*3e910*/  STL [R1+0xaf8], R4 ;  /* 0x000af80401007387 */ /* 0x0001e80000100800 */
[----:B------:R-:W4:Y:S01]  /*3e920*/  LDL.LU R30, [R1+0xa1c] ;  /* 0x000a1c00011e7983 */ /* 0x000f220000300800 */
[----:B0-----:R-:W-:-:S03]  /*3e930*/  LOP3.LUT R4, R37, 0xffff, RZ, 0xc0, !PT ;  /* 0x0000ffff25047812 */ /* 0x001fc600078ec0ff */
[----:B------:R-:W-:Y:S01]  /*3e940*/  STL [R1+0xf8], R24 ;  /* 0x0000f81801007387 */ /* 0x000fe20000100800 */
[----:B------:R-:W-:Y:S02]  /*3e950*/  LOP3.LUT R82, R36, 0xffff, RZ, 0xc0, !PT ;  /* 0x0000ffff24527812 */ /* 0x000fe400078ec0ff */
[----:B------:R-:W-:Y:S01]  /*3e960*/  LOP3.LUT R83, R236, 0xffff, RZ, 0xc0, !PT ;  /* 0x0000ffffec537812 */ /* 0x000fe200078ec0ff */
[----:B------:R0:W-:Y:S01]  /*3e970*/  STL [R1+0xf4], R4 ;  /* 0x0000f40401007387 */ /* 0x0001e20000100800 */
[----:B------:R-:W-:Y:S02]  /*3e980*/  LOP3.LUT R86, R15, 0xffff, RZ, 0xc0, !PT ;  /* 0x0000ffff0f567812 */ /* 0x000fe400078ec0ff */
[----:B------:R-:W-:Y:S02]  /*3e990*/  LOP3.LUT R85, R243, 0xffff, RZ, 0xc0, !PT ;  /* 0x0000fffff3557812 */ /* 0x000fe400078ec0ff */
[----:B------:R-:W-:Y:S02]  /*3e9a0*/  LOP3.LUT R243, R14, 0xffff, RZ, 0xc0, !PT ;  /* 0x0000ffff0ef37812 */ /* 0x000fe400078ec0ff */
[----:B------:R-:W-:-:S02]  /*3e9b0*/  LOP3.LUT R190, R190, 0xffff, RZ, 0xc0, !PT ;  /* 0x0000ffffbebe7812 */ /* 0x000fc400078ec0ff */
[----:B------:R-:W-:Y:S02]  /*3e9c0*/  LOP3.LUT R9, R189, 0xffff, RZ, 0xc0, !PT ;  /* 0x0000ffffbd097812 */ /* 0x000fe400078ec0ff */
[--C-:B------:R-:W-:Y:S02]  /*3e9d0*/  PRMT R6, R86, 0x3340, R0.reuse ;  /* 0x0000334056067816 */ /* 0x100fe40000000000 */
[----:B------:R-:W-:Y:S02]  /*3e9e0*/  PRMT R11, R82, 0x3340, R83 ;  /* 0x00003340520b7816 */ /* 0x000fe40000000053 */
[--C-:B------:R-:W-:Y:S02]  /*3e9f0*/  PRMT R7, R243, 0x3340, R0.reuse ;  /* 0x00003340f3077816 */ /* 0x100fe40000000000 */
[----:B------:R-:W-:Y:S02]  /*3ea00*/  PRMT R8, R190, 0x3340, R0 ;  /* 0x00003340be087816 */ /* 0x000fe40000000000 */
[----:B------:R-:W-:-:S02]  /*3ea10*/  PRMT R6, R11, 0x5410, R6 ;  /* 0x000054100b067816 */ /* 0x000fc40000000006 */
[----:B---3--:R-:W-:Y:S02]  /*3ea20*/  LOP3.LUT R84, R33, 0xffff, RZ, 0xc0, !PT ;  /* 0x0000ffff21547812 */ /* 0x008fe400078ec0ff */
[----:B------:R-:W3:Y:S01]  /*3ea30*/  LDL.LU R33, [R1+0xa18] ;  /* 0x000a180001217983 */ /* 0x000ee20000300800 */
[----:B--2---:R-:W-:Y:S02]  /*3ea40*/  LOP3.LUT R25, R32, 0xffff, RZ, 0xc0, !PT ;  /* 0x0000ffff20197812 */ /* 0x004fe400078ec0ff */
[----:B------:R-:W-:-:S03]  /*3ea50*/  PRMT R13, R84, 0x3340, R85 ;  /* 0x00003340540d7816 */ /* 0x000fc60000000055 */
[----:B------:R-:W-:Y:S01]  /*3ea60*/  STL [R1+0xf0], R25 ;  /* 0x0000f01901007387 */ /* 0x000fe20000100800 */
[----:B------:R-:W-:-:S03]  /*3ea70*/  PRMT R14, R24, 0x3340, R25 ;  /* 0x00003340180e7816 */ /* 0x000fc60000000019 */
[----:B------:R-:W2:Y:S04]  /*3ea80*/  LDL.LU R32, [R1+0x82c] ;  /* 0x00082c0001207983 */ /* 0x000ea80000300800 */
[----:B------:R-:W2:Y:S01]  /*3ea90*/  LDL.LU R236, [R1+0x2174] ;  /* 0x0021740001ec7983 */ /* 0x000ea20000300800 */
[----:B----4-:R-:W-:-:S03]  /*3eaa0*/  LOP3.LUT R187, R31, 0xffff, RZ, 0xc0, !PT ;  /* 0x0000ffff1fbb7812 */ /* 0x010fc600078ec0ff */
[----:B------:R-:W4:Y:S01]  /*3eab0*/  LDL.LU R31, [R1+0x828] ;  /* 0x00082800011f7983 */ /* 0x000f220000300800 */
[----:B------:R-:W-:-:S03]  /*3eac0*/  PRMT R7, R13, 0x5410, R7 ;  /* 0x000054100d077816 */ /* 0x000fc60000000007 */
[----:B------:R-:W-:Y:S01]  /*3ead0*/  STL [R1+0x2108], R243 ;  /* 0x002108f301007387 */ /* 0x000fe20000100800 */
[----:B------:R-:W-:-:S03]  /*3eae0*/  PRMT R15, R4, 0x3340, R187 ;  /* 0x00003340040f7816 */ /* 0x000fc600000000bb */
[----:B------:R1:W-:Y:S01]  /*3eaf0*/  STL [R1+0x10c], R9 ;  /* 0x00010c0901007387 */ /* 0x0003e20000100800 */
[----:B0-----:R-:W-:-:S03]  /*3eb00*/  PRMT R4, R14, 0x5410, R8 ;  /* 0x000054100e047816 */ /* 0x001fc60000000008 */
[----:B------:R0:W-:Y:S01]  /*3eb10*/  STL [R1+0xaf4], R6 ;  /* 0x000af40601007387 */ /* 0x0001e20000100800 */
[----:B-1----:R-:W-:-:S03]  /*3eb20*/  PRMT R9, R9, 0x3340, R0 ;  /* 0x0000334009097816 */ /* 0x002fc60000000000 */
[----:B------:R-:W-:Y:S01]  /*3eb30*/  STL [R1+0xaf0], R7 ;  /* 0x000af00701007387 */ /* 0x000fe20000100800 */
[----:B0-----:R-:W-:-:S03]  /*3eb40*/  PRMT R6, R15, 0x5410, R9 ;  /* 0x000054100f067816 */ /* 0x001fc60000000009 */
[----:B------:R0:W-:Y:S04]  /*3eb50*/  STL [R1+0xa14], R4 ;  /* 0x000a140401007387 */ /* 0x0001e80000100800 */
[----:B------:R1:W-:Y:S01]  /*3eb60*/  STL [R1+0xa10], R6 ;  /* 0x000a100601007387 */ /* 0x0003e20000100800 */
[----:B0-----:R-:W-:-:S03]  /*3eb70*/  LOP3.LUT R4, R34, 0xffff, RZ, 0xc0, !PT ;  /* 0x0000ffff22047812 */ /* 0x001fc600078ec0ff */
[----:B------:R-:W4:Y:S04]  /*3eb80*/  LDL.LU R34, [R1+0xc38] ;  /* 0x000c380001227983 */ /* 0x000f280000300800 */
[----:B------:R-:W4:Y:S01]  /*3eb90*/  LDL.LU R37, [R1+0xc34] ;  /* 0x000c340001257983 */ /* 0x000f220000300800 */
[----:B------:R-:W-:-:S03]  /*3eba0*/  LOP3.LUT R148, R30, 0xffff, RZ, 0xc0, !PT ;  /* 0x0000ffff1e947812 */ /* 0x000fc600078ec0ff */
[----:B------:R0:W-:Y:S04]  /*3ebb0*/  STL [R1+0x108], R4 ;  /* 0x0001080401007387 */ /* 0x0001e80000100800 */
[----:B------:R-:W4:Y:S04]  /*3ebc0*/  LDL.LU R36, [R1+0xa24] ;  /* 0x000a240001247983 */ /* 0x000f280000300800 */
[----:B------:R-:W4:Y:S01]  /*3ebd0*/  LDL.LU R30, [R1+0xa20] ;  /* 0x000a2000011e7983 */ /* 0x000f220000300800 */
[----:B------:R-:W-:Y:S02]  /*3ebe0*/  LOP3.LUT R149, R233, 0xffff, RZ, 0xc0, !PT ;  /* 0x0000ffffe9957812 */ /* 0x000fe400078ec0ff */
[----:B------:R-:W-:-:S02]  /*3ebf0*/  LOP3.LUT R145, R17, 0xffff, RZ, 0xc0, !PT ;  /* 0x0000ffff11917812 */ /* 0x000fc400078ec0ff */
[----:B------:R-:W-:Y:S02]  /*3ec00*/  LOP3.LUT R90, R2, 0xffff, RZ, 0xc0, !PT ;  /* 0x0000ffff025a7812 */ /* 0x000fe400078ec0ff */
[----:B------:R-:W-:Y:S02]  /*3ec10*/  LOP3.LUT R2, R16, 0xffff, RZ, 0xc0, !PT ;  /* 0x0000ffff10027812 */ /* 0x000fe400078ec0ff */
[----:B------:R-:W-:Y:S02]  /*3ec20*/  LOP3.LUT R87, R35, 0xffff, RZ, 0xc0, !PT ;  /* 0x0000ffff23577812 */ /* 0x000fe400078ec0ff */
[----:B------:R-:W-:Y:S02]  /*3ec30*/  LOP3.LUT R192, R192, 0xffff, RZ, 0xc0, !PT ;  /* 0x0000ffffc0c07812 */ /* 0x000fe400078ec0ff */
[----:B-1----:R-:W-:Y:S02]  /*3ec40*/  PRMT R6, R145, 0x3340, R0 ;  /* 0x0000334091067816 */ /* 0x002fe40000000000 */
[----:B------:R-:W-:-:S02]  /*3ec50*/  PRMT R11, R148, 0x3340, R149 ;  /* 0x00003340940b7816 */ /* 0x000fc40000000095 */
[----:B------:R-:W-:Y:S02]  /*3ec60*/  LOP3.LUT R191, R191, 0xffff, RZ, 0xc0, !PT ;  /* 0x0000ffffbfbf7812 */ /* 0x000fe400078ec0ff */
[--C-:B------:R-:W-:Y:S02]  /*3ec70*/  PRMT R7, R2, 0x3340, R0.reuse ;  /* 0x0000334002077816 */ /* 0x100fe40000000000 */
[--C-:B------:R-:W-:Y:S02]  /*3ec80*/  PRMT R8, R192, 0x3340, R0.reuse ;  /* 0x00003340c0087816 */ /* 0x100fe40000000000 */
[----:B------:R-:W-:Y:S02]  /*3ec90*/  PRMT R9, R191, 0x3340, R0 ;  /* 0x00003340bf097816 */ /* 0x000fe40000000000 */
[----:B---3--:R-:W-:Y:S02]  /*3eca0*/  LOP3.LUT R88, R33, 0xffff, RZ, 0xc0, !PT ;  /* 0x0000ffff21587812 */ /* 0x008fe400078ec0ff */
[----:B------:R-:W3:Y:S02]  /*3ecb0*/  LDL.LU R33, [R1+0x834] ;  /* 0x0008340001217983 */ /* 0x000ee40000300800 */
[----:B------:R-:W-:-:S02]  /*3ecc0*/  PRMT R13, R88, 0x3340, R90 ;  /* 0x00003340580d7816 */ /* 0x000fc4000000005a */
[----:B--2---:R-:W-:Y:S02]  /*3ecd0*/  LOP3.LUT R89, R32, 0xffff, RZ, 0xc0, !PT ;  /* 0x0000ffff20597812 */ /* 0x004fe400078ec0ff */
[----:B------:R-:W2:Y:S02]  /*3ece0*/  LDL.LU R32, [R1+0x830] ;  /* 0x0008300001207983 */ /* 0x000ea40000300800 */
[----:B------:R-:W-:Y:S02]  /*3ecf0*/  PRMT R14, R87, 0x3340, R89 ;  /* 0x00003340570e7816 */ /* 0x000fe40000000059 */
[----:B------:R-:W2:Y:S01]  /*3ed00*/  LDL.LU R233, [R1+0x2170] ;  /* 0x0021700001e97983 */ /* 0x000ea20000300800 */
[----:B----4-:R-:W-:-:S03]  /*3ed10*/  LOP3.LUT R189, R31, 0xffff, RZ, 0xc0, !PT ;  /* 0x0000ffff1fbd7812 */ /* 0x010fc600078ec0ff */
[----:B------:R1:W-:Y:S01]  /*3ed20*/  STL [R1+0x210c], R2 ;  /* 0x00210c0201007387 */ /* 0x0003e20000100800 */
[----:B------:R-:W-:Y:S02]  /*3ed30*/  PRMT R15, R4, 0x3340, R189 ;  /* 0x00003340040f7816 */ /* 0x000fe400000000bd */
[----:B0-----:R-:W-:Y:S02]  /*3ed40*/  PRMT R4, R14, 0x5410, R8 ;  /* 0x000054100e047816 */ /* 0x001fe40000000008 */
[----:B-1----:R-:W-:Y:S02]  /*3ed50*/  PRMT R2, R11, 0x5410, R6 ;  /* 0x000054100b027816 */ /* 0x002fe40000000006 */
[----:B------:R-:W-:-:S03]  /*3ed60*/  PRMT R6, R13, 0x5410, R7 ;  /* 0x000054100d067816 */ /* 0x000fc60000000007 */
[----:B------:R0:W-:Y:S04]  /*3ed70*/  STL [R1+0xa0c], R2 ;  /* 0x000a0c0201007387 */ /* 0x0001e80000100800 */
[----:B------:R-:W-:Y:S04]  /*3ed80*/  STL [R1+0xa08], R6 ;  /* 0x000a080601007387 */ /* 0x000fe80000100800 */
[----:B------:R-:W4:Y:S01]  /*3ed90*/  LDL.LU R35, [R1+0xc40] ;  /* 0x000c400001237983 */ /* 0x000f220000300800 */
[----:B0-----:R-:W-:-:S03]  /*3eda0*/  PRMT R2, R15, 0x5410, R9 ;  /* 0x000054100f027816 */ /* 0x001fc60000000009 */
[----:B------:R-:W-:Y:S04]  /*3edb0*/  STL [R1+0xa04], R4 ;  /* 0x000a040401007387 */ /* 0x000fe80000100800 */
[----:B------:R-:W4:Y:S04]  /*3edc0*/  LDL.LU R31, [R1+0xc3c] ;  /* 0x000c3c00011f7983 */ /* 0x000f280000300800 */
[----:B------:R0:W-:Y:S01]  /*3edd0*/  STL [R1+0xa00], R2 ;  /* 0x000a000201007387 */ /* 0x0001e20000100800 */
[----:B------:R-:W-:-:S03]  /*3ede0*/  LOP3.LUT R91, R34, 0xffff, RZ, 0xc0, !PT ;  /* 0x0000ffff225b7812 */ /* 0x000fc600078ec0ff */
[----:B------:R-:W4:Y:S01]  /*3edf0*/  LDL.LU R34, [R1+0xa2c] ;  /* 0x000a2c0001227983 */ /* 0x000f220000300800 */
[----:B------:R-:W-:-:S03]  /*3ee00*/  LOP3.LUT R146, R30, 0xffff, RZ, 0xc0, !PT ;  /* 0x0000ffff1e927812 */ /* 0x000fc600078ec0ff */
[----:B------:R-:W4:Y:S01]  /*3ee10*/  LDL.LU R30, [R1+0xa28] ;  /* 0x000a2800011e7983 */ /* 0x000f220000300800 */
[----:B0-----:R-:W-:Y:S02]  /*3ee20*/  LOP3.LUT R2, R36, 0xffff, RZ, 0xc0, !PT ;  /* 0x0000ffff24027812 */ /* 0x001fe400078ec0ff */
[----:B------:R-:W-:Y:S02]  /*3ee30*/  LOP3.LUT R4, R234, 0xffff, RZ, 0xc0, !PT ;  /* 0x0000ffffea047812 */ /* 0x000fe400078ec0ff */
[----:B------:R-:W-:Y:S01]  /*3ee40*/  LOP3.LUT R147, R235, 0xffff, RZ, 0xc0, !PT ;  /* 0x0000ffffeb937812 */ /* 0x000fe200078ec0ff */
[----:B------:R0:W-:Y:S01]  /*3ee50*/  STL [R1+0x118], R2 ;  /* 0x0001180201007387 */ /* 0x0001e20000100800 */
[----:B------:R-:W-:Y:S02]  /*3ee60*/  LOP3.LUT R141, R19, 0xffff, RZ, 0xc0, !PT ;  /* 0x0000ffff138d7812 */ /* 0x000fe400078ec0ff */
[----:B------:R-:W-:Y:S01]  /*3ee70*/  LOP3.LUT R7, R194, 0xffff, RZ, 0xc0, !PT ;  /* 0x0000ffffc2077812 */ /* 0x000fe200078ec0ff */
[----:B------:R-:W4:Y:S01]  /*3ee80*/  LDL.LU R36, [R1+0x83c] ;  /* 0x00083c0001247983 */ /* 0x000f220000300800 */
[----:B------:R-:W-:-:S02]  /*3ee90*/  PRMT R6, R141, 0x3340, R0 ;  /* 0x000033408d067816 */ /* 0x000fc40000000000 */
[----:B------:R-:W-:Y:S02]  /*3eea0*/  PRMT R11, R146, 0x3340, R147 ;  /* 0x00003340920b7816 */ /* 0x000fe40000000093 */
[----:B------:R-:W-:Y:S02]  /*3eeb0*/  LOP3.LUT R92, R37, 0xffff, RZ, 0xc0, !PT ;  /* 0x0000ffff255c7812 */ /* 0x000fe400078ec0ff */
[----:B------:R-:W-:Y:S02]  /*3eec0*/  LOP3.LUT R193, R193, 0xffff, RZ, 0xc0, !PT ;  /* 0x0000ffffc1c17812 */ /* 0x000fe400078ec0ff */
[----:B------:R-:W-:Y:S02]  /*3eed0*/  LOP3.LUT R142, R21, 0xffff, RZ, 0xc0, !PT ;  /* 0x0000ffff158e7812 */ /* 0x000fe400078ec0ff */
[----:B------:R-:W-:Y:S02]  /*3eee0*/  PRMT R15, R2, 0x3340, R4 ;  /* 0x00003340020f7816 */ /* 0x000fe40000000004 */
[----:B0-----:R-:W-:-:S02]  /*3eef0*/  PRMT R2, R11, 0x5410, R6 ;  /* 0x000054100b027816 */ /* 0x001fc40000000006 */
[--C-:B------:R-:W-:Y:S02]  /*3ef00*/  PRMT R8, R193, 0x3340, R0.reuse ;  /* 0x00003340c1087816 */ /* 0x100fe40000000000 */
[----:B------:R-:W-:Y:S02]  /*3ef10*/  PRMT R9, R142, 0x3340, R0 ;  /* 0x000033408e097816 */ /* 0x000fe40000000000 */
[----:B---3--:R-:W-:Y:S02]  /*3ef20*/  LOP3.LUT R93, R33, 0xffff, RZ, 0xc0, !PT ;  /* 0x0000ffff215d7812 */ /* 0x008fe400078ec0ff */
[----:B------:R-:W3:Y:S04]  /*3ef30*/  LDL.LU R33, [R1+0x838] ;  /* 0x0008380001217983 */ /* 0x000ee80000300800 */
[----:B------:R-:W3:Y:S01]  /*3ef40*/  LDL.LU R234, [R1+0x216c] ;  /* 0x00216c0001ea7983 */ /* 0x000ee20000300800 */
[----:B------:R-:W-:-:S03]  /*3ef50*/  PRMT R13, R91, 0x3340, R93 ;  /* 0x000033405b0d7816 */ /* 0x000fc6000000005d */
[----:B------:R-:W3:Y:S01]  /*3ef60*/  LDL.LU R235, [R1+0x2168] ;  /* 0x0021680001eb7983 */ /* 0x000ee20000300800 */
[----:B--2---:R-:W-:-:S03]  /*3ef70*/  LOP3.LUT R94, R32, 0xffff, RZ, 0xc0, !PT ;  /* 0x0000ffff205e7812 */ /* 0x004fc600078ec0ff */
[----:B------:R-:W-:Y:S04]  /*3ef80*/  STL [R1+0x114], R4 ;  /* 0x0001140401007387 */ /* 0x000fe80000100800 */
[----:B------:R0:W-:Y:S01]  /*3ef90*/  STL [R1+0x110], R7 ;  /* 0x0001100701007387 */ /* 0x0001e20000100800 */
[----:B------:R-:W-:-:S03]  /*3efa0*/  PRMT R14, R92, 0x3340, R94 ;  /* 0x000033405c0e7816 */ /* 0x000fc6000000005e */
[----:B------:R1:W-:Y:S01]  /*3efb0*/  STL [R1+0x9fc], R2 ;  /* 0x0009fc0201007387 */ /* 0x0003e20000100800 */
[----:B0-----:R-:W-:Y:S02]  /*3efc0*/  PRMT R7, R7, 0x3340, R0 ;  /* 0x0000334007077816 */ /* 0x001fe40000000000 */
[----:B------:R-:W-:Y:S02]  /*3efd0*/  PRMT R4, R14, 0x5410, R8 ;  /* 0x000054100e047816 */ /* 0x000fe40000000008 */
[----:B------:R-:W-:Y:S02]  /*3efe0*/  PRMT R6, R13, 0x5410, R7 ;  /* 0x000054100d067816 */ /* 0x000fe40000000007 */
[----:B-1----:R-:W-:-:S03]  /*3eff0*/  PRMT R2, R15, 0x5410, R9 ;  /* 0x000054100f027816 */ /* 0x002fc60000000009 */
[----:B------:R-:W-:Y:S04]  /*3f000*/  STL [R1+0x9f8], R6 ;  /* 0x0009f80601007387 */ /* 0x000fe80000100800 */
[----:B------:R-:W2:Y:S04]  /*3f010*/  LDL.LU R32, [R1+0xc48] ;  /* 0x000c480001207983 */ /* 0x000ea80000300800 */
[----:B------:R-:W-:Y:S01]  /*3f020*/  STL [R1+0x9f4], R4 ;  /* 0x0009f40401007387 */ /* 0x000fe20000100800 */
[----:B----4-:R-:W-:-:S03]  /*3f030*/  LOP3.LUT R95, R35, 0xffff, RZ, 0xc0, !PT ;  /* 0x0000ffff235f7812 */ /* 0x010fc600078ec0ff */
[----:B------:R0:W-:Y:S01]  /*3f040*/  STL [R1+0x9f0], R2 ;  /* 0x0009f00201007387 */ /* 0x0001e20000100800 */
[----:B------:R-:W-:-:S03]  /*3f050*/  LOP3.LUT R13, R31, 0xffff, RZ, 0xc0, !PT ;  /* 0x0000ffff1f0d7812 */ /* 0x000fc600078ec0ff */
[----:B------:R-:W4:Y:S04]  /*3f060*/  LDL.LU R31, [R1+0xc44] ;  /* 0x000c4400011f7983 */ /* 0x000f280000300800 */
[----:B------:R-:W4:Y:S04]  /*3f070*/  LDL.LU R35, [R1+0xa34] ;  /* 0x000a340001237983 */ /* 0x000f280000300800 */
[----:B------:R-:W-:Y:S01]  /*3f080*/  STL [R1+0x120], R13 ;  /* 0x0001200d01007387 */ /* 0x000fe20000100800 */
[----:B------:R-:W-:-:S03]  /*3f090*/  LOP3.LUT R14, R34, 0xffff, RZ, 0xc0, !PT ;  /* 0x0000ffff220e7812 */ /* 0x000fc600078ec0ff */
[----:B------:R-:W4:Y:S04]  /*3f0a0*/  LDL.LU R34, [R1+0xa30] ;  /* 0x000a300001227983 */ /* 0x000f280000300800 */
[----:B------:R1:W-:Y:S01]  /*3f0b0*/  STL [R1+0x11c], R14 ;  /* 0x00011c0e01007387 */ /* 0x0003e20000100800 */
[----:B0-----:R-:W-:-:S03]  /*3f0c0*/  LOP3.LUT R2, R30, 0xffff, RZ, 0xc0, !PT ;  /* 0x0000ffff1e027812 */ /* 0x001fc600078ec0ff */
[----:B------:R-:W4:Y:S01]  /*3f0d0*/  LDL.LU R30, [R1+0x844] ;  /* 0x00084400011e7983 */ /* 0x000f220000300800 */
[----:B------:R-:W-:Y:S02]  /*3f0e0*/  LOP3.LUT R98, R237, 0xffff, RZ, 0xc0, !PT ;  /* 0x0000ffffed627812 */ /* 0x000fe400078ec0ff */
[----:B------:R-:W-:Y:S01]  /*3f0f0*/  LOP3.LUT R140, R196, 0xffff, RZ, 0xc0, !PT ;  /* 0x0000ffffc48c7812 */ /* 0x000fe200078ec0ff */
[----:B------:R0:W-:Y:S01]  /*3f100*/  STL [R1+0x140], R2 ;  /* 0x0001400201007387 */ /* 0x0001e20000100800 */
[----:B------:R-:W-:Y:S02]  /*3f110*/  LOP3.LUT R138, R195, 0xffff, RZ, 0xc0, !PT ;  /* 0x0000ffffc38a7812 */ /* 0x000fe400078ec0ff */
[----:B------:R-:W-:Y:S01]  /*3f120*/  LOP3.LUT R96, R36, 0xffff, RZ, 0xc0, !PT ;  /* 0x0000ffff24607812 */ /* 0x000fe200078ec0ff */
[----:B------:R-:W4:Y:S01]  /*3f130*/  LDL.LU R237, [R1+0x2164] ;  /* 0x0021640001ed7983 */ /* 0x000f220000300800 */
[----:B------:R-:W-:Y:S02]  /*3f140*/  LOP3.LUT R220, R220, 0xffff, RZ, 0xc0, !PT ;  /* 0x0000ffffdcdc7812 */ /* 0x000fe400078ec0ff */
[----:B------:R-:W-:-:S02]  /*3f150*/  LOP3.LUT R139, R23, 0xffff, RZ, 0xc0, !PT ;  /* 0x0000ffff178b7812 */ /* 0x000fc400078ec0ff */
[----:B------:R-:W-:Y:S02]  /*3f160*/  PRMT R6, R140, 0x3340, R0 ;  /* 0x000033408c067816 */ /* 0x000fe40000000000 */
[----:B------:R-:W-:Y:S02]  /*3f170*/  PRMT R11, R95, 0x3340, R96 ;  /* 0x000033405f0b7816 */ /* 0x000fe40000000060 */
[----:B------:R-:W-:Y:S02]  /*3f180*/  LOP3.LUT R4, R22, 0xffff, RZ, 0xc0, !PT ;  /* 0x0000ffff16047812 */ /* 0x000fe400078ec0ff */
[--C-:B------:R-:W-:Y:S02]  /*3f190*/  PRMT R7, R138, 0x3340, R0.reuse ;  /* 0x000033408a077816 */ /* 0x100fe40000000000 */
[----:B------:R-:W-:Y:S02]  /*3f1a0*/  PRMT R8, R139, 0x3340, R0 ;  /* 0x000033408b087816 */ /* 0x000fe40000000000 */
[----:B-1----:R-:W-:-:S02]  /*3f1b0*/  PRMT R14, R14, 0x3340, R98 ;  /* 0x000033400e0e7816 */ /* 0x002fc40000000062 */
[----:B------:R-:W-:Y:S02]  /*3f1c0*/  PRMT R15, R2, 0x3340, R220 ;  /* 0x00003340020f7816 */ /* 0x000fe400000000dc */
[----:B0-----:R-:W-:Y:S02]  /*3f1d0*/  PRMT R2, R11, 0x5410, R6 ;  /* 0x000054100b027816 */ /* 0x001fe40000000006 */
[----:B------:R-:W-:Y:S02]  /*3f1e0*/  PRMT R9, R4, 0x3340, R0 ;  /* 0x0000334004097816 */ /* 0x000fe40000000000 */
[----:B---3--:R-:W-:Y:S02]  /*3f1f0*/  LOP3.LUT R97, R33, 0xffff, RZ, 0xc0, !PT ;  /* 0x0000ffff21617812 */ /* 0x008fe400078ec0ff */
[----:B------:R-:W3:Y:S02]  /*3f200*/  LDL.LU R33, [R1+0x840] ;  /* 0x0008400001217983 */ /* 0x000ee40000300800 */
[----:B------:R-:W-:-:S02]  /*3f210*/  PRMT R13, R13, 0x3340, R97 ;  /* 0x000033400d0d7816 */ /* 0x000fc40000000061 */
[----:B------:R0:W-:Y:S02]  /*3f220*/  STL [R1+0x2110], R4 ;  /* 0x0021100401007387 */ /* 0x0001e40000100800 */
[----:B------:R-:W-:Y:S02]  /*3f230*/  PRMT R6, R13, 0x5410, R7 ;  /* 0x000054100d067816 */ /* 0x000fe40000000007 */
[----:B------:R1:W-:Y:S01]  /*3f240*/  STL [R1+0x9ec], R2 ;  /* 0x0009ec0201007387 */ /* 0x0003e20000100800 */
[----:B0-----:R-:W-:-:S03]  /*3f250*/  PRMT R4, R14, 0x5410, R8 ;  /* 0x000054100e047816 */ /* 0x001fc60000000008 */
[----:B------:R-:W-:Y:S01]  /*3f260*/  STL [R1+0x9e8], R6 ;  /* 0x0009e80601007387 */ /* 0x000fe20000100800 */
[----:B-1----:R-:W-:-:S03]  /*3f270*/  PRMT R2, R15, 0x5410, R9 ;  /* 0x000054100f027816 */ /* 0x002fc60000000009 */
[----:B------:R-:W-:Y:S04]  /*3f280*/  STL [R1+0x9e4], R4 ;  /* 0x0009e40401007387 */ /* 0x000fe80000100800 */
[----:B------:R-:W3:Y:S04]  /*3f290*/  LDL.LU R36, [R1+0xc54] ;  /* 0x000c540001247983 */ /* 0x000ee80000300800 */
[----:B------:R0:W-:Y:S01]  /*3f2a0*/  STL [R1+0x9e0], R2 ;  /* 0x0009e00201007387 */ /* 0x0001e20000100800 */
[----:B--2---:R-:W-:-:S03]  /*3f2b0*/  LOP3.LUT R99, R32, 0xffff, RZ, 0xc0, !PT ;  /* 0x0000ffff20637812 */ /* 0x004fc600078ec0ff */
[----:B------:R-:W2:Y:S01]  /*3f2c0*/  LDL.LU R32, [R1+0xc50] ;  /* 0x000c500001207983 */ /* 0x000ea20000300800 */
[----:B----4-:R-:W-:-:S03]  /*3f2d0*/  LOP3.LUT R13, R31, 0xffff, RZ, 0xc0, !PT ;  /* 0x0000ffff1f0d7812 */ /* 0x010fc600078ec0ff */
[----:B------:R-:W4:Y:S01]  /*3f2e0*/  LDL.LU R31, [R1+0xc4c] ;  /* 0x000c4c00011f7983 */ /* 0x000f220000300800 */
[----:B------:R-:W-:-:S03]  /*3f2f0*/  LOP3.LUT R100, R35, 0xffff, RZ, 0xc0, !PT ;  /* 0x0000ffff23647812 */ /* 0x000fc600078ec0ff */
[----:B------:R1:W-:Y:S04]  /*3f300*/  STL [R1+0x134], R13 ;  /* 0x0001340d01007387 */ /* 0x0003e80000100800 */
        /* <DEDUP_REMOVED lines=11> */
[----:B------:R-:W-:Y:S01]  /*3f3c0*/  PRMT R11, R99, 0x3340, R101 ;  /* 0x00003340630b7816 */ /* 0x000fe20000000065 */
[----:B------:R-:W4:Y:S01]  /*3f3d0*/  LDL.LU R236, [R1+0x2160] ;  /* 0x0021600001ec7983 */ /* 0x000f220000300800 */
[----:B------:R-:W-:Y:S02]  /*3f3e0*/  LOP3.LUT R153, R153, 0xffff, RZ, 0xc0, !PT ;  /* 0x0000ffff99997812 */ /* 0x000fe400078ec0ff */
[----:B------:R-:W-:Y:S02]  /*3f3f0*/  LOP3.LUT R221, R152, 0xffff, RZ, 0xc0, !PT ;  /* 0x0000ffff98dd7812 */ /* 0x000fe400078ec0ff */
[----:B------:R-:W-:Y:S02]  /*3f400*/  PRMT R7, R232, 0x3340, R0 ;  /* 0x00003340e8077816 */ /* 0x000fe40000000000 */
[----:B------:R-:W-:Y:S02]  /*3f410*/  PRMT R15, R2, 0x3340, R4 ;  /* 0x00003340020f7816 */ /* 0x000fe40000000004 */
[----:B------:R-:W-:-:S02]  /*3f420*/  PRMT R8, R153, 0x3340, R0 ;  /* 0x0000334099087816 */ /* 0x000fc40000000000 */
[----:B------:R-:W-:Y:S02]  /*3f430*/  PRMT R9, R221, 0x3340, R0 ;  /* 0x00003340dd097816 */ /* 0x000fe40000000000 */
[----:B---3--:R-:W-:Y:S02]  /*3f440*/  LOP3.LUT R14, R33, 0xffff, RZ, 0xc0, !PT ;  /* 0x0000ffff210e7812 */ /* 0x008fe400078ec0ff */
[----:B------:R-:W3:Y:S02]  /*3f450*/  LDL.LU R33, [R1+0x848] ;  /* 0x0008480001217983 */ /* 0x000ee40000300800 */
[----:B-1----:R-:W-:Y:S02]  /*3f460*/  PRMT R13, R13, 0x3340, R14 ;  /* 0x000033400d0d7816 */ /* 0x002fe4000000000e */
[----:B------:R1:W-:Y:S04]  /*3f470*/  STL [R1+0x12c], R14 ;  /* 0x00012c0e01007387 */ /* 0x0003e80000100800 */
[----:B------:R1:W-:Y:S01]  /*3f480*/  STL [R1+0x128], R4 ;  /* 0x0001280401007387 */ /* 0x0003e20000100800 */
[----:B0-----:R-:W-:-:S02]  /*3f490*/  PRMT R2, R13, 0x5410, R7 ;  /* 0x000054100d027816 */ /* 0x001fc40000000007 */
[----:B-1----:R-:W-:Y:S02]  /*3f4a0*/  PRMT R14, R100, 0x3340, R136 ;  /* 0x00003340640e7816 */ /* 0x002fe40000000088 */
[----:B------:R-:W-:Y:S01]  /*3f4b0*/  PRMT R4, R11, 0x5410, R6 ;  /* 0x000054100b047816 */ /* 0x000fe20000000006 */
[----:B------:R-:W-:Y:S01]  /*3f4c0*/  STL [R1+0x2114], R221 ;  /* 0x002114dd01007387 */ /* 0x000fe20000100800 */
[----:B------:R-:W-:-:S03]  /*3f4d0*/  PRMT R6, R14, 0x5410, R8 ;  /* 0x000054100e067816 */ /* 0x000fc60000000008 */
[----:B------:R0:W-:Y:S04]  /*3f4e0*/  STL [R1+0x9dc], R4 ;  /* 0x0009dc0401007387 */ /* 0x0001e80000100800 */
[----:B------:R1:W-:Y:S01]  /*3f4f0*/  STL [R1+0x9d8], R2 ;  /* 0x0009d80201007387 */ /* 0x0003e20000100800 */
[----:B0-----:R-:W-:-:S03]  /*3f500*/  PRMT R4, R15, 0x5410, R9 ;  /* 0x000054100f047816 */ /* 0x001fc60000000009 */
[----:B------:R-:W-:Y:S01]  /*3f510*/  STL [R1+0x9d4], R6 ;  /* 0x0009d40601007387 */ /* 0x000fe20000100800 */
[----:B-1----:R-:W-:-:S03]  /*3f520*/  LOP3.LUT R2, R36, 0xffff, RZ, 0xc0, !PT ;  /* 0x0000ffff24027812 */ /* 0x002fc600078ec0ff */
[----:B------:R0:W-:Y:S01]  /*3f530*/  STL [R1+0x9d0], R4 ;  /* 0x0009d00401007387 */ /* 0x0001e20000100800 */
[----:B--2---:R-:W-:-:S03]  /*3f540*/  LOP3.LUT R102, R32, 0xffff, RZ, 0xc0, !PT ;  /* 0x0000ffff20667812 */ /* 0x004fc600078ec0ff */
[----:B------:R-:W2:Y:S04]  /*3f550*/  LDL.LU R32, [R1+0xc60] ;  /* 0x000c600001207983 */ /* 0x000ea80000300800 */
[----:B------:R-:W-:Y:S04]  /*3f560*/  STL [R1+0x14c], R2 ;  /* 0x00014c0201007387 */ /* 0x000fe80000100800 */
[----:B------:R-:W2:Y:S01]  /*3f570*/  LDL.LU R38, [R1+0xc5c] ;  /* 0x000c5c0001267983 */ /* 0x000ea20000300800 */
[----:B----4-:R-:W-:-:S03]  /*3f580*/  LOP3.LUT R103, R31, 0xffff, RZ, 0xc0, !PT ;  /* 0x0000ffff1f677812 */ /* 0x010fc600078ec0ff */
[----:B------:R-:W4:Y:S01]  /*3f590*/  LDL.LU R31, [R1+0xc58] ;  /* 0x000c5800011f7983 */ /* 0x000f220000300800 */
[----:B0-----:R-:W-:-:S03]  /*3f5a0*/  LOP3.LUT R4, R30, 0xffff, RZ, 0xc0, !PT ;  /* 0x0000ffff1e047812 */ /* 0x001fc600078ec0ff */
[----:B------:R-:W4:Y:S01]  /*3f5b0*/  LDL.LU R30, [R1+0xa3c] ;  /* 0x000a3c00011e7983 */ /* 0x000f220000300800 */
[----:B------:R-:W-:Y:S02]  /*3f5c0*/  LOP3.LUT R14, R35, 0xffff, RZ, 0xc0, !PT ;  /* 0x0000ffff230e7812 */ /* 0x000fe400078ec0ff */
[----:B------:R-:W-:-:S03]  /*3f5d0*/  LOP3.LUT R134, R208, 0xffff, RZ, 0xc0, !PT ;  /* 0x0000ffffd0867812 */ /* 0x000fc600078ec0ff */
[----:B------:R0:W-:Y:S01]  /*3f5e0*/  STL [R1+0x144], R14 ;  /* 0x0001440e01007387 */ /* 0x0001e20000100800 */
[----:B------:R-:W-:-:S03]  /*3f5f0*/  LOP3.LUT R104, R34, 0xffff, RZ, 0xc0, !PT ;  /* 0x0000ffff22687812 */ /* 0x000fc600078ec0ff */
[----:B------:R1:W-:Y:S01]  /*3f600*/  STL [R1+0x148], R4 ;  /* 0x0001480401007387 */ /* 0x0003e20000100800 */
[----:B------:R-:W-:-:S03]  /*3f610*/  LOP3.LUT R135, R199, 0xffff, RZ, 0xc0, !PT ;  /* 0x0000ffffc7877812 */ /* 0x000fc600078ec0ff */
[----:B------:R-:W4:Y:S01]  /*3f620*/  LDL.LU R35, [R1+0x85c] ;  /* 0x00085c0001237983 */ /* 0x000f220000300800 */
[----:B------:R-:W-:-:S03]  /*3f630*/  LOP3.LUT R233, R233, 0xffff, RZ, 0xc0, !PT ;  /* 0x0000ffffe9e97812 */ /* 0x000fc600078ec0ff */
[----:B------:R-:W4:Y:S01]  /*3f640*/  LDL.LU R37, [R1+0x858] ;  /* 0x0008580001257983 */ /* 0x000f220000300800 */
[----:B------:R-:W-:Y:S02]  /*3f650*/  LOP3.LUT R155, R155, 0xffff, RZ, 0xc0, !PT ;  /* 0x0000ffff9b9b7812 */ /* 0x000fe400078ec0ff */
[----:B------:R-:W-:Y:S01]  /*3f660*/  LOP3.LUT R9, R210, 0xffff, RZ, 0xc0, !PT ;  /* 0x0000ffffd2097812 */ /* 0x000fe200078ec0ff */
[----:B------:R-:W4:Y:S01]  /*3f670*/  LDL.LU R34, [R1+0x854] ;  /* 0x0008540001227983 */ /* 0x000f220000300800 */
[----:B------:R-:W-:Y:S02]  /*3f680*/  PRMT R6, R134, 0x3340, R0 ;  /* 0x0000334086067816 */ /* 0x000fe40000000000 */
[----:B------:R-:W-:Y:S02]  /*3f690*/  PRMT R11, R102, 0x3340, R104 ;  /* 0x00003340660b7816 */ /* 0x000fe40000000068 */
[----:B------:R-:W-:Y:S02]  /*3f6a0*/  PRMT R7, R135, 0x3340, R0 ;  /* 0x0000334087077816 */ /* 0x000fe40000000000 */
[----:B------:R-:W-:Y:S01]  /*3f6b0*/  PRMT R15, R2, 0x3340, R4 ;  /* 0x00003340020f7816 */ /* 0x000fe20000000004 */
[----:B------:R1:W-:Y:S01]  /*3f6c0*/  STL [R1+0x154], R9 ;  /* 0x0001540901007387 */ /* 0x0003e20000100800 */
[----:B------:R-:W-:-:S02]  /*3f6d0*/  PRMT R8, R155, 0x3340, R0 ;  /* 0x000033409b087816 */ /* 0x000fc40000000000 */
[----:B0-----:R-:W-:Y:S02]  /*3f6e0*/  PRMT R14, R14, 0x3340, R233 ;  /* 0x000033400e0e7816 */ /* 0x001fe400000000e9 */
[----:B------:R-:W-:Y:S02]  /*3f6f0*/  PRMT R2, R11, 0x5410, R6 ;  /* 0x000054100b027816 */ /* 0x000fe40000000006 */
[----:B-1----:R-:W-:Y:S02]  /*3f700*/  PRMT R4, R14, 0x5410, R8 ;  /* 0x000054100e047816 */ /* 0x002fe40000000008 */
[----:B------:R-:W-:Y:S01]  /*3f710*/  PRMT R9, R9, 0x3340, R0 ;  /* 0x0000334009097816 */ /* 0x000fe20000000000 */
[----:B------:R0:W-:Y:S03]  /*3f720*/  STL [R1+0x9cc], R2 ;  /* 0x0009cc0201007387 */ /* 0x0001e60000100800 */
[----:B0-----:R-:W-:-:S02]  /*3f730*/  PRMT R2, R15, 0x5410, R9 ;  /* 0x000054100f027816 */ /* 0x001fc40000000009 */
[----:B---3--:R-:W-:-:S04]  /*3f740*/  LOP3.LUT R133, R33, 0xffff, RZ, 0xc0, !PT ;  /* 0x0000ffff21857812 */ /* 0x008fc800078ec0ff */
[----:B------:R-:W-:-:S04]  /*3f750*/  PRMT R13, R103, 0x3340, R133 ;  /* 0x00003340670d7816 */ /* 0x000fc80000000085 */
[----:B------:R-:W-:-:S05]  /*3f760*/  PRMT R6, R13, 0x5410, R7 ;  /* 0x000054100d067816 */ /* 0x000fca0000000007 */
[----:B------:R-:W-:Y:S04]  /*3f770*/  STL [R1+0x9c8], R6 ;  /* 0x0009c80601007387 */ /* 0x000fe80000100800 */
[----:B------:R-:W3:Y:S04]  /*3f780*/  LDL.LU R36, [R1+0xc68] ;  /* 0x000c680001247983 */ /* 0x000ee80000300800 */
[----:B------:R-:W-:Y:S04]  /*3f790*/  STL [R1+0x9c4], R4 ;  /* 0x0009c40401007387 */ /* 0x000fe80000100800 */
[----:B------:R-:W3:Y:S04]  /*3f7a0*/  LDL.LU R33, [R1+0xc64] ;  /* 0x000c640001217983 */ /* 0x000ee80000300800 */
[----:B------:R0:W-:Y:S01]  /*3f7b0*/  STL [R1+0x9c0], R2 ;  /* 0x0009c00201007387 */ /* 0x0001e20000100800 */
[----:B--2---:R-:W-:-:S03]  /*3f7c0*/  LOP3.LUT R14, R32, 0xffff, RZ, 0xc0, !PT ;  /* 0x0000ffff200e7812 */ /* 0x004fc600078ec0ff */
[----:B------:R-:W2:Y:S01]  /*3f7d0*/  LDL.LU R32, [R1+0xa48] ;  /* 0x000a480001207983 */ /* 0x000ea20000300800 */
[----:B0-----:R-:W-:-:S03]  /*3f7e0*/  LOP3.LUT R2, R38, 0xffff, RZ, 0xc0, !PT ;  /* 0x0000ffff26027812 */ /* 0x001fc600078ec0ff */
[----:B------:R0:W-:Y:S01]  /*3f7f0*/  STL [R1+0x158], R14 ;  /* 0x0001580e01007387 */ /* 0x0001e20000100800 */
[----:B----4-:R-:W-:-:S03]  /*3f800*/  LOP3.LUT R105, R31, 0xffff, RZ, 0xc0, !PT ;  /* 0x0000ffff1f697812 */ /* 0x010fc600078ec0ff */
[----:B------:R-:W4:Y:S04]  /*3f810*/  LDL.LU R31, [R1+0xa44] ;  /* 0x000a4400011f7983 */ /* 0x000f280000300800 */
[----:B------:R-:W-:Y:S01]  /*3f820*/  STL [R1+0x164], R2 ;  /* 0x0001640201007387 */ /* 0x000fe20000100800 */
[----:B------:R-:W-:-:S03]  /*3f830*/  LOP3.LUT R106, R30, 0xffff, RZ, 0xc0, !PT ;  /* 0x0000ffff1e6a7812 */ /* 0x000fc600078ec0ff */
[----:B------:R-:W4:Y:S01]  /*3f840*/  LDL.LU R30, [R1+0x864] ;  /* 0x00086400011e7983 */ /* 0x000f220000300800 */
[----:B------:R-:W-:Y:S02]  /*3f850*/  LOP3.LUT R107, R211, 0xffff, RZ, 0xc0, !PT ;  /* 0x0000ffffd36b7812 */ /* 0x000fe400078ec0ff */
[----:B------:R-:W-:Y:S02]  /*3f860*/  LOP3.LUT R132, R234, 0xffff, RZ, 0xc0, !PT ;  /* 0x0000ffffea847812 */ /* 0x000fe400078ec0ff */
[----:B------:R-:W-:Y:S02]  /*3f870*/  LOP3.LUT R157, R157, 0xffff, RZ, 0xc0, !PT ;  /* 0x0000ffff9d9d7812 */ /* 0x000fe400078ec0ff */
[----:B------:R-:W-:Y:S02]  /*3f880*/  LOP3.LUT R8, R215, 0xffff, RZ, 0xc0, !PT ;  /* 0x0000ffffd7087812 */ /* 0x000fe400078ec0ff */
[----:B------:R-:W-:Y:S02]  /*3f890*/  LOP3.LUT R15, R35, 0xffff, RZ, 0xc0, !PT ;  /* 0x0000ffff230f7812 */ /* 0x000fe400078ec0ff */
[----:B------:R-:W4:Y:S01]  /*3f8a0*/  LDL.LU R35, [R1+0x860] ;  /* 0x0008600001237983 */ /* 0x000f220000300800 */
[----:B------:R-:W-:-:S02]  /*3f8b0*/  LOP3.LUT R4, R37, 0xffff, RZ, 0xc0, !PT ;  /* 0x0000ffff25047812 */ /* 0x000fc400078ec0ff */
[----:B------:R-:W-:Y:S01]  /*3f8c0*/  LOP3.LUT R108, R34, 0xffff, RZ, 0xc0, !PT ;  /* 0x0000ffff226c7812 */ /* 0x000fe200078ec0ff */
[----:B------:R1:W-:Y:S01]  /*3f8d0*/  STL [R1+0x150], R15 ;  /* 0x0001500f01007387 */ /* 0x0003e20000100800 */
[----:B------:R-:W-:Y:S02]  /*3f8e0*/  PRMT R6, R107, 0x3340, R0 ;  /* 0x000033406b067816 */ /* 0x000fe40000000000 */
[----:B------:R-:W-:Y:S01]  /*3f8f0*/  PRMT R11, R105, 0x3340, R108 ;  /* 0x00003340690b7816 */ /* 0x000fe2000000006c */
[----:B------:R-:W-:Y:S01]  /*3f900*/  STL [R1+0x160], R4 ;  /* 0x0001600401007387 */ /* 0x000fe20000100800 */
[----:B------:R-:W-:Y:S02]  /*3f910*/  PRMT R7, R157, 0x3340, R0 ;  /* 0x000033409d077816 */ /* 0x000fe40000000000 */
[----:B------:R-:W-:Y:S01]  /*3f920*/  PRMT R13, R106, 0x3340, R132 ;  /* 0x000033406a0d7816 */ /* 0x000fe20000000084 */
[----:B------:R1:W-:Y:S01]  /*3f930*/  STL [R1+0x15c], R8 ;  /* 0x00015c0801007387 */ /* 0x0003e20000100800 */
[----:B------:R-:W-:-:S02]  /*3f940*/  LOP3.LUT R234, R213, 0xffff, RZ, 0xc0, !PT ;  /* 0x0000ffffd5ea7812 */ /* 0x000fc400078ec0ff */
[----:B0-----:R-:W-:Y:S02]  /*3f950*/  PRMT R14, R14, 0x3340, R15 ;  /* 0x000033400e0e7816 */ /* 0x001fe4000000000f */
[----:B-1----:R-:W-:Y:S02]  /*3f960*/  PRMT R15, R2, 0x3340, R4 ;  /* 0x00003340020f7816 */ /* 0x002fe40000000004 */
[----:B------:R-:W-:Y:S02]  /*3f970*/  PRMT R2, R11, 0x5410, R6 ;  /* 0x000054100b027816 */ /* 0x000fe40000000006 */
[--C-:B------:R-:W-:Y:S02]  /*3f980*/  PRMT R8, R8, 0x3340, R0.reuse ;  /* 0x0000334008087816 */ /* 0x100fe40000000000 */
[----:B------:R-:W-:Y:S02]  /*3f990*/  PRMT R6, R13, 0x5410, R7 ;  /* 0x000054100d067816 */ /* 0x000fe40000000007 */
[----:B------:R-:W-:-:S02]  /*3f9a0*/  PRMT R9, R234, 0x3340, R0 ;  /* 0x00003340ea097816 */ /* 0x000fc40000000000 */
[----:B------:R-:W-:Y:S01]  /*3f9b0*/  PRMT R4, R14, 0x5410, R8 ;  /* 0x000054100e047816 */ /* 0x000fe20000000008 */
[----:B------:R0:W-:Y:S04]  /*3f9c0*/  STL [R1+0x9bc], R2 ;  /* 0x0009bc0201007387 */ /* 0x0001e80000100800 */
[----:B------:R-:W-:Y:S04]  /*3f9d0*/  STL [R1+0x9b8], R6 ;  /* 0x0009b80601007387 */ /* 0x000fe80000100800 */
[----:B------:R-:W4:Y:S01]  /*3f9e0*/  LDL.LU R34, [R1+0xc70] ;  /* 0x000c700001227983 */ /* 0x000f220000300800 */
[----:B0-----:R-:W-:-:S03]  /*3f9f0*/  PRMT R2, R15, 0x5410, R9 ;  /* 0x000054100f027816 */ /* 0x001fc60000000009 */
[----:B------:R3:W-:Y:S04]  /*3fa00*/  STL [R1+0x9b4], R4 ;  /* 0x0009b40401007387 */ /* 0x0007e80000100800 */
[----:B------:R0:W-:Y:S01]  /*3fa10*/  STL [R1+0x9b0], R2 ;  /* 0x0009b00201007387 */ /* 0x0001e20000100800 */
[----:B------:R-:W-:Y:S02]  /*3fa20*/  LOP3.LUT R110, R237, 0xffff, RZ, 0xc0, !PT ;  /* 0x0000ffffed6e7812 */ /* 0x000fe400078ec0ff */
[----:B---3--:R-:W-:Y:S02]  /*3fa30*/  LOP3.LUT R4, R33, 0xffff, RZ, 0xc0, !PT ;  /* 0x0000ffff21047812 */ /* 0x008fe400078ec0ff */
[----:B------:R-:W3:Y:S01]  /*3fa40*/  LDL.LU R33, [R1+0xa58] ;  /* 0x000a580001217983 */ /* 0x000ee20000300800 */
[----:B--2---:R-:W-:-:S03]  /*3fa50*/  LOP3.LUT R109, R32, 0xffff, RZ, 0xc0, !PT ;  /* 0x0000ffff206d7812 */ /* 0x004fc600078ec0ff */
[----:B------:R-:W2:Y:S04]  /*3fa60*/  LDL.LU R32, [R1+0xa54] ;  /* 0x000a540001207983 */ /* 0x000ea80000300800 */
[----:B------:R-:W-:Y:S01]  /*3fa70*/  STL [R1+0x17c], R4 ;  /* 0x00017c0401007387 */ /* 0x000fe20000100800 */
[----:B----4-:R-:W-:-:S03]  /*3fa80*/  LOP3.LUT R112, R31, 0xffff, RZ, 0xc0, !PT ;  /* 0x0000ffff1f707812 */ /* 0x010fc600078ec0ff */
[----:B------:R-:W4:Y:S01]  /*3fa90*/  LDL.LU R31, [R1+0x86c] ;  /* 0x00086c00011f7983 */ /* 0x000f220000300800 */
[----:B------:R-:W-:-:S03]  /*3faa0*/  LOP3.LUT R127, R30, 0xffff, RZ, 0xc0, !PT ;  /* 0x0000ffff1e7f7812 */ /* 0x000fc600078ec0ff */
[----:B------:R-:W4:Y:S04]  /*3fab0*/  LDL.LU R30, [R1+0x868] ;  /* 0x00086800011e7983 */ /* 0x000f280000300800 */
[----:B------:R-:W4:Y:S01]  /*3fac0*/  LDL.LU R237, [R1+0x215c] ;  /* 0x00215c0001ed7983 */ /* 0x000f220000300800 */
[----:B------:R-:W-:Y:S02]  /*3fad0*/  LOP3.LUT R159, R159, 0xffff, RZ, 0xc0, !PT ;  /* 0x0000ffff9f9f7812 */ /* 0x000fe400078ec0ff */
[----:B0-----:R-:W-:Y:S02]  /*3fae0*/  LOP3.LUT R2, R158, 0xffff, RZ, 0xc0, !PT ;  /* 0x0000ffff9e027812 */ /* 0x001fe400078ec0ff */
[----:B------:R-:W-:Y:S02]  /*3faf0*/  LOP3.LUT R128, R235, 0xffff, RZ, 0xc0, !PT ;  /* 0x0000ffffeb807812 */ /* 0x000fe400078ec0ff */
[----:B------:R-:W-:Y:S01]  /*3fb00*/  LOP3.LUT R15, R35, 0xffff, RZ, 0xc0, !PT ;  /* 0x0000ffff230f7812 */ /* 0x000fe200078ec0ff */
[----:B------:R-:W4:Y:S01]  /*3fb10*/  LDL.LU R235, [R1+0x2158] ;  /* 0x0021580001eb7983 */ /* 0x000f220000300800 */
[----:B------:R-:W-:-:S02]  /*3fb20*/  LOP3.LUT R9, R224, 0xffff, RZ, 0xc0, !PT ;  /* 0x0000ffffe0097812 */ /* 0x000fc400078ec0ff */
[----:B------:R-:W-:Y:S02]  /*3fb30*/  PRMT R6, R159, 0x3340, R0 ;  /* 0x000033409f067816 */ /* 0x000fe40000000000 */
[----:B------:R-:W-:Y:S01]  /*3fb40*/  PRMT R11, R109, 0x3340, R110 ;  /* 0x000033406d0b7816 */ /* 0x000fe2000000006e */
[----:B------:R-:W-:Y:S01]  /*3fb50*/  STL [R1+0x170], R15 ;  /* 0x0001700f01007387 */ /* 0x000fe20000100800 */
[----:B------:R-:W-:Y:S02]  /*3fb60*/  LOP3.LUT R111, R36, 0xffff, RZ, 0xc0, !PT ;  /* 0x0000ffff246f7812 */ /* 0x000fe400078ec0ff */
[----:B------:R-:W-:Y:S01]  /*3fb70*/  LOP3.LUT R129, R225, 0xffff, RZ, 0xc0, !PT ;  /* 0x0000ffffe1817812 */ /* 0x000fe200078ec0ff */
[----:B------:R0:W-:Y:S01]  /*3fb80*/  STL [R1+0x2118], R2 ;  /* 0x0021180201007387 */ /* 0x0001e20000100800 */
[----:B------:R-:W-:Y:S02]  /*3fb90*/  PRMT R7, R2, 0x3340, R0 ;  /* 0x0000334002077816 */ /* 0x000fe40000000000 */
[----:B------:R-:W-:Y:S01]  /*3fba0*/  PRMT R13, R112, 0x3340, R128 ;  /* 0x00003340700d7816 */ /* 0x000fe20000000080 */
[----:B------:R1:W-:Y:S01]  /*3fbb0*/  STL [R1+0x16c], R9 ;  /* 0x00016c0901007387 */ /* 0x0003e20000100800 */
[----:B------:R-:W-:-:S02]  /*3fbc0*/  PRMT R8, R129, 0x3340, R0 ;  /* 0x0000334081087816 */ /* 0x000fc40000000000 */
[----:B------:R-:W-:Y:S02]  /*3fbd0*/  PRMT R14, R111, 0x3340, R127 ;  /* 0x000033406f0e7816 */ /* 0x000fe4000000007f */
[----:B0-----:R-:W-:Y:S02]  /*3fbe0*/  PRMT R2, R11, 0x5410, R6 ;  /* 0x000054100b027816 */ /* 0x001fe40000000006 */
[----:B------:R-:W-:Y:S02]  /*3fbf0*/  PRMT R15, R4, 0x3340, R15 ;  /* 0x00003340040f7816 */ /* 0x000fe4000000000f */
[----:B-1----:R-:W-:Y:S01]  /*3fc00*/  PRMT R9, R9, 0x3340, R0 ;  /* 0x0000334009097816 */ /* 0x002fe20000000000 */
[----:B------:R0:W-:Y:S01]  /*3fc10*/  STL [R1+0x860], R2 ;  /* 0x0008600201007387 */ /* 0x0001e20000100800 */
[----:B------:R-:W-:Y:S02]  /*3fc20*/  PRMT R6, R13, 0x5410, R7 ;  /* 0x000054100d067816 */ /* 0x000fe40000000007 */
[----:B------:R-:W-:-:S03]  /*3fc30*/  PRMT R4, R14, 0x5410, R8 ;  /* 0x000054100e047816 */ /* 0x000fc60000000008 */
[----:B------:R-:W-:Y:S01]  /*3fc40*/  STL [R1+0x85c], R6 ;  /* 0x00085c0601007387 */ /* 0x000fe20000100800 */
[----:B0-----:R-:W-:-:S03]  /*3fc50*/  PRMT R2, R15, 0x5410, R9 ;  /* 0x000054100f027816 */ /* 0x001fc60000000009 */
[----:B------:R0:W-:Y:S01]  /*3fc60*/  STL [R1+0x858], R4 ;  /* 0x0008580401007387 */ /* 0x0001e20000100800 */
[----:B------:R-:W-:-:S03]  /*3fc70*/  LOP3.LUT R225, R34, 0xffff, RZ, 0xc0, !PT ;  /* 0x0000ffff22e17812 */ /* 0x000fc600078ec0ff */
[----:B------:R1:W-:Y:S04]  /*3fc80*/  STL [R1+0x854], R2 ;  /* 0x0008540201007387 */ /* 0x0003e80000100800 */
[----:B------:R-:W4:Y:S04]  /*3fc90*/  LDL.LU R37, [R1+0xc84] ;  /* 0x000c840001257983 */ /* 0x000f280000300800 */
[----:B------:R-:W4:Y:S04]  /*3fca0*/  LDL.LU R34, [R1+0xc80] ;  /* 0x000c800001227983 */ /* 0x000f280000300800 */
[----:B------:R-:W4:Y:S04]  /*3fcb0*/  LDL.LU R36, [R1+0xa68] ;  /* 0x000a680001247983 */ /* 0x000f280000300800 */
[----:B------:R-:W4:Y:S01]  /*3fcc0*/  LDL.LU R35, [R1+0xa64] ;  /* 0x000a640001237983 */ /* 0x000f220000300800 */
[----:B------:R-:W-:-:S02]  /*3fcd0*/  LOP3.LUT R161, R161, 0xffff, RZ, 0xc0, !PT ;  /* 0x0000ffffa1a17812 */ /* 0x000fc400078ec0ff */
[----:B------:R-:W-:Y:S02]  /*3fce0*/  LOP3.LUT R123, R236, 0xffff, RZ, 0xc0, !PT ;  /* 0x0000ffffec7b7812 */ /* 0x000fe400078ec0ff */
[----:B0-----:R-:W-:Y:S02]  /*3fcf0*/  LOP3.LUT R4, R160, 0xffff, RZ, 0xc0, !PT ;  /* 0x0000ffffa0047812 */ /* 0x001fe400078ec0ff */
[--C-:B------:R-:W-:Y:S02]  /*3fd00*/  PRMT R6, R161, 0x3340, R0.reuse ;  /* 0x00003340a1067816 */ /* 0x100fe40000000000 */
[----:B------:R-:W-:Y:S02]  /*3fd10*/  PRMT R7, R4, 0x3340, R0 ;  /* 0x0000334004077816 */ /* 0x000fe40000000000 */
[----:B---3--:R-:W-:Y:S02]  /*3fd20*/  LOP3.LUT R113, R33, 0xffff, RZ, 0xc0, !PT ;  /* 0x0000ffff21717812 */ /* 0x008fe400078ec0ff */
[----:B------:R-:W3:Y:S01]  /*3fd30*/  LDL.LU R33, [R1+0x874] ;  /* 0x0008740001217983 */ /* 0x000ee20000300800 */
[----:B--2---:R-:W-:-:S04]  /*3fd40*/  LOP3.LUT R115, R32, 0xffff, RZ, 0xc0, !PT ;  /* 0x0000ffff20737812 */ /* 0x004fc800078ec0ff */
[----:B------:R-:W-:Y:S02]  /*3fd50*/  PRMT R13, R115, 0x3340, R123 ;  /* 0x00003340730d7816 */ /* 0x000fe4000000007b */
[----:B----4-:R-:W-:Y:S02]  /*3fd60*/  LOP3.LUT R122, R31, 0xffff, RZ, 0xc0, !PT ;  /* 0x0000ffff1f7a7812 */ /* 0x010fe400078ec0ff */
[----:B------:R-:W-:Y:S02]  /*3fd70*/  LOP3.LUT R224, R30, 0xffff, RZ, 0xc0, !PT ;  /* 0x0000ffff1ee07812 */ /* 0x000fe400078ec0ff */
[----:B------:R-:W-:Y:S02]  /*3fd80*/  LOP3.LUT R114, R237, 0xffff, RZ, 0xc0, !PT ;  /* 0x0000ffffed727812 */ /* 0x000fe400078ec0ff */
[----:B------:R-:W2:Y:S04]  /*3fd90*/  LDL.LU R237, [R1+0x2154] ;  /* 0x0021540001ed7983 */ /* 0x000ea80000300800 */
[----:B------:R-:W4:Y:S04]  /*3fda0*/  LDL.LU R32, [R1+0x870] ;  /* 0x0008700001207983 */ /* 0x000f280000300800 */
[----:B------:R-:W2:Y:S01]  /*3fdb0*/  LDL.LU R30, [R1+0x64c] ;  /* 0x00064c00011e7983 */ /* 0x000ea20000300800 */
[----:B------:R-:W-:-:S04]  /*3fdc0*/  PRMT R11, R113, 0x3340, R114 ;  /* 0x00003340710b7816 */ /* 0x000fc80000000072 */
[----:B-1----:R-:W-:Y:S02]  /*3fdd0*/  PRMT R2, R11, 0x5410, R6 ;  /* 0x000054100b027816 */ /* 0x002fe40000000006 */
[----:B------:R-:W-:Y:S01]  /*3fde0*/  PRMT R6, R13, 0x5410, R7 ;  /* 0x000054100d067816 */ /* 0x000fe20000000007 */
[----:B------:R0:W-:Y:S04]  /*3fdf0*/  STL [R1+0x211c], R4 ;  /* 0x00211c0401007387 */ /* 0x0001e80000100800 */
[----:B------:R1:W-:Y:S04]  /*3fe00*/  STL [R1+0x850], R2 ;  /* 0x0008500201007387 */ /* 0x0003e80000100800 */
[----:B------:R-:W-:Y:S04]  /*3fe10*/  STL [R1+0x84c], R6 ;  /* 0x00084c0601007387 */ /* 0x000fe80000100800 */
[----:B------:R-:W2:Y:S01]  /*3fe20*/  LDL.LU R31, [R1+0xc94] ;  /* 0x000c9400011f7983 */ /* 0x000ea20000300800 */
[----:B------:R-:W-:-:S02]  /*3fe30*/  LOP3.LUT R235, R235, 0xffff, RZ, 0xc0, !PT ;  /* 0x0000ffffebeb7812 */ /* 0x000fc400078ec0ff */
[----:B------:R-:W-:Y:S02]  /*3fe40*/  LOP3.LUT R124, R244, 0xffff, RZ, 0xc0, !PT ;  /* 0x0000fffff47c7812 */ /* 0x000fe400078ec0ff */
[----:B------:R-:W-:Y:S02]  /*3fe50*/  LOP3.LUT R236, R231, 0xffff, RZ, 0xc0, !PT ;  /* 0x0000ffffe7ec7812 */ /* 0x000fe400078ec0ff */
[----:B------:R-:W-:Y:S02]  /*3fe60*/  PRMT R8, R124, 0x3340, R0 ;  /* 0x000033407c087816 */ /* 0x000fe40000000000 */
[----:B------:R-:W-:Y:S02]  /*3fe70*/  PRMT R14, R235, 0x3340, R122 ;  /* 0x00003340eb0e7816 */ /* 0x000fe4000000007a */
[----:B------:R-:W-:Y:S02]  /*3fe80*/  PRMT R9, R236, 0x3340, R0 ;  /* 0x00003340ec097816 */ /* 0x000fe40000000000 */
[----:B------:R-:W-:-:S02]  /*3fe90*/  PRMT R15, R225, 0x3340, R224 ;  /* 0x00003340e10f7816 */ /* 0x000fc400000000e0 */
[----:B0-----:R-:W-:Y:S02]  /*3fea0*/  PRMT R4, R14, 0x5410, R8 ;  /* 0x000054100e047816 */ /* 0x001fe40000000008 */
[----:B-1----:R-:W-:-:S03]  /*3feb0*/  PRMT R2, R15, 0x5410, R9 ;  /* 0x000054100f027816 */ /* 0x002fc60000000009 */
[----:B------:R-:W-:Y:S01]  /*3fec0*/  STL [R1+0x848], R4 ;  /* 0x0008480401007387 */ /* 0x000fe20000100800 */
[----:B------:R-:W-:-:S03]  /*3fed0*/  LOP3.LUT R13, R37, 0xffff, RZ, 0xc0, !PT ;  /* 0x0000ffff250d7812 */ /* 0x000fc600078ec0ff */
[----:B------:R0:W-:Y:S01]  /*3fee0*/  STL [R1+0x844], R2 ;  /* 0x0008440201007387 */ /* 0x0001e20000100800 */
[----:B------:R-:W-:-:S03]  /*3fef0*/  LOP3.LUT R14, R34, 0xffff, RZ, 0xc0, !PT ;  /* 0x0000ffff220e7812 */ /* 0x000fc600078ec0ff */
[----:B------:R-:W2:Y:S01]  /*3ff00*/  LDL.LU R34, [R1+0xc90] ;  /* 0x000c900001227983 */ /* 0x000ea20000300800 */
[----:B0-----:R-:W-:-:S03]  /*3ff10*/  LOP3.LUT R2, R36, 0xffff, RZ, 0xc0, !PT ;  /* 0x0000ffff24027812 */ /* 0x001fc600078ec0ff */
[----:B------:R0:W-:Y:S04]  /*3ff20*/  STL [R1+0x184], R13 ;  /* 0x0001840d01007387 */ /* 0x0001e80000100800 */
[----:B------:R1:W-:Y:S01]  /*3ff30*/  STL [R1+0x180], R14 ;  /* 0x0001800e01007387 */ /* 0x0003e20000100800 */
[----:B------:R-:W-:Y:S02]  /*3ff40*/  LOP3.LUT R116, R35, 0xffff, RZ, 0xc0, !PT ;  /* 0x0000ffff23747812 */ /* 0x000fe400078ec0ff */
[----:B------:R-:W-:Y:S02]  /*3ff50*/  LOP3.LUT R163, R163, 0xffff, RZ, 0xc0, !PT ;  /* 0x0000ffffa3a37812 */ /* 0x000fe400078ec0ff */
[----:B------:R-:W-:Y:S02]  /*3ff60*/  LOP3.LUT R120, R247, 0xffff, RZ, 0xc0, !PT ;  /* 0x0000fffff7787812 */ /* 0x000fe400078ec0ff */
[----:B------:R-:W-:-:S02]  /*3ff70*/  LOP3.LUT R121, R246, 0xffff, RZ, 0xc0, !PT ;  /* 0x0000fffff6797812 */ /* 0x000fc400078ec0ff */
[----:B------:R-:W-:Y:S02]  /*3ff80*/  LOP3.LUT R9, R165, 0xffff, RZ, 0xc0, !PT ;  /* 0x0000ffffa5097812 */ /* 0x000fe400078ec0ff */
[--C-:B------:R-:W-:Y:S02]  /*3ff90*/  PRMT R6, R163, 0x3340, R0.reuse ;  /* 0x00003340a3067816 */ /* 0x100fe40000000000 */
[--C-:B------:R-:W-:Y:S02]  /*3ffa0*/  PRMT R7, R120, 0x3340, R0.reuse ;  /* 0x0000334078077816 */ /* 0x100fe40000000000 */
[----:B------:R-:W-:Y:S02]  /*3ffb0*/  PRMT R8, R121, 0x3340, R0 ;  /* 0x0000334079087816 */ /* 0x000fe40000000000 */
[----:B---3--:R-:W-:Y:S02]  /*3ffc0*/  LOP3.LUT R118, R33, 0xffff, RZ, 0xc0, !PT ;  /* 0x0000ffff21767812 */ /* 0x008fe400078ec0ff */
[----:B------:R-:W3:Y:S04]  /*3ffd0*/  LDL.LU R33, [R1+0xa78] ;  /* 0x000a780001217983 */ /* 0x000ee80000300800 */
[----:B------:R1:W-:Y:S04]  /*3ffe0*/  STL [R1+0x198], R2 ;  /* 0x0001980201007387 */ /* 0x0003e80000100800 */
[----:B------:R-:W3:Y:S04]  /*3fff0*/  LDL.LU R38, [R1+0xa74] ;  /* 0x000a740001267983 */ /* 0x000ee80000300800 */
[----:B------:R-:W3:Y:S01]  /*40000*/  LDL.LU R37, [R1+0x884] ;  /* 0x0008840001257983 */ /* 0x000ee20000300800 */
[----:B0-----:R-:W-:-:S02]  /*40010*/  PRMT R13, R13, 0x3340, R118 ;  /* 0x000033400d0d7816 */ /* 0x001fc40000000076 */
[----:B----4-:R-:W-:Y:S02]  /*40020*/  LOP3.LUT R119, R32, 0xffff, RZ, 0xc0, !PT ;  /* 0x0000ffff20777812 */ /* 0x010fe400078ec0ff */
[----:B------:R-:W4:Y:S01]  /*40030*/  LDL.LU R32, [R1+0x880] ;  /* 0x0008800001207983 */ /* 0x000f220000300800 */
[----:B--2---:R-:W-:Y:S02]  /*40040*/  LOP3.LUT R4, R30, 0xffff, RZ, 0xc0, !PT ;  /* 0x0000ffff1e047812 */ /* 0x004fe400078ec0ff */
[----:B------:R-:W-:-:S03]  /*40050*/  LOP3.LUT R117, R237, 0xffff, RZ, 0xc0, !PT ;  /* 0x0000ffffed757812 */ /* 0x000fc600078ec0ff */
[----:B------:R0:W-:Y:S04]  /*40060*/  STL [R1+0x194], R4 ;  /* 0x0001940401007387 */ /* 0x0001e80000100800 */
[----:B------:R-:W2:Y:S04]  /*40070*/  LDL.LU R237, [R1+0x2150] ;  /* 0x0021500001ed7983 */ /* 0x000ea80000300800 */
[----:B------:R-:W2:Y:S01]  /*40080*/  LDL.LU R30, [R1+0x660] ;  /* 0x00066000011e7983 */ /* 0x000ea20000300800 */
[----:B------:R-:W-:Y:S02]  /*40090*/  PRMT R11, R116, 0x3340, R117 ;  /* 0x00003340740b7816 */ /* 0x000fe40000000075 */
[----:B------:R-:W-:Y:S01]  /*400a0*/  PRMT R15, R2, 0x3340, R4 ;  /* 0x00003340020f7816 */ /* 0x000fe20000000004 */
[----:B------:R0:W-:Y:S01]  /*400b0*/  STL [R1+0x190], R9 ;  /* 0x0001900901007387 */ /* 0x0001e20000100800 */
[----:B-1----:R-:W-:-:S02]  /*400c0*/  PRMT R14, R14, 0x3340, R119 ;  /* 0x000033400e0e7816 */ /* 0x002fc40000000077 */
[----:B------:R-:W-:Y:S02]  /*400d0*/  PRMT R2, R11, 0x5410, R6 ;  /* 0x000054100b027816 */ /* 0x000fe40000000006 */
[----:B------:R-:W-:Y:S02]  /*400e0*/  PRMT R6, R13, 0x5410, R7 ;  /* 0x000054100d067816 */ /* 0x000fe40000000007 */
[----:B0-----:R-:W-:Y:S02]  /*400f0*/  PRMT R4, R14, 0x5410, R8 ;  /* 0x000054100e047816 */ /* 0x001fe40000000008 */
[----:B------:R-:W-:Y:S01]  /*40100*/  PRMT R9, R9, 0x3340, R0 ;  /* 0x0000334009097816 */ /* 0x000fe20000000000 */
[----:B------:R0:W-:Y:S01]  /*40110*/  STL [R1+0x840], R2 ;  /* 0x0008400201007387 */ /* 0x0001e20000100800 */
[----:B------:R-:W-:-:S03]  /*40120*/  LOP3.LUT R11, R31, 0xffff, RZ, 0xc0, !PT ;  /* 0x0000ffff1f0b7812 */ /* 0x000fc600078ec0ff */
[----:B------:R-:W-:Y:S01]  /*40130*/  STL [R1+0x83c], R6 ;  /* 0x00083c0601007387 */ /* 0x000fe20000100800 */
[----:B0-----:R-:W-:-:S03]  /*40140*/  PRMT R2, R15, 0x5410, R9 ;  /* 0x000054100f027816 */ /* 0x001fc60000000009 */
[----:B------:R-:W-:Y:S04]  /*40150*/  STL [R1+0x838], R4 ;  /* 0x0008380401007387 */ /* 0x000fe80000100800 */
[----:B------:R-:W2:Y:S04]  /*40160*/  LDL.LU R36, [R1+0xca4] ;  /* 0x000ca40001247983 */ /* 0x000ea80000300800 */
[----:B------:R0:W-:Y:S04]  /*40170*/  STL [R1+0x834], R2 ;  /* 0x0008340201007387 */ /* 0x0001e80000100800 */
[----:B------:R-:W2:Y:S01]  /*40180*/  LDL.LU R31, [R1+0xca0] ;  /* 0x000ca000011f7983 */ /* 0x000ea20000300800 */
[----:B------:R-:W-:-:S03]  /*40190*/  LOP3.LUT R13, R34, 0xffff, RZ, 0xc0, !PT ;  /* 0x0000ffff220d7812 */ /* 0x000fc600078ec0ff */
[----:B------:R1:W-:Y:S04]  /*401a0*/  STL [R1+0x18c], R11 ;  /* 0x00018c0b01007387 */ /* 0x0003e80000100800 */
[----:B------:R-:W2:Y:S04]  /*401b0*/  LDL.LU R35, [R1+0xa88] ;  /* 0x000a880001237983 */ /* 0x000ea80000300800 */
[----:B------:R-:W2:Y:S04]  /*401c0*/  LDL.LU R34, [R1+0xa84] ;  /* 0x000a840001227983 */ /* 0x000ea80000300800 */
[----:B------:R2:W-:Y:S01]  /*401d0*/  STL [R1+0x188], R13 ;  /* 0x0001880d01007387 */ /* 0x0005e20000100800 */
[----:B------:R-:W-:-:S02]  /*401e0*/  LOP3.LUT R69, R238, 0xffff, RZ, 0xc0, !PT ;  /* 0x0000ffffee457812 */ /* 0x000fc400078ec0ff */
[----:B------:R-:W-:Y:S02]  /*401f0*/  LOP3.LUT R7, R249, 0xffff, RZ, 0xc0, !PT ;  /* 0x0000fffff9077812 */ /* 0x000fe400078ec0ff */
[----:B------:R-:W-:Y:S02]  /*40200*/  LOP3.LUT R8, R167, 0xffff, RZ, 0xc0, !PT ;  /* 0x0000ffffa7087812 */ /* 0x000fe400078ec0ff */
[----:B0-----:R-:W-:Y:S02]  /*40210*/  LOP3.LUT R2, R166, 0xffff, RZ, 0xc0, !PT ;  /* 0x0000ffffa6027812 */ /* 0x001fe400078ec0ff */
[--C-:B------:R-:W-:Y:S02]  /*40220*/  PRMT R6, R69, 0x3340, R0.reuse ;  /* 0x0000334045067816 */ /* 0x100fe40000000000 */
[----:B------:R-:W-:Y:S02]  /*40230*/  PRMT R9, R2, 0x3340, R0 ;  /* 0x0000334002097816 */ /* 0x000fe40000000000 */
[----:B---3--:R-:W-:-:S02]  /*40240*/  LOP3.LUT R65, R33, 0xffff, RZ, 0xc0, !PT ;  /* 0x0000ffff21417812 */ /* 0x008fc400078ec0ff */
[----:B------:R-:W3:Y:S01]  /*40250*/  LDL.LU R33, [R1+0x894] ;  /* 0x0008940001217983 */ /* 0x000ee20000300800 */
[----:B------:R-:W-:Y:S02]  /*40260*/  LOP3.LUT R4, R38, 0xffff, RZ, 0xc0, !PT ;  /* 0x0000ffff26047812 */ /* 0x000fe400078ec0ff */
[----:B------:R-:W-:-:S04]  /*40270*/  LOP3.LUT R66, R37, 0xffff, RZ, 0xc0, !PT ;  /* 0x0000ffff25427812 */ /* 0x000fc800078ec0ff */
[----:B-1----:R-:W-:Y:S02]  /*40280*/  PRMT R11, R11, 0x3340, R66 ;  /* 0x000033400b0b7816 */ /* 0x002fe40000000042 */
[----:B----4-:R-:W-:Y:S02]  /*40290*/  LOP3.LUT R67, R32, 0xffff, RZ, 0xc0, !PT ;  /* 0x0000ffff20437812 */ /* 0x010fe400078ec0ff */
[----:B------:R-:W4:Y:S04]  /*402a0*/  LDL.LU R32, [R1+0x890] ;  /* 0x0008900001207983 */ /* 0x000f280000300800 */
[----:B------:R-:W-:Y:S01]  /*402b0*/  STL [R1+0x1a8], R4 ;  /* 0x0001a80401007387 */ /* 0x000fe20000100800 */
[----:B--2---:R-:W-:-:S03]  /*402c0*/  LOP3.LUT R68, R30, 0xffff, RZ, 0xc0, !PT ;  /* 0x0000ffff1e447812 */ /* 0x004fc600078ec0ff */
[----:B------:R-:W2:Y:S01]  /*402d0*/  LDL.LU R30, [R1+0x668] ;  /* 0x00066800011e7983 */ /* 0x000ea20000300800 */
[----:B------:R-:W-:-:S03]  /*402e0*/  LOP3.LUT R237, R237, 0xffff, RZ, 0xc0, !PT ;  /* 0x0000ffffeded7812 */ /* 0x000fc600078ec0ff */
[----:B------:R-:W2:Y:S01]  /*402f0*/  LDL.LU R238, [R1+0x214c] ;  /* 0x00214c0001ee7983 */ /* 0x000ea20000300800 */
[----:B------:R-:W-:-:S03]  /*40300*/  PRMT R13, R13, 0x3340, R67 ;  /* 0x000033400d0d7816 */ /* 0x000fc60000000043 */
[----:B------:R0:W-:Y:S01]  /*40310*/  STL [R1+0x1a0], R7 ;  /* 0x0001a00701007387 */ /* 0x0001e20000100800 */
[----:B------:R-:W-:-:S03]  /*40320*/  PRMT R14, R65, 0x3340, R68 ;  /* 0x00003340410e7816 */ /* 0x000fc60000000044 */
[----:B------:R1:W-:Y:S01]  /*40330*/  STL [R1+0x19c], R8 ;  /* 0x00019c0801007387 */ /* 0x0003e20000100800 */
[----:B------:R-:W-:-:S03]  /*40340*/  PRMT R15, R4, 0x3340, R237 ;  /* 0x00003340040f7816 */ /* 0x000fc600000000ed */
[----:B------:R1:W-:Y:S01]  /*40350*/  STL [R1+0x2120], R2 ;  /* 0x0021200201007387 */ /* 0x0003e20000100800 */
[--C-:B0-----:R-:W-:Y:S02]  /*40360*/  PRMT R7, R7, 0x3340, R0.reuse ;  /* 0x0000334007077816 */ /* 0x101fe40000000000 */
[----:B-1----:R-:W-:Y:S02]  /*40370*/  PRMT R8, R8, 0x3340, R0 ;  /* 0x0000334008087816 */ /* 0x002fe40000000000 */
[----:B------:R-:W-:Y:S02]  /*40380*/  PRMT R2, R11, 0x5410, R6 ;  /* 0x000054100b027816 */ /* 0x000fe40000000006 */
[----:B------:R-:W-:Y:S02]  /*40390*/  PRMT R6, R13, 0x5410, R7 ;  /* 0x000054100d067816 */ /* 0x000fe40000000007 */
[----:B------:R-:W-:Y:S01]  /*403a0*/  PRMT R4, R14, 0x5410, R8 ;  /* 0x000054100e047816 */ /* 0x000fe20000000008 */
[----:B------:R0:W-:Y:S04]  /*403b0*/  STL [R1+0x830], R2 ;  /* 0x0008300201007387 */ /* 0x0001e80000100800 */
[----:B------:R-:W-:Y:S01]  /*403c0*/  STL [R1+0x82c], R6 ;  /* 0x00082c0601007387 */ /* 0x000fe20000100800 */
[----:B------:R-:W-:-:S02]  /*403d0*/  LOP3.LUT R57, R31, 0xffff, RZ, 0xc0, !PT ;  /* 0x0000ffff1f397812 */ /* 0x000fc400078ec0ff */
[----:B0-----:R-:W-:Y:S01]  /*403e0*/  PRMT R2, R15, 0x5410, R9 ;  /* 0x000054100f027816 */ /* 0x001fe20000000009 */
[----:B------:R-:W-:Y:S04]  /*403f0*/  STL [R1+0x828], R4 ;  /* 0x0008280401007387 */ /* 0x000fe80000100800 */
[----:B------:R0:W-:Y:S04]  /*40400*/  STL [R1+0x824], R2 ;  /* 0x0008240201007387 */ /* 0x0001e80000100800 */
[----:B------:R-:W2:Y:S01]  /*40410*/  LDL.LU R31, [R1+0xcb8] ;  /* 0x000cb800011f7983 */ /* 0x000ea20000300800 */
[----:B------:R-:W-:-:S03]  /*40420*/  LOP3.LUT R58, R35, 0xffff, RZ, 0xc0, !PT ;  /* 0x0000ffff233a7812 */ /* 0x000fc600078ec0ff */
[----:B------:R-:W2:Y:S01]  /*40430*/  LDL.LU R35, [R1+0xcb4] ;  /* 0x000cb40001237983 */ /* 0x000ea20000300800 */
[----:B0-----:R-:W-:-:S03]  /*40440*/  LOP3.LUT R2, R34, 0xffff, RZ, 0xc0, !PT ;  /* 0x0000ffff22027812 */ /* 0x001fc600078ec0ff */
[----:B------:R-:W2:Y:S04]  /*40450*/  LDL.LU R34, [R1+0xcb0] ;  /* 0x000cb00001227983 */ /* 0x000ea80000300800 */
[----:B------:R-:W-:Y:S01]  /*40460*/  STL [R1+0x1b8], R2 ;  /* 0x0001b80201007387 */ /* 0x000fe20000100800 */
        /* <DEDUP_REMOVED lines=9> */
[----:B------:R-:W3:Y:S02]  /*40500*/  LDL.LU R33, [R1+0xa94] ;  /* 0x000a940001217983 */ /* 0x000ee40000300800 */
[----:B------:R-:W-:-:S02]  /*40510*/  PRMT R11, R63, 0x3340, R64 ;  /* 0x000033403f0b7816 */ /* 0x000fc40000000040 */
[----:B----4-:R-:W-:Y:S02]  /*40520*/  LOP3.LUT R59, R32, 0xffff, RZ, 0xc0, !PT ;  /* 0x0000ffff203b7812 */ /* 0x010fe400078ec0ff */
[----:B------:R-:W4:Y:S04]  /*40530*/  LDL.LU R32, [R1+0x8a8] ;  /* 0x0008a80001207983 */ /* 0x000f280000300800 */
[----:B------:R-:W4:Y:S04]  /*40540*/  LDL.LU R241, [R1+0x2148] ;  /* 0x0021480001f17983 */ /* 0x000f280000300800 */
[----:B------:R-:W4:Y:S01]  /*40550*/  LDL.LU R239, [R1+0x2144] ;  /* 0x0021440001ef7983 */ /* 0x000f220000300800 */
[----:B--2---:R-:W-:-:S03]  /*40560*/  LOP3.LUT R60, R30, 0xffff, RZ, 0xc0, !PT ;  /* 0x0000ffff1e3c7812 */ /* 0x004fc600078ec0ff */
[----:B------:R-:W2:Y:S04]  /*40570*/  LDL.LU R30, [R1+0x8a4] ;  /* 0x0008a400011e7983 */ /* 0x000ea80000300800 */
[----:B------:R-:W2:Y:S01]  /*40580*/  LDL.LU R39, [R1+0x8a0] ;  /* 0x0008a00001277983 */ /* 0x000ea20000300800 */
[----:B------:R-:W-:-:S03]  /*40590*/  LOP3.LUT R238, R238, 0xffff, RZ, 0xc0, !PT ;  /* 0x0000ffffeeee7812 */ /* 0x000fc600078ec0ff */
[----:B------:R-:W2:Y:S01]  /*405a0*/  LDL.LU R38, [R1+0x674] ;  /* 0x0006740001267983 */ /* 0x000ea20000300800 */
[----:B------:R-:W-:-:S03]  /*405b0*/  PRMT R13, R57, 0x3340, R59 ;  /* 0x00003340390d7816 */ /* 0x000fc6000000003b */
[----:B------:R0:W-:Y:S01]  /*405c0*/  STL [R1+0x1b0], R7 ;  /* 0x0001b00701007387 */ /* 0x0001e20000100800 */
[----:B------:R-:W-:-:S03]  /*405d0*/  PRMT R14, R58, 0x3340, R60 ;  /* 0x000033403a0e7816 */ /* 0x000fc6000000003c */
[----:B------:R1:W-:Y:S01]  /*405e0*/  STL [R1+0x2124], R4 ;  /* 0x0021240401007387 */ /* 0x0003e20000100800 */
[----:B------:R-:W-:Y:S02]  /*405f0*/  PRMT R15, R2, 0x3340, R238 ;  /* 0x00003340020f7816 */ /* 0x000fe400000000ee */
[----:B0-----:R-:W-:Y:S02]  /*40600*/  PRMT R7, R7, 0x3340, R0 ;  /* 0x0000334007077816 */ /* 0x001fe40000000000 */
[----:B-1----:R-:W-:Y:S02]  /*40610*/  PRMT R4, R11, 0x5410, R6 ;  /* 0x000054100b047816 */ /* 0x002fe40000000006 */
[----:B------:R-:W-:Y:S02]  /*40620*/  PRMT R2, R13, 0x5410, R7 ;  /* 0x000054100d027816 */ /* 0x000fe40000000007 */
[----:B------:R-:W-:Y:S01]  /*40630*/  PRMT R6, R14, 0x5410, R8 ;  /* 0x000054100e067816 */ /* 0x000fe20000000008 */
[----:B------:R0:W-:Y:S04]  /*40640*/  STL [R1+0x820], R4 ;  /* 0x0008200401007387 */ /* 0x0001e80000100800 */
[----:B------:R1:W-:Y:S01]  /*40650*/  STL [R1+0x81c], R2 ;  /* 0x00081c0201007387 */ /* 0x0003e20000100800 */
[----:B0-----:R-:W-:-:S03]  /*40660*/  PRMT R4, R15, 0x5410, R9 ;  /* 0x000054100f047816 */ /* 0x001fc60000000009 */
[----:B------:R0:W-:Y:S04]  /*40670*/  STL [R1+0x818], R6 ;  /* 0x0008180601007387 */ /* 0x0001e80000100800 */
[----:B------:R-:W2:Y:S01]  /*40680*/  LDL.LU R37, [R1+0xe04] ;  /* 0x000e040001257983 */ /* 0x000ea20000300800 */
[----:B-1----:R-:W-:-:S03]  /*40690*/  LOP3.LUT R2, R31, 0xffff, RZ, 0xc0, !PT ;  /* 0x0000ffff1f027812 */ /* 0x002fc600078ec0ff */
[----:B------:R4:W-:Y:S04]  /*406a0*/  STL [R1+0x814], R4 ;  /* 0x0008140401007387 */ /* 0x0009e80000100800 */
[----:B------:R-:W2:Y:S01]  /*406b0*/  LDL.LU R31, [R1+0xe00] ;  /* 0x000e0000011f7983 */ /* 0x000ea20000300800 */
[----:B------:R-:W-:-:S03]  /*406c0*/  LOP3.LUT R13, R34, 0xffff, RZ, 0xc0, !PT ;  /* 0x0000ffff220d7812 */ /* 0x000fc600078ec0ff */
[----:B------:R-:W-:Y:S01]  /*406d0*/  STL [R1+0x1cc], R2 ;  /* 0x0001cc0201007387 */ /* 0x000fe20000100800 */
[----:B------:R-:W-:-:S03]  /*406e0*/  LOP3.LUT R54, R35, 0xffff, RZ, 0xc0, !PT ;  /* 0x0000ffff23367812 */ /* 0x000fc600078ec0ff */
[----:B------:R-:W2:Y:S04]  /*406f0*/  LDL.LU R36, [R1+0xcc0] ;  /* 0x000cc00001247983 */ /* 0x000ea80000300800 */
[----:B------:R1:W-:Y:S04]  /*40700*/  STL [R1+0x1ac], R13 ;  /* 0x0001ac0d01007387 */ /* 0x0003e80000100800 */
[----:B------:R-:W2:Y:S04]  /*40710*/  LDL.LU R35, [R1+0xaa4] ;  /* 0x000aa40001237983 */ /* 0x000ea80000300800 */
[----:B------:R-:W2:Y:S01]  /*40720*/  LDL.LU R34, [R1+0xa40] ;  /* 0x000a400001227983 */ /* 0x000ea20000300800 */
[----:B------:R-:W-:-:S02]  /*40730*/  LOP3.LUT R56, R240, 0xffff, RZ, 0xc0, !PT ;  /* 0x0000fffff0387812 */ /* 0x000fc400078ec0ff */
[----:B------:R-:W-:Y:S02]  /*40740*/  LOP3.LUT R49, R242, 0xffff, RZ, 0xc0, !PT ;  /* 0x0000fffff2317812 */ /* 0x000fe400078ec0ff */
[--C-:B0-----:R-:W-:Y:S02]  /*40750*/  PRMT R6, R56, 0x3340, R0.reuse ;  /* 0x0000334038067816 */ /* 0x101fe40000000000 */
[----:B------:R-:W-:Y:S02]  /*40760*/  LOP3.LUT R51, R171, 0xffff, RZ, 0xc0, !PT ;  /* 0x0000ffffab337812 */ /* 0x000fe400078ec0ff */
[--C-:B------:R-:W-:Y:S02]  /*40770*/  PRMT R7, R49, 0x3340, R0.reuse ;  /* 0x0000334031077816 */ /* 0x100fe40000000000 */
[----:B------:R-:W-:Y:S02]  /*40780*/  PRMT R8, R51, 0x3340, R0 ;  /* 0x0000334033087816 */ /* 0x000fe40000000000 */
[----:B---3--:R-:W-:-:S02]  /*40790*/  LOP3.LUT R46, R33, 0xffff, RZ, 0xc0, !PT ;  /* 0x0000ffff212e7812 */ /* 0x008fc400078ec0ff */
[----:B------:R-:W3:Y:S01]  /*407a0*/  LDL.LU R33, [R1+0x8b4] ;  /* 0x0008b40001217983 */ /* 0x000ee20000300800 */
[----:B----4-:R-:W-:-:S05]  /*407b0*/  LOP3.LUT R4, R32, 0xffff, RZ, 0xc0, !PT ;  /* 0x0000ffff20047812 */ /* 0x010fca00078ec0ff */
[----:B------:R0:W-:Y:S04]  /*407c0*/  STL [R1+0x1c8], R4 ;  /* 0x0001c80401007387 */ /* 0x0001e80000100800 */
[----:B------:R-:W4:Y:S01]  /*407d0*/  LDL.LU R32, [R1+0x8b0] ;  /* 0x0008b00001207983 */ /* 0x000f220000300800 */
[----:B--2---:R-:W-:-:S03]  /*407e0*/  LOP3.LUT R55, R30, 0xffff, RZ, 0xc0, !PT ;  /* 0x0000ffff1e377812 */ /* 0x004fc600078ec0ff */
[----:B------:R-:W2:Y:S04]  /*407f0*/  LDL.LU R30, [R1+0x684] ;  /* 0x00068400011e7983 */ /* 0x000ea80000300800 */
[----:B------:R-:W2:Y:S01]  /*40800*/  LDL.LU R240, [R1+0x2140] ;  /* 0x0021400001f07983 */ /* 0x000ea20000300800 */
[----:B------:R-:W-:-:S03]  /*40810*/  LOP3.LUT R47, R39, 0xffff, RZ, 0xc0, !PT ;  /* 0x0000ffff272f7812 */ /* 0x000fc600078ec0ff */
[----:B------:R-:W2:Y:S01]  /*40820*/  LDL.LU R242, [R1+0x213c] ;  /* 0x00213c0001f27983 */ /* 0x000ea20000300800 */
[----:B------:R-:W-:Y:S02]  /*40830*/  PRMT R11, R54, 0x3340, R55 ;  /* 0x00003340360b7816 */ /* 0x000fe40000000037 */
[----:B------:R-:W-:Y:S02]  /*40840*/  LOP3.LUT R48, R38, 0xffff, RZ, 0xc0, !PT ;  /* 0x0000ffff26307812 */ /* 0x000fe400078ec0ff */
[----:B------:R-:W-:Y:S02]  /*40850*/  LOP3.LUT R239, R239, 0xffff, RZ, 0xc0, !PT ;  /* 0x0000ffffefef7812 */ /* 0x000fe400078ec0ff */
[----:B------:R-:W-:Y:S02]  /*40860*/  PRMT R15, R2, 0x3340, R4 ;  /* 0x00003340020f7816 */ /* 0x000fe40000000004 */
[----:B-1----:R-:W-:Y:S02]  /*40870*/  PRMT R13, R13, 0x3340, R47 ;  /* 0x000033400d0d7816 */ /* 0x002fe4000000002f */
[----:B0-----:R-:W-:-:S02]  /*40880*/  PRMT R4, R11, 0x5410, R6 ;  /* 0x000054100b047816 */ /* 0x001fc40000000006 */
[----:B------:R-:W-:Y:S02]  /*40890*/  PRMT R14, R46, 0x3340, R48 ;  /* 0x000033402e0e7816 */ /* 0x000fe40000000030 */
[----:B------:R-:W-:Y:S01]  /*408a0*/  PRMT R9, R239, 0x3340, R0 ;  /* 0x00003340ef097816 */ /* 0x000fe20000000000 */
[----:B------:R0:W-:Y:S01]  /*408b0*/  STL [R1+0x810], R4 ;  /* 0x0008100401007387 */ /* 0x0001e20000100800 */
[----:B------:R-:W-:Y:S02]  /*408c0*/  PRMT R6, R13, 0x5410, R7 ;  /* 0x000054100d067816 */ /* 0x000fe40000000007 */
[----:B------:R-:W-:-:S03]  /*408d0*/  PRMT R2, R14, 0x5410, R8 ;  /* 0x000054100e027816 */ /* 0x000fc60000000008 */
[----:B------:R-:W-:Y:S01]  /*408e0*/  STL [R1+0x80c], R6 ;  /* 0x00080c0601007387 */ /* 0x000fe20000100800 */
[----:B0-----:R-:W-:-:S03]  /*408f0*/  PRMT R4, R15, 0x5410, R9 ;  /* 0x000054100f047816 */ /* 0x001fc60000000009 */
[----:B------:R0:W-:Y:S04]  /*40900*/  STL [R1+0x808], R2 ;  /* 0x0008080201007387 */ /* 0x0001e80000100800 */
[----:B------:R-:W-:Y:S01]  /*40910*/  STL [R1+0x804], R4 ;  /* 0x0008040401007387 */ /* 0x000fe20000100800 */
[----:B------:R-:W-:-:S03]  /*40920*/  LOP3.LUT R14, R37, 0xffff, RZ, 0xc0, !PT ;  /* 0x0000ffff250e7812 */ /* 0x000fc600078ec0ff */
[----:B------:R-:W2:Y:S01]  /*40930*/  LDL.LU R37, [R1+0xe0c] ;  /* 0x000e0c0001257983 */ /* 0x000ea20000300800 */
[----:B0-----:R-:W-:-:S03]  /*40940*/  LOP3.LUT R2, R31, 0xffff, RZ, 0xc0, !PT ;  /* 0x0000ffff1f027812 */ /* 0x001fc600078ec0ff */
[----:B------:R-:W2:Y:S04]  /*40950*/  LDL.LU R31, [R1+0xe08] ;  /* 0x000e0800011f7983 */ /* 0x000ea80000300800 */
[----:B------:R0:W-:Y:S04]  /*40960*/  STL [R1+0x1d8], R14 ;  /* 0x0001d80e01007387 */ /* 0x0001e80000100800 */
[----:B------:R-:W-:Y:S01]  /*40970*/  STL [R1+0x1d4], R2 ;  /* 0x0001d40201007387 */ /* 0x000fe20000100800 */
[----:B------:R-:W-:Y:S02]  /*40980*/  LOP3.LUT R13, R35, 0xffff, RZ, 0xc0, !PT ;  /* 0x0000ffff230d7812 */ /* 0x000fe400078ec0ff */
[----:B------:R-:W-:-:S03]  /*40990*/  LOP3.LUT R15, R34, 0xffff, RZ, 0xc0, !PT ;  /* 0x0000ffff220f7812 */ /* 0x000fc600078ec0ff */
[----:B------:R-:W-:Y:S04]  /*409a0*/  STL [R1+0x1bc], R13 ;  /* 0x0001bc0d01007387 */ /* 0x000fe80000100800 */
[----:B------:R1:W-:Y:S01]  /*409b0*/  STL [R1+0x1d0], R15 ;  /* 0x0001d00f01007387 */ /* 0x0003e20000100800 */
[----:B------:R-:W-:Y:S02]  /*409c0*/  LOP3.LUT R42, R36, 0xffff, RZ, 0xc0, !PT ;  /* 0x0000ffff242a7812 */ /* 0x000fe400078ec0ff */
[----:B------:R-:W-:Y:S02]  /*409d0*/  LOP3.LUT R41, R241, 0xffff, RZ, 0xc0, !PT ;  /* 0x0000fffff1297812 */ /* 0x000fe400078ec0ff */
[----:B------:R-:W-:Y:S02]  /*409e0*/  LOP3.LUT R38, R173, 0xffff, RZ, 0xc0, !PT ;  /* 0x0000ffffad267812 */ /* 0x000fe400078ec0ff */
[----:B------:R-:W-:-:S02]  /*409f0*/  PRMT R6, R41, 0x3340, R0 ;  /* 0x0000334029067816 */ /* 0x000fc40000000000 */
[----:B0-----:R-:W-:Y:S02]  /*40a00*/  PRMT R14, R14, 0x3340, R15 ;  /* 0x000033400e0e7816 */ /* 0x001fe4000000000f */
[----:B------:R-:W-:Y:S02]  /*40a10*/  PRMT R7, R38, 0x3340, R0 ;  /* 0x0000334026077816 */ /* 0x000fe40000000000 */
[----:B---3--:R-:W-:Y:S02]  /*40a20*/  LOP3.LUT R4, R33, 0xffff, RZ, 0xc0, !PT ;  /* 0x0000ffff21047812 */ /* 0x008fe400078ec0ff */
[----:B------:R-:W3:Y:S04]  /*40a30*/  LDL.LU R33, [R1+0xc6c] ;  /* 0x000c6c0001217983 */ /* 0x000ee80000300800 */
[----:B------:R0:W-:Y:S04]  /*40a40*/  STL [R1+0x1c0], R4 ;  /* 0x0001c00401007387 */ /* 0x0001e80000100800 */
[----:B------:R-:W3:Y:S01]  /*40a50*/  LDL.LU R34, [R1+0xab4] ;  /* 0x000ab40001227983 */ /* 0x000ee20000300800 */
[----:B-1----:R-:W-:-:S02]  /*40a60*/  PRMT R15, R2, 0x3340, R4 ;  /* 0x00003340020f7816 */ /* 0x002fc40000000004 */
[----:B----4-:R-:W-:Y:S02]  /*40a70*/  LOP3.LUT R43, R32, 0xffff, RZ, 0xc0, !PT ;  /* 0x0000ffff202b7812 */ /* 0x010fe400078ec0ff */
[----:B------:R-:W4:Y:S01]  /*40a80*/  LDL.LU R32, [R1+0xa50] ;  /* 0x000a500001207983 */ /* 0x000f220000300800 */
[----:B--2---:R-:W-:-:S03]  /*40a90*/  LOP3.LUT R40, R30, 0xffff, RZ, 0xc0, !PT ;  /* 0x0000ffff1e287812 */ /* 0x004fc600078ec0ff */
[----:B------:R-:W2:Y:S01]  /*40aa0*/  LDL.LU R30, [R1+0xa4c] ;  /* 0x000a4c00011e7983 */ /* 0x000ea20000300800 */
[----:B------:R-:W-:-:S03]  /*40ab0*/  PRMT R11, R42, 0x3340, R43 ;  /* 0x000033402a0b7816 */ /* 0x000fc6000000002b */
[----:B------:R-:W2:Y:S01]  /*40ac0*/  LDL.LU R241, [R1+0x2138] ;  /* 0x0021380001f17983 */ /* 0x000ea20000300800 */
[----:B------:R-:W-:-:S03]  /*40ad0*/  LOP3.LUT R39, R242, 0xffff, RZ, 0xc0, !PT ;  /* 0x0000fffff2277812 */ /* 0x000fc600078ec0ff */
[----:B------:R-:W2:Y:S01]  /*40ae0*/  LDL.LU R242, [R1+0x2134] ;  /* 0x0021340001f27983 */ /* 0x000ea20000300800 */
[----:B------:R-:W-:-:S03]  /*40af0*/  LOP3.LUT R240, R240, 0xffff, RZ, 0xc0, !PT ;  /* 0x0000fffff0f07812 */ /* 0x000fc600078ec0ff */
[----:B------:R-:W2:Y:S04]  /*40b00*/  LDL.LU R35, [R1+0x690] ;  /* 0x0006900001237983 */ /* 0x000ea80000300800 */
[----:B------:R-:W2:Y:S01]  /*40b10*/  LDL.LU R36, [R1+0x68c] ;  /* 0x00068c0001247983 */ /* 0x000ea20000300800 */
[----:B------:R-:W-:-:S03]  /*40b20*/  PRMT R13, R13, 0x3340, R40 ;  /* 0x000033400d0d7816 */ /* 0x000fc60000000028 */
[----:B------:R-:W2:Y:S01]  /*40b30*/  LDL.LU R50, [R1+0x428] ;  /* 0x0004280001327983 */ /* 0x000ea20000300800 */
[----:B0-----:R-:W-:Y:S02]  /*40b40*/  PRMT R4, R11, 0x5410, R6 ;  /* 0x000054100b047816 */ /* 0x001fe40000000006 */
[--C-:B------:R-:W-:Y:S02]  /*40b50*/  PRMT R8, R39, 0x3340, R0.reuse ;  /* 0x0000334027087816 */ /* 0x100fe40000000000 */
[----:B------:R-:W-:Y:S01]  /*40b60*/  PRMT R9, R240, 0x3340, R0 ;  /* 0x00003340f0097816 */ /* 0x000fe20000000000 */
[----:B------:R0:W-:Y:S01]  /*40b70*/  STL [R1+0x800], R4 ;  /* 0x0008000401007387 */ /* 0x0001e20000100800 */
[----:B------:R-:W-:Y:S02]  /*40b80*/  PRMT R6, R13, 0x5410, R7 ;  /* 0x000054100d067816 */ /* 0x000fe40000000007 */
[----:B------:R-:W-:-:S03]  /*40b90*/  PRMT R2, R14, 0x5410, R8 ;  /* 0x000054100e027816 */ /* 0x000fc60000000008 */
[----:B------:R-:W-:Y:S01]  /*40ba0*/  STL [R1+0x684], R6 ;  /* 0x0006840601007387 */ /* 0x000fe20000100800 */
[----:B0-----:R-:W-:-:S03]  /*40bb0*/  PRMT R4, R15, 0x5410, R9 ;  /* 0x000054100f047816 */ /* 0x001fc60000000009 */
[----:B------:R0:W-:Y:S04]  /*40bc0*/  STL [R1+0x668], R2 ;  /* 0x0006680201007387 */ /* 0x0001e80000100800 */
[----:B------:R2:W-:Y:S01]  /*40bd0*/  STL [R1+0x674], R4 ;  /* 0x0006740401007387 */ /* 0x0005e20000100800 */
[----:B------:R-:W-:-:S03]  /*40be0*/  LOP3.LUT R14, R37, 0xffff, RZ, 0xc0, !PT ;  /* 0x0000ffff250e7812 */ /* 0x000fc600078ec0ff */
[----:B------:R-:W2:Y:S04]  /*40bf0*/  LDL.LU R52, [R1+0xe14] ;  /* 0x000e140001347983 */ /* 0x000ea80000300800 */
[----:B------:R-:W2:Y:S01]  /*40c00*/  LDL.LU R45, [R1+0xe10] ;  /* 0x000e1000012d7983 */ /* 0x000ea20000300800 */
[----:B0-----:R-:W-:-:S03]  /*40c10*/  LOP3.LUT R2, R31, 0xffff, RZ, 0xc0, !PT ;  /* 0x0000ffff1f027812 */ /* 0x001fc600078ec0ff */
[----:B------:R-:W-:Y:S04]  /*40c20*/  STL [R1+0x1f0], R14 ;  /* 0x0001f00e01007387 */ /* 0x000fe80000100800 */
[----:B------:R-:W2:Y:S04]  /*40c30*/  LDL.LU R31, [R1+0xc7c] ;  /* 0x000c7c00011f7983 */ /* 0x000ea80000300800 */
[----:B------:R-:W-:Y:S04]  /*40c40*/  STL [R1+0x1ec], R2 ;  /* 0x0001ec0201007387 */ /* 0x000fe80000100800 */
[----:B------:R-:W2:Y:S04]  /*40c50*/  LDL.LU R44, [R1+0xc78] ;  /* 0x000c7800012c7983 */ /* 0x000ea80000300800 */
[----:B------:R-:W2:Y:S04]  /*40c60*/  LDL.LU R125, [R1+0xa60] ;  /* 0x000a6000017d7983 */ /* 0x000ea80000300800 */
[----:B------:R-:W2:Y:S01]  /*40c70*/  LDL.LU R53, [R1+0xa5c] ;  /* 0x000a5c0001357983 */ /* 0x000ea20000300800 */
[----:B------:R-:W-:-:S02]  /*40c80*/  LOP3.LUT R7, R174, 0xffff, RZ, 0xc0, !PT ;  /* 0x0000ffffae077812 */ /* 0x000fc400078ec0ff */
[----:B------:R-:W-:-:S04]  /*40c90*/  LOP3.LUT R37, R175, 0xffff, RZ, 0xc0, !PT ;  /* 0x0000ffffaf257812 */ /* 0x000fc800078ec0ff */
[----:B------:R-:W-:Y:S02]  /*40ca0*/  PRMT R6, R37, 0x3340, R0 ;  /* 0x0000334025067816 */ /* 0x000fe40000000000 */
[----:B---3--:R-:W-:Y:S02]  /*40cb0*/  LOP3.LUT R33, R33, 0xffff, RZ, 0xc0, !PT ;  /* 0x0000ffff21217812 */ /* 0x008fe400078ec0ff */
[----:B------:R-:W-:Y:S02]  /*40cc0*/  LOP3.LUT R34, R34, 0xffff, RZ, 0xc0, !PT ;  /* 0x0000ffff22227812 */ /* 0x000fe400078ec0ff */
[----:B----4-:R-:W-:-:S05]  /*40cd0*/  LOP3.LUT R15, R32, 0xffff, RZ, 0xc0, !PT ;  /* 0x0000ffff200f7812 */ /* 0x010fca00078ec0ff */
[----:B------:R-:W-:Y:S01]  /*40ce0*/  STL [R1+0x1e4], R15 ;  /* 0x0001e40f01007387 */ /* 0x000fe20000100800 */
[----:B--2---:R-:W-:-:S03]  /*40cf0*/  LOP3.LUT R4, R30, 0xffff, RZ, 0xc0, !PT ;  /* 0x0000ffff1e047812 */ /* 0x004fc600078ec0ff */
[----:B------:R-:W2:Y:S04]  /*40d00*/  LDL.LU R32, [R1+0x698] ;  /* 0x0006980001207983 */ /* 0x000ea80000300800 */
[----:B------:R-:W-:Y:S04]  /*40d10*/  STL [R1+0x1e0], R4 ;  /* 0x0001e00401007387 */ /* 0x000fe80000100800 */
[----:B------:R-:W3:Y:S01]  /*40d20*/  LDL.LU R30, [R1+0x694] ;  /* 0x00069400011e7983 */ /* 0x000ee20000300800 */
[----:B------:R-:W-:-:S03]  /*40d30*/  LOP3.LUT R35, R35, 0xffff, RZ, 0xc0, !PT ;  /* 0x0000ffff23237812 */ /* 0x000fc600078ec0ff */
[----:B------:R0:W-:Y:S01]  /*40d40*/  STL [R1+0x2cc], R7 ;  /* 0x0002cc0701007387 */ /* 0x0001e20000100800 */
[----:B------:R-:W-:Y:S02]  /*40d50*/  LOP3.LUT R36, R36, 0xffff, RZ, 0xc0, !PT ;  /* 0x0000ffff24247812 */ /* 0x000fe400078ec0ff */
[----:B------:R-:W-:Y:S02]  /*40d60*/  LOP3.LUT R8, R50, 0xffff, RZ, 0xc0, !PT ;  /* 0x0000ffff32087812 */ /* 0x000fe400078ec0ff */
[----:B------:R-:W-:Y:S02]  /*40d70*/  PRMT R11, R33, 0x3340, R35 ;  /* 0x00003340210b7816 */ /* 0x000fe40000000023 */
[----:B0-----:R-:W-:Y:S01]  /*40d80*/  PRMT R7, R7, 0x3340, R0 ;  /* 0x0000334007077816 */ /* 0x001fe20000000000 */
[----:B------:R0:W-:Y:S01]  /*40d90*/  STL [R1+0x1dc], R8 ;  /* 0x0001dc0801007387 */ /* 0x0001e20000100800 */
[----:B------:R-:W-:Y:S02]  /*40da0*/  PRMT R13, R34, 0x3340, R36 ;  /* 0x00003340220d7816 */ /* 0x000fe40000000024 */
[----:B------:R-:W-:Y:S01]  /*40db0*/  LOP3.LUT R241, R241, 0xffff, RZ, 0xc0, !PT ;  /* 0x0000fffff1f17812 */ /* 0x000fe200078ec0ff */
[----:B------:R-:W4:Y:S01]  /*40dc0*/  LDL.LU R50, [R1+0x430] ;  /* 0x0004300001327983 */ /* 0x000f220000300800 */
[----:B------:R-:W-:-:S02]  /*40dd0*/  PRMT R14, R14, 0x3340, R15 ;  /* 0x000033400e0e7816 */ /* 0x000fc4000000000f */
[----:B------:R-:W-:Y:S02]  /*40de0*/  PRMT R15, R2, 0x3340, R4 ;  /* 0x00003340020f7816 */ /* 0x000fe40000000004 */
[----:B0-----:R-:W-:Y:S02]  /*40df0*/  PRMT R8, R8, 0x3340, R0 ;  /* 0x0000334008087816 */ /* 0x001fe40000000000 */
[----:B------:R-:W-:Y:S02]  /*40e00*/  PRMT R2, R11, 0x5410, R6 ;  /* 0x000054100b027816 */ /* 0x000fe40000000006 */
[----:B------:R-:W-:Y:S02]  /*40e10*/  PRMT R6, R13, 0x5410, R7 ;  /* 0x000054100d067816 */ /* 0x000fe40000000007 */
[----:B------:R-:W-:Y:S02]  /*40e20*/  PRMT R9, R241, 0x3340, R0 ;  /* 0x00003340f1097816 */ /* 0x000fe40000000000 */
[----:B------:R-:W-:Y:S01]  /*40e30*/  PRMT R4, R14, 0x5410, R8 ;  /* 0x000054100e047816 */ /* 0x000fe20000000008 */
[----:B------:R0:W-:Y:S04]  /*40e40*/  STL [R1+0x664], R2 ;  /* 0x0006640201007387 */ /* 0x0001e80000100800 */
[----:B------:R-:W-:Y:S04]  /*40e50*/  STL [R1+0x660], R6 ;  /* 0x0006600601007387 */ /* 0x000fe80000100800 */
[----:B------:R1:W-:Y:S01]  /*40e60*/  STL [R1+0x65c], R4 ;  /* 0x00065c0401007387 */ /* 0x0003e20000100800 */
[----:B0-----:R-:W-:-:S02]  /*40e70*/  PRMT R2, R15, 0x5410, R9 ;  /* 0x000054100f027816 */ /* 0x001fc40000000009 */
[----:B------:R-:W-:-:S03]  /*40e80*/  LOP3.LUT R26, R52, 0xffff, RZ, 0xc0, !PT ;  /* 0x0000ffff341a7812 */ /* 0x000fc600078ec0ff */
[----:B------:R0:W-:Y:S01]  /*40e90*/  STL [R1+0x64c], R2 ;  /* 0x00064c0201007387 */ /* 0x0001e20000100800 */
[----:B-1----:R-:W-:-:S03]  /*40ea0*/  LOP3.LUT R4, R45, 0xffff, RZ, 0xc0, !PT ;  /* 0x0000ffff2d047812 */ /* 0x002fc600078ec0ff */
[----:B------:R-:W4:Y:S01]  /*40eb0*/  LDL.LU R52, [R1+0xe1c] ;  /* 0x000e1c0001347983 */ /* 0x000f220000300800 */
[----:B------:R-:W-:-:S03]  /*40ec0*/  LOP3.LUT R27, R44, 0xffff, RZ, 0xc0, !PT ;  /* 0x0000ffff2c1b7812 */ /* 0x000fc600078ec0ff */
[----:B------:R-:W-:Y:S04]  /*40ed0*/  STL [R1+0x1f8], R4 ;  /* 0x0001f80401007387 */ /* 0x000fe80000100800 */
[----:B------:R-:W4:Y:S04]  /*40ee0*/  LDL.LU R45, [R1+0xe18] ;  /* 0x000e1800012d7983 */ /* 0x000f280000300800 */
[----:B------:R-:W4:Y:S01]  /*40ef0*/  LDL.LU R44, [R1+0xc8c] ;  /* 0x000c8c00012c7983 */ /* 0x000f220000300800 */
[----:B------:R-:W-:-:S03]  /*40f00*/  LOP3.LUT R15, R53, 0xffff, RZ, 0xc0, !PT ;  /* 0x0000ffff350f7812 */ /* 0x000fc600078ec0ff */
[----:B------:R-:W4:Y:S01]  /*40f10*/  LDL.LU R131, [R1+0xc88] ;  /* 0x000c880001837983 */ /* 0x000f220000300800 */
[----:B------:R-:W-:-:S03]  /*40f20*/  LOP3.LUT R28, R125, 0xffff, RZ, 0xc0, !PT ;  /* 0x0000ffff7d1c7812 */ /* 0x000fc600078ec0ff */
[----:B------:R1:W-:Y:S04]  /*40f30*/  STL [R1+0x1f4], R15 ;  /* 0x0001f40f01007387 */ /* 0x0003e80000100800 */
[----:B------:R-:W4:Y:S04]  /*40f40*/  LDL.LU R130, [R1+0xa70] ;  /* 0x000a700001827983 */ /* 0x000f280000300800 */
[----:B------:R-:W4:Y:S04]  /*40f50*/  LDL.LU R126, [R1+0xa6c] ;  /* 0x000a6c00017e7983 */ /* 0x000f280000300800 */
[----:B------:R-:W4:Y:S04]  /*40f60*/  LDL.LU R125, [R1+0x87c] ;  /* 0x00087c00017d7983 */ /* 0x000f280000300800 */
[----:B------:R-:W4:Y:S01]  /*40f70*/  LDL.LU R53, [R1+0x878] ;  /* 0x0008780001357983 */ /* 0x000f220000300800 */
[----:B------:R-:W-:-:S02]  /*40f80*/  LOP3.LUT R31, R31, 0xffff, RZ, 0xc0, !PT ;  /* 0x0000ffff1f1f7812 */ /* 0x000fc400078ec0ff */
[----:B0-----:R-:W-:Y:S02]  /*40f90*/  LOP3.LUT R2, R176, 0xffff, RZ, 0xc0, !PT ;  /* 0x0000ffffb0027812 */ /* 0x001fe400078ec0ff */
[----:B------:R-:W-:Y:S02]  /*40fa0*/  LOP3.LUT R242, R242, 0xffff, RZ, 0xc0, !PT ;  /* 0x0000fffff2f27812 */ /* 0x000fe400078ec0ff */
[----:B------:R-:W-:Y:S02]  /*40fb0*/  PRMT R7, R2, 0x3340, R0 ;  /* 0x0000334002077816 */ /* 0x000fe40000000000 */
[----:B------:R-:W-:Y:S02]  /*40fc0*/  PRMT R14, R26, 0x3340, R28 ;  /* 0x000033401a0e7816 */ /* 0x000fe4000000001c */
[----:B------:R-:W-:Y:S02]  /*40fd0*/  PRMT R9, R242, 0x3340, R0 ;  /* 0x00003340f2097816 */ /* 0x000fe40000000000 */
[----:B-1----:R-:W-:-:S02]  /*40fe0*/  PRMT R15, R4, 0x3340, R15 ;  /* 0x00003340040f7816 */ /* 0x002fc4000000000f */
[----:B--2---:R-:W-:Y:S02]  /*40ff0*/  LOP3.LUT R32, R32, 0xffff, RZ, 0xc0, !PT ;  /* 0x0000ffff20207812 */ /* 0x004fe400078ec0ff */
[----:B---3--:R-:W-:Y:S02]  /*41000*/  LOP3.LUT R29, R30, 0xffff, RZ, 0xc0, !PT ;  /* 0x0000ffff1e1d7812 */ /* 0x008fe400078ec0ff */
[----:B------:R-:W-:Y:S02]  /*41010*/  LOP3.LUT R30, R177, 0xffff, RZ, 0xc0, !PT ;  /* 0x0000ffffb11e7812 */ /* 0x000fe400078ec0ff */
[----:B------:R-:W-:Y:S02]  /*41020*/  PRMT R11, R31, 0x3340, R32 ;  /* 0x000033401f0b7816 */ /* 0x000fe40000000020 */
[----:B------:R-:W-:Y:S02]  /*41030*/  PRMT R6, R30, 0x3340, R0 ;  /* 0x000033401e067816 */ /* 0x000fe40000000000 */
[----:B------:R-:W-:-:S02]  /*41040*/  PRMT R13, R27, 0x3340, R29 ;  /* 0x000033401b0d7816 */ /* 0x000fc4000000001d */
[----:B----4-:R-:W-:Y:S02]  /*41050*/  LOP3.LUT R22, R50, 0xffff, RZ, 0xc0, !PT ;  /* 0x0000ffff32167812 */ /* 0x010fe400078ec0ff */
[----:B------:R-:W2:Y:S04]  /*41060*/  LDL.LU R50, [R1+0x438] ;  /* 0x0004380001327983 */ /* 0x000ea80000300800 */
[----:B------:R-:W3:Y:S01]  /*41070*/  LDL.LU R143, [R1+0x434] ;  /* 0x00043400018f7983 */ /* 0x000ee20000300800 */
[----:B------:R-:W-:-:S03]  /*41080*/  PRMT R8, R22, 0x3340, R0 ;  /* 0x0000334016087816 */ /* 0x000fc60000000000 */
[----:B------:R0:W-:Y:S01]  /*41090*/  STL [R1+0x2128], R2 ;  /* 0x0021280201007387 */ /* 0x0001e20000100800 */
[----:B------:R-:W-:Y:S02]  /*410a0*/  PRMT R4, R14, 0x5410, R8 ;  /* 0x000054100e047816 */ /* 0x000fe40000000008 */
[----:B0-----:R-:W-:Y:S02]  /*410b0*/  PRMT R2, R11, 0x5410, R6 ;  /* 0x000054100b027816 */ /* 0x001fe40000000006 */
[----:B------:R-:W-:-:S03]  /*410c0*/  PRMT R6, R13, 0x5410, R7 ;  /* 0x000054100d067816 */ /* 0x000fc60000000007 */
[----:B------:R0:W-:Y:S04]  /*410d0*/  STL [R1+0x648], R2 ;  /* 0x0006480201007387 */ /* 0x0001e80000100800 */
[----:B------:R-:W-:Y:S01]  /*410e0*/  STL [R1+0x640], R6 ;  /* 0x0006400601007387 */ /* 0x000fe20000100800 */
[----:B0-----:R-:W-:-:S03]  /*410f0*/  PRMT R2, R15, 0x5410, R9 ;  /* 0x000054100f027816 */ /* 0x001fc60000000009 */
[----:B------:R-:W-:Y:S01]  /*41100*/  STL [R1+0x638], R4 ;  /* 0x0006380401007387 */ /* 0x000fe20000100800 */
[----:B------:R-:W-:-:S03]  /*41110*/  LOP3.LUT R14, R52, 0xffff, RZ, 0xc0, !PT ;  /* 0x0000ffff340e7812 */ /* 0x000fc600078ec0ff */
[----:B------:R0:W-:Y:S01]  /*41120*/  STL [R1+0x634], R2 ;  /* 0x0006340201007387 */ /* 0x0001e20000100800 */
[----:B------:R-:W-:-:S03]  /*41130*/  LOP3.LUT R15, R45, 0xffff, RZ, 0xc0, !PT ;  /* 0x0000ffff2d0f7812 */ /* 0x000fc600078ec0ff */
[----:B------:R-:W4:Y:S01]  /*41140*/  LDL.LU R52, [R1+0xe24] ;  /* 0x000e240001347983 */ /* 0x000f220000300800 */
[----:B0-----:R-:W-:-:S03]  /*41150*/  LOP3.LUT R2, R44, 0xffff, RZ, 0xc0, !PT ;  /* 0x0000ffff2c027812 */ /* 0x001fc600078ec0ff */
[----:B------:R-:W4:Y:S04]  /*41160*/  LDL.LU R44, [R1+0xe20] ;  /* 0x000e2000012c7983 */ /* 0x000f280000300800 */
[----:B------:R-:W4:Y:S01]  /*41170*/  LDL.LU R45, [R1+0xc9c] ;  /* 0x000c9c00012d7983 */ /* 0x000f220000300800 */
[----:B------:R-:W-:-:S03]  /*41180*/  LOP3.LUT R23, R131, 0xffff, RZ, 0xc0, !PT ;  /* 0x0000ffff83177812 */ /* 0x000fc600078ec0ff */
[----:B------:R0:W-:Y:S01]  /*41190*/  STL [R1+0x22c], R2 ;  /* 0x00022c0201007387 */ /* 0x0001e20000100800 */
[----:B------:R-:W-:-:S03]  /*411a0*/  LOP3.LUT R16, R130, 0xffff, RZ, 0xc0, !PT ;  /* 0x0000ffff82107812 */ /* 0x000fc600078ec0ff */
[----:B------:R-:W4:Y:S01]  /*411b0*/  LDL.LU R150, [R1+0xc98] ;  /* 0x000c980001967983 */ /* 0x000f220000300800 */
[----:B------:R-:W-:-:S03]  /*411c0*/  LOP3.LUT R4, R125, 0xffff, RZ, 0xc0, !PT ;  /* 0x0000ffff7d047812 */ /* 0x000fc600078ec0ff */
[----:B------:R-:W4:Y:S01]  /*411d0*/  LDL.LU R131, [R1+0xa80] ;  /* 0x000a800001837983 */ /* 0x000f220000300800 */
[----:B------:R-:W-:-:S03]  /*411e0*/  LOP3.LUT R17, R126, 0xffff, RZ, 0xc0, !PT ;  /* 0x0000ffff7e117812 */ /* 0x000fc600078ec0ff */
[----:B------:R-:W-:Y:S04]  /*411f0*/  STL [R1+0x21c], R4 ;  /* 0x00021c0401007387 */ /* 0x000fe80000100800 */
[----:B------:R-:W4:Y:S04]  /*41200*/  LDL.LU R130, [R1+0xa7c] ;  /* 0x000a7c0001827983 */ /* 0x000f280000300800 */
[----:B------:R-:W4:Y:S04]  /*41210*/  LDL.LU R126, [R1+0x88c] ;  /* 0x00088c00017e7983 */ /* 0x000f280000300800 */
[----:B------:R-:W4:Y:S01]  /*41220*/  LDL.LU R125, [R1+0x888] ;  /* 0x00088800017d7983 */ /* 0x000f220000300800 */
[----:B------:R-:W-:-:S03]  /*41230*/  LOP3.LUT R24, R53, 0xffff, RZ, 0xc0, !PT ;  /* 0x0000ffff35187812 */ /* 0x000fc600078ec0ff */
[----:B------:R-:W4:Y:S01]  /*41240*/  LDL.LU R53, [R1+0x440] ;  /* 0x0004400001357983 */ /* 0x000f220000300800 */
[----:B------:R-:W-:Y:S02]  /*41250*/  LOP3.LUT R25, R178, 0xffff, RZ, 0xc0, !PT ;  /* 0x0000ffffb2197812 */ /* 0x000fe400078ec0ff */
[----:B------:R-:W-:Y:S02]  /*41260*/  LOP3.LUT R9, R209, 0xffff, RZ, 0xc0, !PT ;  /* 0x0000ffffd1097812 */ /* 0x000fe400078ec0ff */
[----:B------:R-:W-:Y:S02]  /*41270*/  PRMT R6, R25, 0x3340, R0 ;  /* 0x0000334019067816 */ /* 0x000fe40000000000 */
[----:B------:R-:W-:Y:S02]  /*41280*/  PRMT R11, R23, 0x3340, R24 ;  /* 0x00003340170b7816 */ /* 0x000fe40000000018 */
[----:B------:R-:W-:Y:S02]  /*41290*/  PRMT R21, R2, 0x3340, R4 ;  /* 0x0000334002157816 */ /* 0x000fe40000000004 */
[----:B------:R-:W-:-:S02]  /*412a0*/  PRMT R13, R14, 0x3340, R16 ;  /* 0x000033400e0d7816 */ /* 0x000fc40000000010 */
[----:B0-----:R-:W-:Y:S02]  /*412b0*/  PRMT R2, R11, 0x5410, R6 ;  /* 0x000054100b027816 */ /* 0x001fe40000000006 */
[----:B------:R-:W-:Y:S02]  /*412c0*/  PRMT R19, R15, 0x3340, R17 ;  /* 0x000033400f137816 */ /* 0x000fe40000000011 */
[----:B--2---:R-:W-:Y:S02]  /*412d0*/  LOP3.LUT R7, R50, 0xffff, RZ, 0xc0, !PT ;  /* 0x0000ffff32077812 */ /* 0x004fe400078ec0ff */
[----:B------:R-:W2:Y:S01]  /*412e0*/  LDL.LU R50, [R1+0x43c] ;  /* 0x00043c0001327983 */ /* 0x000ea20000300800 */
[----:B---3--:R-:W-:-:S03]  /*412f0*/  LOP3.LUT R8, R143, 0xffff, RZ, 0xc0, !PT ;  /* 0x0000ffff8f087812 */ /* 0x008fc600078ec0ff */
[----:B------:R0:W-:Y:S04]  /*41300*/  STL [R1+0x20c], R7 ;  /* 0x00020c0701007387 */ /* 0x0001e80000100800 */
[----:B------:R1:W-:Y:S04]  /*41310*/  STL [R1+0x208], R8 ;  /* 0x0002080801007387 */ /* 0x0003e80000100800 */
[----:B------:R3:W-:Y:S01]  /*41320*/  STL [R1+0x218], R9 ;  /* 0x0002180901007387 */ /* 0x0007e20000100800 */
[--C-:B0-----:R-:W-:Y:S02]  /*41330*/  PRMT R7, R7, 0x3340, R0.reuse ;  /* 0x0000334007077816 */ /* 0x101fe40000000000 */
[----:B-1----:R-:W-:Y:S01]  /*41340*/  PRMT R8, R8, 0x3340, R0 ;  /* 0x0000334008087816 */ /* 0x002fe20000000000 */
[----:B------:R0:W-:Y:S01]  /*41350*/  STL [R1+0x630], R2 ;  /* 0x0006300201007387 */ /* 0x0001e20000100800 */
[----:B------:R-:W-:-:S02]  /*41360*/  PRMT R6, R13, 0x5410, R7 ;  /* 0x000054100d067816 */ /* 0x000fc40000000007 */
[----:B---3--:R-:W-:Y:S02]  /*41370*/  PRMT R9, R9, 0x3340, R0 ;  /* 0x0000334009097816 */ /* 0x008fe40000000000 */
[----:B------:R-:W-:Y:S01]  /*41380*/  PRMT R4, R19, 0x5410, R8 ;  /* 0x0000541013047816 */ /* 0x000fe20000000008 */
[----:B------:R1:W-:Y:S01]  /*41390*/  STL [R1+0x628], R6 ;  /* 0x0006280601007387 */ /* 0x0003e20000100800 */
[----:B0-----:R-:W-:-:S03]  /*413a0*/  PRMT R2, R21, 0x5410, R9 ;  /* 0x0000541015027816 */ /* 0x001fc60000000009 */
[----:B------:R-:W-:Y:S04]  /*413b0*/  STL [R1+0x624], R4 ;  /* 0x0006240401007387 */ /* 0x000fe80000100800 */
[----:B------:R0:W-:Y:S04]  /*413c0*/  STL [R1+0x620], R2 ;  /* 0x0006200201007387 */ /* 0x0001e80000100800 */
[----:B------:R-:W3:Y:S04]  /*413d0*/  LDL.LU R151, [R1+0xe2c] ;  /* 0x000e2c0001977983 */ /* 0x000ee80000300800 */
[----:B------:R-:W3:Y:S01]  /*413e0*/  LDL.LU R144, [R1+0xe28] ;  /* 0x000e280001907983 */ /* 0x000ee20000300800 */
[----:B----4-:R-:W-:-:S02]  /*413f0*/  LOP3.LUT R44, R44, 0xffff, RZ, 0xc0, !PT ;  /* 0x0000ffff2c2c7812 */ /* 0x010fc400078ec0ff */
[----:B------:R-:W-:-:S03]  /*41400*/  LOP3.LUT R45, R45, 0xffff, RZ, 0xc0, !PT ;  /* 0x0000ffff2d2d7812 */ /* 0x000fc600078ec0ff */
[----:B------:R4:W-:Y:S01]  /*41410*/  STL [R1+0x210], R44 ;  /* 0x0002102c01007387 */ /* 0x0009e20000100800 */
[----:B-1----:R-:W-:-:S03]  /*41420*/  LOP3.LUT R6, R52, 0xffff, RZ, 0xc0, !PT ;  /* 0x0000ffff34067812 */ /* 0x002fc600078ec0ff */
[----:B------:R-:W3:Y:S04]  /*41430*/  LDL.LU R143, [R1+0xcac] ;  /* 0x000cac00018f7983 */ /* 0x000ee80000300800 */
[----:B------:R1:W-:Y:S04]  /*41440*/  STL [R1+0x54], R45 ;  /* 0x0000542d01007387 */ /* 0x0003e80000100800 */
[----:B------:R-:W3:Y:S01]  /*41450*/  LDL.LU R52, [R1+0xca8] ;  /* 0x000ca80001347983 */ /* 0x000ee20000300800 */
[----:B0-----:R-:W-:Y:S02]  /*41460*/  LOP3.LUT R2, R150, 0xffff, RZ, 0xc0, !PT ;  /* 0x0000ffff96027812 */ /* 0x001fe400078ec0ff */
[----:B------:R-:W-:-:S03]  /*41470*/  LOP3.LUT R7, R131, 0xffff, RZ, 0xc0, !PT ;  /* 0x0000ffff83077812 */ /* 0x000fc600078ec0ff */
[----:B------:R-:W-:Y:S01]  /*41480*/  STL [R1+0x240], R2 ;  /* 0x0002400201007387 */ /* 0x000fe20000100800 */
[----:B------:R-:W-:-:S03]  /*41490*/  LOP3.LUT R245, R130, 0xffff, RZ, 0xc0, !PT ;  /* 0x0000ffff82f57812 */ /* 0x000fc600078ec0ff */
[----:B------:R-:W3:Y:S01]  /*414a0*/  LDL.LU R150, [R1+0xa90] ;  /* 0x000a900001967983 */ /* 0x000ee20000300800 */
[----:B------:R-:W-:Y:S02]  /*414b0*/  LOP3.LUT R4, R125, 0xffff, RZ, 0xc0, !PT ;  /* 0x0000ffff7d047812 */ /* 0x000fe400078ec0ff */
[----:B------:R-:W-:-:S03]  /*414c0*/  LOP3.LUT R244, R126, 0xffff, RZ, 0xc0, !PT ;  /* 0x0000ffff7ef47812 */ /* 0x000fc600078ec0ff */
[----:B------:R-:W-:Y:S01]  /*414d0*/  STL [R1+0x238], R4 ;  /* 0x0002380401007387 */ /* 0x000fe20000100800 */
[----:B------:R-:W-:-:S03]  /*414e0*/  LOP3.LUT R8, R53, 0xffff, RZ, 0xc0, !PT ;  /* 0x0000ffff35087812 */ /* 0x000fc600078ec0ff */
[----:B------:R-:W3:Y:S04]  /*414f0*/  LDL.LU R131, [R1+0xa8c] ;  /* 0x000a8c0001837983 */ /* 0x000ee80000300800 */
[----:B------:R-:W3:Y:S04]  /*41500*/  LDL.LU R130, [R1+0x89c] ;  /* 0x00089c0001827983 */ /* 0x000ee80000300800 */
[----:B------:R-:W3:Y:S04]  /*41510*/  LDL.LU R126, [R1+0x898] ;  /* 0x00089800017e7983 */ /* 0x000ee80000300800 */
[----:B------:R-:W3:Y:S04]  /*41520*/  LDL.LU R125, [R1+0x448] ;  /* 0x00044800017d7983 */ /* 0x000ee80000300800 */
[----:B------:R-:W3:Y:S01]  /*41530*/  LDL.LU R53, [R1+0x444] ;  /* 0x0004440001357983 */ /* 0x000ee20000300800 */
[----:B------:R-:W-:-:S02]  /*41540*/  LOP3.LUT R19, R212, 0xffff, RZ, 0xc0, !PT ;  /* 0x0000ffffd4137812 */ /* 0x000fc400078ec0ff */
[--C-:B------:R-:W-:Y:S02]  /*41550*/  PRMT R9, R8, 0x3340, R0.reuse ;  /* 0x0000334008097816 */ /* 0x100fe40000000000 */
[----:B------:R-:W-:Y:S02]  /*41560*/  PRMT R21, R6, 0x3340, R7 ;  /* 0x0000334006157816 */ /* 0x000fe40000000007 */
[----:B------:R-:W-:Y:S01]  /*41570*/  LOP3.LUT R230, R230, 0xffff, RZ, 0xc0, !PT ;  /* 0x0000ffffe6e67812 */ /* 0x000fe200078ec0ff */
[----:B------:R0:W-:Y:S01]  /*41580*/  STL [R1+0x2c4], R19 ;  /* 0x0002c41301007387 */ /* 0x0001e20000100800 */
[----:B----4-:R-:W-:Y:S02]  /*41590*/  PRMT R44, R44, 0x3340, R245 ;  /* 0x000033402c2c7816 */ /* 0x010fe400000000f5 */
[----:B------:R-:W-:Y:S02]  /*415a0*/  PRMT R13, R230, 0x3340, R0 ;  /* 0x00003340e60d7816 */ /* 0x000fe40000000000 */
[----:B-1----:R-:W-:-:S02]  /*415b0*/  PRMT R45, R45, 0x3340, R244 ;  /* 0x000033402d2d7816 */ /* 0x002fc400000000f4 */
[----:B0-----:R-:W-:Y:S02]  /*415c0*/  PRMT R19, R19, 0x3340, R0 ;  /* 0x0000334013137816 */ /* 0x001fe40000000000 */
[----:B--2---:R-:W-:Y:S02]  /*415d0*/  LOP3.LUT R231, R50, 0xffff, RZ, 0xc0, !PT ;  /* 0x0000ffff32e77812 */ /* 0x004fe400078ec0ff */
[----:B------:R-:W-:Y:S02]  /*415e0*/  PRMT R50, R2, 0x3340, R4 ;  /* 0x0000334002327816 */ /* 0x000fe40000000004 */
[----:B------:R-:W-:Y:S02]  /*415f0*/  PRMT R11, R231, 0x3340, R0 ;  /* 0x00003340e70b7816 */ /* 0x000fe40000000000 */
[----:B------:R-:W-:Y:S02]  /*41600*/  PRMT R2, R21, 0x5410, R9 ;  /* 0x0000541015027816 */ /* 0x000fe40000000009 */
[----:B------:R-:W-:-:S02]  /*41610*/  PRMT R9, R44, 0x5410, R11 ;  /* 0x000054102c097816 */ /* 0x000fc4000000000b */
[----:B------:R-:W-:Y:S01]  /*41620*/  PRMT R4, R45, 0x5410, R13 ;  /* 0x000054102d047816 */ /* 0x000fe2000000000d */
[----:B------:R0:W-:Y:S04]  /*41630*/  STL [R1+0x61c], R2 ;  /* 0x00061c0201007387 */ /* 0x0001e80000100800 */
[----:B------:R-:W-:Y:S01]  /*41640*/  STL [R1+0x618], R9 ;  /* 0x0006180901007387 */ /* 0x000fe20000100800 */
[----:B0-----:R-:W-:-:S03]  /*41650*/  PRMT R2, R50, 0x5410, R19 ;  /* 0x0000541032027816 */ /* 0x001fc60000000013 */
[----:B------:R-:W-:Y:S04]  /*41660*/  STL [R1+0x614], R4 ;  /* 0x0006140401007387 */ /* 0x000fe80000100800 */
[----:B------:R0:W-:Y:S01]  /*41670*/  STL [R1+0x610], R2 ;  /* 0x0006100201007387 */ /* 0x0001e20000100800 */
[----:B---3--:R-:W-:Y:S02]  /*41680*/  LOP3.LUT R21, R151, 0xffff, RZ, 0xc0, !PT ;  /* 0x0000ffff97157812 */ /* 0x008fe400078ec0ff */
[----:B------:R-:W-:-:S03]  /*41690*/  LOP3.LUT R249, R144, 0xffff, RZ, 0xc0, !PT ;  /* 0x0000ffff90f97812 */ /* 0x000fc600078ec0ff */
[----:B------:R1:W-:Y:S04]  /*416a0*/  STL [R1+0x38], R21 ;  /* 0x0000381501007387 */ /* 0x0003e80000100800 */
[----:B------:R-:W2:Y:S04]  /*416b0*/  LDL.LU R243, [R1+0xe38] ;  /* 0x000e380001f37983 */ /* 0x000ea80000300800 */
[----:B------:R-:W3:Y:S01]  /*416c0*/  LDL.LU R144, [R1+0xe34] ;  /* 0x000e340001907983 */ /* 0x000ee20000300800 */
[----:B------:R-:W-:-:S05]  /*416d0*/  LOP3.LUT R45, R143, 0xffff, RZ, 0xc0, !PT ;  /* 0x0000ffff8f2d7812 */ /* 0x000fca00078ec0ff */
[----:B------:R-:W-:Y:S01]  /*416e0*/  STL [R1+0x234], R45 ;  /* 0x0002342d01007387 */ /* 0x000fe20000100800 */
[----:B0-----:R-:W-:-:S03]  /*416f0*/  LOP3.LUT R2, R52, 0xffff, RZ, 0xc0, !PT ;  /* 0x0000ffff34027812 */ /* 0x001fc600078ec0ff */
[----:B------:R-:W4:Y:S04]  /*41700*/  LDL.LU R143, [R1+0xe30] ;  /* 0x000e3000018f7983 */ /* 0x000f280000300800 */
[----:B------:R-:W-:Y:S04]  /*41710*/  STL [R1+0x230], R2 ;  /* 0x0002300201007387 */ /* 0x000fe80000100800 */
[----:B------:R-:W4:Y:S01]  /*41720*/  LDL.LU R52, [R1+0xcbc] ;  /* 0x000cbc0001347983 */ /* 0x000f220000300800 */
[----:B------:R-:W-:Y:S02]  /*41730*/  LOP3.LUT R13, R218, 0xffff, RZ, 0xc0, !PT ;  /* 0x0000ffffda0d7812 */ /* 0x000fe400078ec0ff */
[----:B------:R-:W-:-:S02]  /*41740*/  LOP3.LUT R248, R150, 0xffff, RZ, 0xc0, !PT ;  /* 0x0000ffff96f87812 */ /* 0x000fc400078ec0ff */
[----:B------:R-:W-:Y:S02]  /*41750*/  LOP3.LUT R50, R130, 0xffff, RZ, 0xc0, !PT ;  /* 0x0000ffff82327812 */ /* 0x000fe400078ec0ff */
[----:B------:R-:W-:-:S03]  /*41760*/  LOP3.LUT R4, R126, 0xffff, RZ, 0xc0, !PT ;  /* 0x0000ffff7e047812 */ /* 0x000fc600078ec0ff */
[----:B------:R-:W-:Y:S04]  /*41770*/  STL [R1+0x228], R50 ;  /* 0x0002283201007387 */ /* 0x000fe80000100800 */
[----:B------:R-:W4:Y:S01]  /*41780*/  LDL.LU R151, [R1+0xaa0] ;  /* 0x000aa00001977983 */ /* 0x000f220000300800 */
[----:B------:R-:W-:-:S03]  /*41790*/  LOP3.LUT R11, R53, 0xffff, RZ, 0xc0, !PT ;  /* 0x0000ffff350b7812 */ /* 0x000fc600078ec0ff */
[----:B------:R-:W-:Y:S01]  /*417a0*/  STL [R1+0x224], R4 ;  /* 0x0002240401007387 */ /* 0x000fe20000100800 */
[----:B------:R-:W-:-:S03]  /*417b0*/  LOP3.LUT R246, R125, 0xffff, RZ, 0xc0, !PT ;  /* 0x0000ffff7df67812 */ /* 0x000fc600078ec0ff */
[----:B------:R0:W-:Y:S04]  /*417c0*/  STL [R1+0x220], R11 ;  /* 0x0002200b01007387 */ /* 0x0001e80000100800 */
[----:B------:R-:W4:Y:S04]  /*417d0*/  LDL.LU R130, [R1+0xa9c] ;  /* 0x000a9c0001827983 */ /* 0x000f280000300800 */
[----:B------:R-:W4:Y:S04]  /*417e0*/  LDL.LU R125, [R1+0xa98] ;  /* 0x000a9800017d7983 */ /* 0x000f280000300800 */
[----:B------:R-:W4:Y:S01]  /*417f0*/  LDL.LU R150, [R1+0x8ac] ;  /* 0x0008ac0001967983 */ /* 0x000f220000300800 */
[----:B------:R-:W-:-:S03]  /*41800*/  PRMT R9, R246, 0x3340, R0 ;  /* 0x00003340f6097816 */ /* 0x000fc60000000000 */
[----:B------:R-:W4:Y:S01]  /*41810*/  LDL.LU R126, [R1+0x450] ;  /* 0x00045000017e7983 */ /* 0x000f220000300800 */
[----:B-1----:R-:W-:-:S03]  /*41820*/  PRMT R21, R21, 0x3340, R248 ;  /* 0x0000334015157816 */ /* 0x002fc600000000f8 */
[----:B------:R1:W-:Y:S01]  /*41830*/  STL [R1+0x60], R13 ;  /* 0x0000600d01007387 */ /* 0x0003e20000100800 */
[----:B------:R-:W-:-:S03]  /*41840*/  LOP3.LUT R19, R217, 0xffff, RZ, 0xc0, !PT ;  /* 0x0000ffffd9137812 */ /* 0x000fc600078ec0ff */
[----:B------:R-:W4:Y:S01]  /*41850*/  LDL.LU R53, [R1+0x44c] ;  /* 0x00044c0001357983 */ /* 0x000f220000300800 */
[----:B------:R-:W-:Y:S02]  /*41860*/  PRMT R9, R21, 0x5410, R9 ;  /* 0x0000541015097816 */ /* 0x000fe40000000009 */
[----:B------:R-:W-:Y:S01]  /*41870*/  LOP3.LUT R247, R131, 0xffff, RZ, 0xc0, !PT ;  /* 0x0000ffff83f77812 */ /* 0x000fe200078ec0ff */
[----:B------:R1:W-:Y:S04]  /*41880*/  STL [R1+0x2c0], R19 ;  /* 0x0002c01301007387 */ /* 0x0003e80000100800 */
[----:B------:R-:W-:Y:S04]  /*41890*/  STL [R1+0x60c], R9 ;  /* 0x00060c0901007387 */ /* 0x000fe80000100800 */
[----:B------:R-:W4:Y:S01]  /*418a0*/  LDL.LU R131, [R1+0x644] ;  /* 0x0006440001837983 */ /* 0x000f220000300800 */
[----:B0-----:R-:W-:-:S02]  /*418b0*/  PRMT R11, R11, 0x3340, R0 ;  /* 0x000033400b0b7816 */ /* 0x001fc40000000000 */
[----:B------:R-:W-:Y:S02]  /*418c0*/  PRMT R44, R249, 0x3340, R247 ;  /* 0x00003340f92c7816 */ /* 0x000fe400000000f7 */
[----:B-1----:R-:W-:Y:S02]  /*418d0*/  PRMT R13, R13, 0x3340, R0 ;  /* 0x000033400d0d7816 */ /* 0x002fe40000000000 */
[----:B------:R-:W-:Y:S02]  /*418e0*/  PRMT R45, R45, 0x3340, R50 ;  /* 0x000033402d2d7816 */ /* 0x000fe40000000032 */
[----:B------:R-:W-:Y:S02]  /*418f0*/  PRMT R50, R2, 0x3340, R4 ;  /* 0x0000334002327816 */ /* 0x000fe40000000004 */
[----:B------:R-:W-:Y:S02]  /*41900*/  PRMT R4, R44, 0x5410, R11 ;  /* 0x000054102c047816 */ /* 0x000fe4000000000b */
[----:B------:R-:W-:-:S02]  /*41910*/  PRMT R2, R45, 0x5410, R13 ;  /* 0x000054102d027816 */ /* 0x000fc4000000000d */
[----:B------:R-:W-:Y:S01]  /*41920*/  PRMT R19, R19, 0x3340, R0 ;  /* 0x0000334013137816 */ /* 0x000fe20000000000 */
[----:B------:R0:W-:Y:S04]  /*41930*/  STL [R1+0x608], R4 ;  /* 0x0006080401007387 */ /* 0x0001e80000100800 */
[----:B------:R2:W-:Y:S01]  /*41940*/  STL [R1+0x604], R2 ;  /* 0x0006040201007387 */ /* 0x0005e20000100800 */
[----:B0-----:R-:W-:-:S05]  /*41950*/  PRMT R4, R50, 0x5410, R19 ;  /* 0x0000541032047816 */ /* 0x001fca0000000013 */
[----:B------:R0:W-:Y:S01]  /*41960*/  STL [R1+0x600], R4 ;  /* 0x0006000401007387 */ /* 0x0001e20000100800 */
[----:B--2---:R-:W-:Y:S02]  /*41970*/  LOP3.LUT R2, R243, 0xffff, RZ, 0xc0, !PT ;  /* 0x0000fffff3027812 */ /* 0x004fe400078ec0ff */
[----:B---3--:R-:W-:-:S03]  /*41980*/  LOP3.LUT R21, R144, 0xffff, RZ, 0xc0, !PT ;  /* 0x0000ffff90157812 */ /* 0x008fc600078ec0ff */
[----:B------:R-:W-:Y:S04]  /*41990*/  STL [R1+0x24c], R2 ;  /* 0x00024c0201007387 */ /* 0x000fe80000100800 */
[----:B------:R1:W-:Y:S04]  /*419a0*/  STL [R1+0x5c], R21 ;  /* 0x00005c1501007387 */ /* 0x0003e80000100800 */
[----:B------:R-:W2:Y:S01]  /*419b0*/  LDL.LU R144, [R1+0xe44] ;  /* 0x000e440001907983 */ /* 0x000ea20000300800 */
[----:B----4-:R-:W-:-:S05]  /*419c0*/  LOP3.LUT R44, R143, 0xffff, RZ, 0xc0, !PT ;  /* 0x0000ffff8f2c7812 */ /* 0x010fca00078ec0ff */
[----:B------:R3:W-:Y:S01]  /*419d0*/  STL [R1+0x58], R44 ;  /* 0x0000582c01007387 */ /* 0x0007e20000100800 */
[----:B------:R-:W-:-:S03]  /*419e0*/  LOP3.LUT R45, R52, 0xffff, RZ, 0xc0, !PT ;  /* 0x0000ffff342d7812 */ /* 0x000fc600078ec0ff */
[----:B------:R-:W4:Y:S04]  /*419f0*/  LDL.LU R143, [R1+0xe40] ;  /* 0x000e4000018f7983 */ /* 0x000f280000300800 */
[----:B------:R-:W-:Y:S04]  /*41a00*/  STL [R1+0x244], R45 ;  /* 0x0002442d01007387 */ /* 0x000fe80000100800 */
[----:B------:R-:W4:Y:S01]  /*41a10*/  LDL.LU R52, [R1+0xe3c] ;  /* 0x000e3c0001347983 */ /* 0x000f220000300800 */
[----:B------:R-:W-:Y:S02]  /*41a20*/  LOP3.LUT R13, R222, 0xffff, RZ, 0xc0, !PT ;  /* 0x0000ffffde0d7812 */ /* 0x000fe400078ec0ff */
[----:B0-----:R-:W-:-:S05]  /*41a30*/  LOP3.LUT R4, R151, 0xffff, RZ, 0xc0, !PT ;  /* 0x0000ffff97047812 */ /* 0x001fca00078ec0ff */
[----:B------:R-:W-:Y:S01]  /*41a40*/  STL [R1+0x248], R4 ;  /* 0x0002480401007387 */ /* 0x000fe20000100800 */
[----:B------:R-:W-:Y:S02]  /*41a50*/  LOP3.LUT R130, R130, 0xffff, RZ, 0xc0, !PT ;  /* 0x0000ffff82827812 */ /* 0x000fe400078ec0ff */
[----:B------:R-:W-:-:S03]  /*41a60*/  LOP3.LUT R125, R125, 0xffff, RZ, 0xc0, !PT ;  /* 0x0000ffff7d7d7812 */ /* 0x000fc600078ec0ff */
[----:B------:R0:W-:Y:S01]  /*41a70*/  STL [R1+0x50], R130 ;  /* 0x0000508201007387 */ /* 0x0001e20000100800 */
[----:B------:R-:W-:-:S03]  /*41a80*/  LOP3.LUT R50, R150, 0xffff, RZ, 0xc0, !PT ;  /* 0x0000ffff96327812 */ /* 0x000fc600078ec0ff */
[----:B------:R0:W-:Y:S01]  /*41a90*/  STL [R1+0x4c], R125 ;  /* 0x00004c7d01007387 */ /* 0x0001e20000100800 */
[----:B------:R-:W-:-:S03]  /*41aa0*/  LOP3.LUT R9, R126, 0xffff, RZ, 0xc0, !PT ;  /* 0x0000ffff7e097812 */ /* 0x000fc600078ec0ff */
[----:B------:R-:W-:Y:S04]  /*41ab0*/  STL [R1+0x23c], R50 ;  /* 0x00023c3201007387 */ /* 0x000fe80000100800 */
[----:B------:R0:W-:Y:S01]  /*41ac0*/  STL [R1+0x44], R9 ;  /* 0x0000440901007387 */ /* 0x0001e20000100800 */
[----:B------:R-:W-:-:S03]  /*41ad0*/  LOP3.LUT R11, R53, 0xffff, RZ, 0xc0, !PT ;  /* 0x0000ffff350b7812 */ /* 0x000fc600078ec0ff */
[----:B------:R-:W4:Y:S04]  /*41ae0*/  LDL.LU R243, [R1+0xcc4] ;  /* 0x000cc40001f37983 */ /* 0x000f280000300800 */
[----:B------:R-:W4:Y:S04]  /*41af0*/  LDL.LU R151, [R1+0xab0] ;  /* 0x000ab00001977983 */ /* 0x000f280000300800 */
[----:B------:R0:W-:Y:S04]  /*41b00*/  STL [R1+0x40], R11 ;  /* 0x0000400b01007387 */ /* 0x0001e80000100800 */
[----:B------:R-:W4:Y:S01]  /*41b10*/  LDL.LU R150, [R1+0xaac] ;  /* 0x000aac0001967983 */ /* 0x000f220000300800 */
[----:B------:R-:W-:-:S03]  /*41b20*/  LOP3.LUT R19, R131, 0xffff, RZ, 0xc0, !PT ;  /* 0x0000ffff83137812 */ /* 0x000fc600078ec0ff */
[----:B------:R-:W4:Y:S04]  /*41b30*/  LDL.LU R126, [R1+0xaa8] ;  /* 0x000aa800017e7983 */ /* 0x000f280000300800 */
[----:B------:R-:W4:Y:S04]  /*41b40*/  LDL.LU R53, [R1+0x8b8] ;  /* 0x0008b80001357983 */ /* 0x000f280000300800 */
[----:B------:R-:W4:Y:S01]  /*41b50*/  LDL.LU R131, [R1+0x650] ;  /* 0x0006500001837983 */ /* 0x000f220000300800 */
[----:B-1----:R-:W-:-:S03]  /*41b60*/  PRMT R21, R21, 0x3340, R130 ;  /* 0x0000334015157816 */ /* 0x002fc60000000082 */
[----:B------:R1:W-:Y:S01]  /*41b70*/  STL [R1+0x64], R13 ;  /* 0x0000640d01007387 */ /* 0x0003e20000100800 */
[----:B---3--:R-:W-:-:S03]  /*41b80*/  PRMT R44, R44, 0x3340, R125 ;  /* 0x000033402c2c7816 */ /* 0x008fc6000000007d */
[----:B------:R3:W-:Y:S04]  /*41b90*/  STL [R1+0x254], R19 ;  /* 0x0002541301007387 */ /* 0x0007e80000100800 */
[----:B0-----:R-:W4:Y:S04]  /*41ba0*/  LDL.LU R130, [R1+0x658] ;  /* 0x0006580001827983 */ /* 0x001f280000300800 */
[----:B------:R-:W4:Y:S01]  /*41bb0*/  LDL.LU R125, [R1+0x654] ;  /* 0x00065400017d7983 */ /* 0x000f220000300800 */
[----:B------:R-:W-:Y:S02]  /*41bc0*/  PRMT R9, R9, 0x3340, R0 ;  /* 0x0000334009097816 */ /* 0x000fe40000000000 */
[----:B------:R-:W-:-:S02]  /*41bd0*/  PRMT R45, R45, 0x3340, R50 ;  /* 0x000033402d2d7816 */ /* 0x000fc40000000032 */
[----:B------:R-:W-:Y:S02]  /*41be0*/  PRMT R50, R2, 0x3340, R4 ;  /* 0x0000334002327816 */ /* 0x000fe40000000004 */
[----:B------:R-:W-:Y:S02]  /*41bf0*/  PRMT R2, R21, 0x5410, R9 ;  /* 0x0000541015027816 */ /* 0x000fe40000000009 */
[--C-:B------:R-:W-:Y:S02]  /*41c00*/  PRMT R11, R11, 0x3340, R0.reuse ;  /* 0x000033400b0b7816 */ /* 0x100fe40000000000 */
[--C-:B-1----:R-:W-:Y:S02]  /*41c10*/  PRMT R13, R13, 0x3340, R0.reuse ;  /* 0x000033400d0d7816 */ /* 0x102fe40000000000 */
[----:B---3--:R-:W-:Y:S01]  /*41c20*/  PRMT R19, R19, 0x3340, R0 ;  /* 0x0000334013137816 */ /* 0x008fe20000000000 */
[----:B------:R0:W-:Y:S01]  /*41c30*/  STL [R1+0x5fc], R2 ;  /* 0x0005fc0201007387 */ /* 0x0001e20000100800 */
[----:B------:R-:W-:-:S02]  /*41c40*/  PRMT R9, R44, 0x5410, R11 ;  /* 0x000054102c097816 */ /* 0x000fc4000000000b */
[----:B------:R-:W-:-:S03]  /*41c50*/  PRMT R4, R50, 0x5410, R19 ;  /* 0x0000541032047816 */ /* 0x000fc60000000013 */
[----:B------:R-:W-:Y:S01]  /*41c60*/  STL [R1+0x5f8], R9 ;  /* 0x0005f80901007387 */ /* 0x000fe20000100800 */
[----:B0-----:R-:W-:-:S05]  /*41c70*/  PRMT R2, R45, 0x5410, R13 ;  /* 0x000054102d027816 */ /* 0x001fca000000000d */
[----:B------:R4:W-:Y:S04]  /*41c80*/  STL [R1+0x5f4], R2 ;  /* 0x0005f40201007387 */ /* 0x0009e80000100800 */
[----:B------:R0:W-:Y:S01]  /*41c90*/  STL [R1+0x5f0], R4 ;  /* 0x0005f00401007387 */ /* 0x0001e20000100800 */
[----:B--2---:R-:W-:-:S03]  /*41ca0*/  LOP3.LUT R45, R144, 0xffff, RZ, 0xc0, !PT ;  /* 0x0000ffff902d7812 */ /* 0x004fc600078ec0ff */
[----:B------:R-:W2:Y:S04]  /*41cb0*/  LDL.LU R144, [R1+0xe4c] ;  /* 0x000e4c0001907983 */ /* 0x000ea80000300800 */
[----:B------:R-:W-:Y:S01]  /*41cc0*/  STL [R1+0x258], R45 ;  /* 0x0002582d01007387 */ /* 0x000fe20000100800 */
[----:B----4-:R-:W-:-:S03]  /*41cd0*/  LOP3.LUT R2, R143, 0xffff, RZ, 0xc0, !PT ;  /* 0x0000ffff8f027812 */ /* 0x010fc600078ec0ff */
[----:B------:R-:W3:Y:S01]  /*41ce0*/  LDL.LU R143, [R1+0xe48] ;  /* 0x000e4800018f7983 */ /* 0x000ee20000300800 */
[----:B------:R-:W-:-:S05]  /*41cf0*/  LOP3.LUT R21, R52, 0xffff, RZ, 0xc0, !PT ;  /* 0x0000ffff34157812 */ /* 0x000fca00078ec0ff */
[----:B------:R1:W-:Y:S04]  /*41d00*/  STL [R1+0x78], R21 ;  /* 0x0000781501007387 */ /* 0x0003e80000100800 */
[----:B------:R-:W-:Y:S04]  /*41d10*/  STL [R1+0x264], R2 ;  /* 0x0002640201007387 */ /* 0x000fe80000100800 */
[----:B------:R-:W4:Y:S01]  /*41d20*/  LDL.LU R52, [R1+0xccc] ;  /* 0x000ccc0001347983 */ /* 0x000f220000300800 */
[----:B------:R-:W-:Y:S02]  /*41d30*/  LOP3.LUT R11, R226, 0xffff, RZ, 0xc0, !PT ;  /* 0x0000ffffe20b7812 */ /* 0x000fe400078ec0ff */
[----:B------:R-:W-:-:S02]  /*41d40*/  LOP3.LUT R44, R243, 0xffff, RZ, 0xc0, !PT ;  /* 0x0000fffff32c7812 */ /* 0x000fc400078ec0ff */
[----:B------:R-:W-:-:S03]  /*41d50*/  LOP3.LUT R50, R151, 0xffff, RZ, 0xc0, !PT ;  /* 0x0000ffff97327812 */ /* 0x000fc600078ec0ff */
[----:B------:R1:W-:Y:S04]  /*41d60*/  STL [R1+0x74], R44 ;  /* 0x0000742c01007387 */ /* 0x0003e80000100800 */
[----:B------:R-:W-:Y:S01]  /*41d70*/  STL [R1+0x250], R50 ;  /* 0x0002503201007387 */ /* 0x000fe20000100800 */
[----:B0-----:R-:W-:Y:S02]  /*41d80*/  LOP3.LUT R4, R150, 0xffff, RZ, 0xc0, !PT ;  /* 0x0000ffff96047812 */ /* 0x001fe400078ec0ff */
[----:B------:R-:W-:Y:S02]  /*41d90*/  LOP3.LUT R126, R126, 0xffff, RZ, 0xc0, !PT ;  /* 0x0000ffff7e7e7812 */ /* 0x000fe400078ec0ff */
[----:B------:R-:W-:-:S03]  /*41da0*/  LOP3.LUT R53, R53, 0xffff, RZ, 0xc0, !PT ;  /* 0x0000ffff35357812 */ /* 0x000fc600078ec0ff */
[----:B------:R0:W-:Y:S01]  /*41db0*/  STL [R1+0x70], R126 ;  /* 0x0000707e01007387 */ /* 0x0001e20000100800 */
[----:B------:R-:W-:-:S03]  /*41dc0*/  LOP3.LUT R9, R131, 0xffff, RZ, 0xc0, !PT ;  /* 0x0000ffff83097812 */ /* 0x000fc600078ec0ff */
[----:B------:R-:W-:Y:S04]  /*41dd0*/  STL [R1+0x260], R4 ;  /* 0x0002600401007387 */ /* 0x000fe80000100800 */
[----:B------:R0:W-:Y:S04]  /*41de0*/  STL [R1+0x6c], R53 ;  /* 0x00006c3501007387 */ /* 0x0001e80000100800 */
[----:B------:R-:W4:Y:S04]  /*41df0*/  LDL.LU R151, [R1+0xcc8] ;  /* 0x000cc80001977983 */ /* 0x000f280000300800 */
[----:B------:R0:W-:Y:S01]  /*41e00*/  STL [R1+0x68], R9 ;  /* 0x0000680901007387 */ /* 0x0001e20000100800 */
[----:B------:R-:W-:-:S03]  /*41e10*/  LOP3.LUT R13, R130, 0xffff, RZ, 0xc0, !PT ;  /* 0x0000ffff820d7812 */ /* 0x000fc600078ec0ff */
[----:B------:R-:W4:Y:S01]  /*41e20*/  LDL.LU R131, [R1+0xabc] ;  /* 0x000abc0001837983 */ /* 0x000f220000300800 */
[----:B------:R-:W-:-:S03]  /*41e30*/  LOP3.LUT R19, R125, 0xffff, RZ, 0xc0, !PT ;  /* 0x0000ffff7d137812 */ /* 0x000fc600078ec0ff */
[----:B------:R-:W4:Y:S04]  /*41e40*/  LDL.LU R150, [R1+0xab8] ;  /* 0x000ab80001967983 */ /* 0x000f280000300800 */
[----:B------:R-:W4:Y:S04]  /*41e50*/  LDL.LU R130, [R1+0x8c0] ;  /* 0x0008c00001827983 */ /* 0x000f280000300800 */
[----:B------:R0:W-:Y:S01]  /*41e60*/  STL [R1+0x88], R11 ;  /* 0x0000880b01007387 */ /* 0x0001e20000100800 */
[----:B-1----:R-:W-:-:S03]  /*41e70*/  PRMT R21, R21, 0x3340, R126 ;  /* 0x0000334015157816 */ /* 0x002fc6000000007e */
[----:B------:R-:W4:Y:S01]  /*41e80*/  LDL.LU R125, [R1+0x8bc] ;  /* 0x0008bc00017d7983 */ /* 0x000f220000300800 */
[----:B------:R-:W-:-:S03]  /*41e90*/  PRMT R44, R44, 0x3340, R53 ;  /* 0x000033402c2c7816 */ /* 0x000fc60000000035 */
[----:B------:R1:W-:Y:S04]  /*41ea0*/  STL [R1+0x25c], R13 ;  /* 0x00025c0d01007387 */ /* 0x0003e80000100800 */
[----:B------:R1:W-:Y:S04]  /*41eb0*/  STL [R1+0x288], R19 ;  /* 0x0002881301007387 */ /* 0x0003e80000100800 */
[----:B0-----:R-:W4:Y:S04]  /*41ec0*/  LDL.LU R126, [R1+0x670] ;  /* 0x00067000017e7983 */ /* 0x001f280000300800 */
[----:B------:R-:W4:Y:S01]  /*41ed0*/  LDL.LU R53, [R1+0x66c] ;  /* 0x00066c0001357983 */ /* 0x000f220000300800 */
[----:B------:R-:W-:-:S02]  /*41ee0*/  PRMT R9, R9, 0x3340, R0 ;  /* 0x0000334009097816 */ /* 0x000fc40000000000 */
[----:B------:R-:W-:Y:S02]  /*41ef0*/  PRMT R45, R45, 0x3340, R50 ;  /* 0x000033402d2d7816 */ /* 0x000fe40000000032 */
[----:B------:R-:W-:Y:S02]  /*41f00*/  PRMT R50, R2, 0x3340, R4 ;  /* 0x0000334002327816 */ /* 0x000fe40000000004 */
[--C-:B------:R-:W-:Y:S02]  /*41f10*/  PRMT R11, R11, 0x3340, R0.reuse ;  /* 0x000033400b0b7816 */ /* 0x100fe40000000000 */
[----:B------:R-:W-:Y:S02]  /*41f20*/  PRMT R4, R21, 0x5410, R9 ;  /* 0x0000541015047816 */ /* 0x000fe40000000009 */
[--C-:B-1----:R-:W-:Y:S02]  /*41f30*/  PRMT R13, R13, 0x3340, R0.reuse ;  /* 0x000033400d0d7816 */ /* 0x102fe40000000000 */
[----:B------:R-:W-:Y:S01]  /*41f40*/  PRMT R19, R19, 0x3340, R0 ;  /* 0x0000334013137816 */ /* 0x000fe20000000000 */
[----:B------:R0:W-:Y:S01]  /*41f50*/  STL [R1+0x5ec], R4 ;  /* 0x0005ec0401007387 */ /* 0x0001e20000100800 */
[----:B------:R-:W-:-:S02]  /*41f60*/  PRMT R9, R44, 0x5410, R11 ;  /* 0x000054102c097816 */ /* 0x000fc4000000000b */
[----:B------:R-:W-:-:S03]  /*41f70*/  PRMT R2, R45, 0x5410, R13 ;  /* 0x000054102d027816 */ /* 0x000fc6000000000d */
[----:B------:R-:W-:Y:S01]  /*41f80*/  STL [R1+0x5e8], R9 ;  /* 0x0005e80901007387 */ /* 0x000fe20000100800 */
[----:B0-----:R-:W-:-:S03]  /*41f90*/  PRMT R4, R50, 0x5410, R19 ;  /* 0x0000541032047816 */ /* 0x001fc60000000013 */
[----:B------:R3:W-:Y:S04]  /*41fa0*/  STL [R1+0x5e0], R2 ;  /* 0x0005e00201007387 */ /* 0x0007e80000100800 */
[----:B------:R0:W-:Y:S01]  /*41fb0*/  STL [R1+0x5dc], R4 ;  /* 0x0005dc0401007387 */ /* 0x0001e20000100800 */
[----:B--2---:R-:W-:-:S03]  /*41fc0*/  LOP3.LUT R45, R144, 0xffff, RZ, 0xc0, !PT ;  /* 0x0000ffff902d7812 */ /* 0x004fc600078ec0ff */
[----:B------:R-:W2:Y:S04]  /*41fd0*/  LDL.LU R144, [R1+0xe54] ;  /* 0x000e540001907983 */ /* 0x000ea80000300800 */
[----:B------:R-:W-:Y:S01]  /*41fe0*/  STL [R1+0xc0], R45 ;  /* 0x0000c02d01007387 */ /* 0x000fe20000100800 */
[----:B---3--:R-:W-:-:S03]  /*41ff0*/  LOP3.LUT R2, R143, 0xffff, RZ, 0xc0, !PT ;  /* 0x0000ffff8f027812 */ /* 0x008fc600078ec0ff */
[----:B------:R-:W3:Y:S01]  /*42000*/  LDL.LU R143, [R1+0xe50] ;  /* 0x000e5000018f7983 */ /* 0x000ee20000300800 */
[----:B----4-:R-:W-:-:S05]  /*42010*/  LOP3.LUT R21, R52, 0xffff, RZ, 0xc0, !PT ;  /* 0x0000ffff34157812 */ /* 0x010fca00078ec0ff */
[----:B------:R-:W-:Y:S04]  /*42020*/  STL [R1+0x90], R21 ;  /* 0x0000901501007387 */ /* 0x000fe80000100800 */
[----:B------:R-:W-:Y:S04]  /*42030*/  STL [R1+0x28c], R2 ;  /* 0x00028c0201007387 */ /* 0x000fe80000100800 */
[----:B------:R-:W4:Y:S01]  /*42040*/  LDL.LU R52, [R1+0xcd8] ;  /* 0x000cd80001347983 */ /* 0x000f220000300800 */
[----:B------:R-:W-:Y:S02]  /*42050*/  LOP3.LUT R9, R228, 0xffff, RZ, 0xc0, !PT ;  /* 0x0000ffffe4097812 */ /* 0x000fe400078ec0ff */
[----:B------:R-:W-:-:S02]  /*42060*/  LOP3.LUT R11, R227, 0xffff, RZ, 0xc0, !PT ;  /* 0x0000ffffe30b7812 */ /* 0x000fc400078ec0ff */
[----:B------:R-:W-:Y:S02]  /*42070*/  LOP3.LUT R44, R151, 0xffff, RZ, 0xc0, !PT ;  /* 0x0000ffff972c7812 */ /* 0x000fe400078ec0ff */
[----:B------:R-:W-:Y:S02]  /*42080*/  LOP3.LUT R50, R131, 0xffff, RZ, 0xc0, !PT ;  /* 0x0000ffff83327812 */ /* 0x000fe400078ec0ff */
[----:B------:R-:W3:Y:S01]  /*42090*/  LDL.LU R131, [R1+0xcd4] ;  /* 0x000cd40001837983 */ /* 0x000ee20000300800 */
[----:B0-----:R-:W-:-:S03]  /*420a0*/  LOP3.LUT R4, R150, 0xffff, RZ, 0xc0, !PT ;  /* 0x0000ffff96047812 */ /* 0x001fc600078ec0ff */
[----:B------:R-:W-:Y:S01]  /*420b0*/  STL [R1+0xb8], R44 ;  /* 0x0000b82c01007387 */ /* 0x000fe20000100800 */
[----:B------:R-:W-:-:S03]  /*420c0*/  LOP3.LUT R151, R130, 0xffff, RZ, 0xc0, !PT ;  /* 0x0000ffff82977812 */ /* 0x000fc600078ec0ff */
[----:B------:R-:W-:Y:S01]  /*420d0*/  STL [R1+0xb4], R50 ;  /* 0x0000b43201007387 */ /* 0x000fe20000100800 */
[----:B------:R-:W-:-:S03]  /*420e0*/  LOP3.LUT R150, R125, 0xffff, RZ, 0xc0, !PT ;  /* 0x0000ffff7d967812 */ /* 0x000fc600078ec0ff */
[----:B------:R-:W3:Y:S04]  /*420f0*/  LDL.LU R125, [R1+0xac4] ;  /* 0x000ac400017d7983 */ /* 0x000ee80000300800 */
[----:B------:R-:W-:Y:S04]  /*42100*/  STL [R1+0x8c], R151 ;  /* 0x00008c9701007387 */ /* 0x000fe80000100800 */
[----:B------:R-:W-:Y:S01]  /*42110*/  STL [R1+0x280], R4 ;  /* 0x0002800401007387 */ /* 0x000fe20000100800 */
[----:B------:R-:W-:-:S03]  /*42120*/  LOP3.LUT R13, R126, 0xffff, RZ, 0xc0, !PT ;  /* 0x0000ffff7e0d7812 */ /* 0x000fc600078ec0ff */
[----:B------:R-:W-:Y:S01]  /*42130*/  STL [R1+0xac], R150 ;  /* 0x0000ac9601007387 */ /* 0x000fe20000100800 */
[----:B------:R-:W-:-:S03]  /*42140*/  LOP3.LUT R19, R53, 0xffff, RZ, 0xc0, !PT ;  /* 0x0000ffff35137812 */ /* 0x000fc600078ec0ff */
[----:B------:R0:W-:Y:S04]  /*42150*/  STL [R1+0x84], R9 ;  /* 0x0000840901007387 */ /* 0x0001e80000100800 */
[----:B------:R-:W3:Y:S04]  /*42160*/  LDL.LU R130, [R1+0xac0] ;  /* 0x000ac00001827983 */ /* 0x000ee80000300800 */
[----:B------:R1:W-:Y:S04]  /*42170*/  STL [R1+0x2bc], R11 ;  /* 0x0002bc0b01007387 */ /* 0x0003e80000100800 */
[----:B------:R1:W-:Y:S04]  /*42180*/  STL [R1+0x98], R13 ;  /* 0x0000980d01007387 */ /* 0x0003e80000100800 */
[----:B------:R1:W-:Y:S04]  /*42190*/  STL [R1+0x274], R19 ;  /* 0x0002741301007387 */ /* 0x0003e80000100800 */
[----:B------:R-:W3:Y:S04]  /*421a0*/  LDL.LU R126, [R1+0x8c8] ;  /* 0x0008c800017e7983 */ /* 0x000ee80000300800 */
[----:B------:R-:W3:Y:S04]  /*421b0*/  LDL.LU R53, [R1+0x8c4] ;  /* 0x0008c40001357983 */ /* 0x000ee80000300800 */
[----:B------:R-:W3:Y:S04]  /*421c0*/  LDL.LU R194, [R1+0x67c] ;  /* 0x00067c0001c27983 */ /* 0x000ee80000300800 */
[----:B------:R-:W3:Y:S01]  /*421d0*/  LDL.LU R243, [R1+0x678] ;  /* 0x0006780001f37983 */ /* 0x000ee20000300800 */
[----:B0-----:R-:W-:-:S02]  /*421e0*/  PRMT R9, R9, 0x3340, R0 ;  /* 0x0000334009097816 */ /* 0x001fc40000000000 */
[----:B------:R-:W-:Y:S02]  /*421f0*/  PRMT R21, R21, 0x3340, R151 ;  /* 0x0000334015157816 */ /* 0x000fe40000000097 */
[----:B------:R-:W-:Y:S02]  /*42200*/  PRMT R45, R45, 0x3340, R50 ;  /* 0x000033402d2d7816 */ /* 0x000fe40000000032 */
[----:B------:R-:W-:Y:S02]  /*42210*/  PRMT R50, R2, 0x3340, R4 ;  /* 0x0000334002327816 */ /* 0x000fe40000000004 */
[----:B------:R-:W-:Y:S02]  /*42220*/  PRMT R2, R21, 0x5410, R9 ;  /* 0x0000541015027816 */ /* 0x000fe40000000009 */
[----:B-1----:R-:W-:Y:S02]  /*42230*/  PRMT R11, R11, 0x3340, R0 ;  /* 0x000033400b0b7816 */ /* 0x002fe40000000000 */
[----:B------:R-:W-:-:S02]  /*42240*/  PRMT R44, R44, 0x3340, R150 ;  /* 0x000033402c2c7816 */ /* 0x000fc40000000096 */
[--C-:B------:R-:W-:Y:S02]  /*42250*/  PRMT R13, R13, 0x3340, R0.reuse ;  /* 0x000033400d0d7816 */ /* 0x100fe40000000000 */
[----:B------:R-:W-:Y:S01]  /*42260*/  PRMT R19, R19, 0x3340, R0 ;  /* 0x0000334013137816 */ /* 0x000fe20000000000 */
[----:B------:R0:W-:Y:S01]  /*42270*/  STL [R1+0x5d4], R2 ;  /* 0x0005d40201007387 */ /* 0x0001e20000100800 */
[----:B------:R-:W-:Y:S02]  /*42280*/  PRMT R9, R44, 0x5410, R11 ;  /* 0x000054102c097816 */ /* 0x000fe4000000000b */
[----:B------:R-:W-:-:S03]  /*42290*/  PRMT R4, R50, 0x5410, R19 ;  /* 0x0000541032047816 */ /* 0x000fc60000000013 */
[----:B------:R-:W-:Y:S01]  /*422a0*/  STL [R1+0x5d0], R9 ;  /* 0x0005d00901007387 */ /* 0x000fe20000100800 */
[----:B0-----:R-:W-:-:S05]  /*422b0*/  PRMT R2, R45, 0x5410, R13 ;  /* 0x000054102d027816 */ /* 0x001fca000000000d */
[----:B------:R3:W-:Y:S04]  /*422c0*/  STL [R1+0x5cc], R2 ;  /* 0x0005cc0201007387 */ /* 0x0007e80000100800 */
[----:B------:R0:W-:Y:S01]  /*422d0*/  STL [R1+0x5c8], R4 ;  /* 0x0005c80401007387 */ /* 0x0001e20000100800 */
[----:B----4-:R-:W-:-:S03]  /*422e0*/  LOP3.LUT R21, R52, 0xffff, RZ, 0xc0, !PT ;  /* 0x0000ffff34157812 */ /* 0x010fc600078ec0ff */
[----:B------:R-:W4:Y:S01]  /*422f0*/  LDL.LU R52, [R1+0xe5c] ;  /* 0x000e5c0001347983 */ /* 0x000f220000300800 */
[----:B--2---:R-:W-:Y:S02]  /*42300*/  LOP3.LUT R45, R144, 0xffff, RZ, 0xc0, !PT ;  /* 0x0000ffff902d7812 */ /* 0x004fe400078ec0ff */
[----:B---3--:R-:W-:-:S03]  /*42310*/  LOP3.LUT R2, R143, 0xffff, RZ, 0xc0, !PT ;  /* 0x0000ffff8f027812 */ /* 0x008fc600078ec0ff */
[----:B------:R-:W-:Y:S04]  /*42320*/  STL [R1+0x270], R45 ;  /* 0x0002702d01007387 */ /* 0x000fe80000100800 */
[----:B------:R1:W-:Y:S04]  /*42330*/  STL [R1+0xa0], R21 ;  /* 0x0000a01501007387 */ /* 0x0003e80000100800 */
[----:B------:R-:W-:Y:S04]  /*42340*/  STL [R1+0x26c], R2 ;  /* 0x00026c0201007387 */ /* 0x000fe80000100800 */
[----:B------:R-:W2:Y:S04]  /*42350*/  LDL.LU R151, [R1+0xe58] ;  /* 0x000e580001977983 */ /* 0x000ea80000300800 */
[----:B------:R-:W3:Y:S01]  /*42360*/  LDL.LU R150, [R1+0xcf4] ;  /* 0x000cf40001967983 */ /* 0x000ee20000300800 */
[----:B------:R-:W-:-:S02]  /*42370*/  LOP3.LUT R9, R250, 0xffff, RZ, 0xc0, !PT ;  /* 0x0000fffffa097812 */ /* 0x000fc400078ec0ff */
[----:B------:R-:W-:Y:S02]  /*42380*/  LOP3.LUT R11, R229, 0xffff, RZ, 0xc0, !PT ;  /* 0x0000ffffe50b7812 */ /* 0x000fe400078ec0ff */
[----:B------:R-:W-:-:S05]  /*42390*/  LOP3.LUT R44, R131, 0xffff, RZ, 0xc0, !PT ;  /* 0x0000ffff832c7812 */ /* 0x000fca00078ec0ff */
[----:B------:R1:W-:Y:S04]  /*423a0*/  STL [R1+0xd4], R44 ;  /* 0x0000d42c01007387 */ /* 0x0003e80000100800 */
[----:B------:R-:W3:Y:S01]  /*423b0*/  LDL.LU R144, [R1+0xcf0] ;  /* 0x000cf00001907983 */ /* 0x000ee20000300800 */
[----:B------:R-:W-:-:S03]  /*423c0*/  LOP3.LUT R50, R125, 0xffff, RZ, 0xc0, !PT ;  /* 0x0000ffff7d327812 */ /* 0x000fc600078ec0ff */
[----:B------:R-:W3:Y:S04]  /*423d0*/  LDL.LU R125, [R1+0xacc] ;  /* 0x000acc00017d7983 */ /* 0x000ee80000300800 */
[----:B------:R-:W-:Y:S04]  /*423e0*/  STL [R1+0xd0], R50 ;  /* 0x0000d03201007387 */ /* 0x000fe80000100800 */
[----:B------:R-:W3:Y:S01]  /*423f0*/  LDL.LU R143, [R1+0xac8] ;  /* 0x000ac800018f7983 */ /* 0x000ee20000300800 */
[----:B0-----:R-:W-:-:S05]  /*42400*/  LOP3.LUT R4, R130, 0xffff, RZ, 0xc0, !PT ;  /* 0x0000ffff82047812 */ /* 0x001fca00078ec0ff */
[----:B------:R-:W-:Y:S04]  /*42410*/  STL [R1+0x268], R4 ;  /* 0x0002680401007387 */ /* 0x000fe80000100800 */
[----:B------:R-:W3:Y:S01]  /*42420*/  LDL.LU R131, [R1+0x8e0] ;  /* 0x0008e00001837983 */ /* 0x000ee20000300800 */
[----:B------:R-:W-:Y:S02]  /*42430*/  LOP3.LUT R130, R126, 0xffff, RZ, 0xc0, !PT ;  /* 0x0000ffff7e827812 */ /* 0x000fe400078ec0ff */
[----:B------:R-:W-:-:S03]  /*42440*/  LOP3.LUT R53, R53, 0xffff, RZ, 0xc0, !PT ;  /* 0x0000ffff35357812 */ /* 0x000fc600078ec0ff */
[----:B------:R0:W-:Y:S01]  /*42450*/  STL [R1+0x9c], R130 ;  /* 0x00009c8201007387 */ /* 0x0001e20000100800 */
[----:B------:R-:W-:-:S03]  /*42460*/  LOP3.LUT R13, R194, 0xffff, RZ, 0xc0, !PT ;  /* 0x0000ffffc20d7812 */ /* 0x000fc600078ec0ff */
[----:B------:R-:W3:Y:S01]  /*42470*/  LDL.LU R126, [R1+0x8dc] ;  /* 0x0008dc00017e7983 */ /* 0x000ee20000300800 */
[----:B------:R-:W-:-:S03]  /*42480*/  LOP3.LUT R19, R243, 0xffff, RZ, 0xc0, !PT ;  /* 0x0000fffff3137812 */ /* 0x000fc600078ec0ff */
[----:B------:R0:W-:Y:S01]  /*42490*/  STL [R1+0xcc], R53 ;  /* 0x0000cc3501007387 */ /* 0x0001e20000100800 */
[----:B-1----:R-:W-:-:S03]  /*424a0*/  PRMT R21, R21, 0x3340, R130 ;  /* 0x0000334015157816 */ /* 0x002fc60000000082 */
[----:B------:R1:W-:Y:S04]  /*424b0*/  STL [R1+0x94], R9 ;  /* 0x0000940901007387 */ /* 0x0003e80000100800 */
[----:B------:R1:W-:Y:S04]  /*424c0*/  STL [R1+0x2b8], R11 ;  /* 0x0002b80b01007387 */ /* 0x0003e80000100800 */
[----:B------:R1:W-:Y:S04]  /*424d0*/  STL [R1+0xa8], R13 ;  /* 0x0000a80d01007387 */ /* 0x0003e80000100800 */
[----:B------:R4:W-:Y:S01]  /*424e0*/  STL [R1+0x2a0], R19 ;  /* 0x0002a01301007387 */ /* 0x0009e20000100800 */
[----:B------:R-:W-:-:S03]  /*424f0*/  PRMT R44, R44, 0x3340, R53 ;  /* 0x000033402c2c7816 */ /* 0x000fc60000000035 */
[----:B0-----:R-:W3:Y:S04]  /*42500*/  LDL.LU R130, [R1+0x688] ;  /* 0x0006880001827983 */ /* 0x001ee80000300800 */
[----:B------:R-:W3:Y:S01]  /*42510*/  LDL.LU R53, [R1+0x680] ;  /* 0x0006800001357983 */ /* 0x000ee20000300800 */
[--C-:B-1----:R-:W-:Y:S02]  /*42520*/  PRMT R9, R9, 0x3340, R0.reuse ;  /* 0x0000334009097816 */ /* 0x102fe40000000000 */
[--C-:B------:R-:W-:Y:S02]  /*42530*/  PRMT R11, R11, 0x3340, R0.reuse ;  /* 0x000033400b0b7816 */ /* 0x100fe40000000000 */
[----:B------:R-:W-:Y:S02]  /*42540*/  PRMT R13, R13, 0x3340, R0 ;  /* 0x000033400d0d7816 */ /* 0x000fe40000000000 */
[----:B------:R-:W-:-:S02]  /*42550*/  PRMT R45, R45, 0x3340, R50 ;  /* 0x000033402d2d7816 */ /* 0x000fc40000000032 */
[----:B------:R-:W-:Y:S02]  /*42560*/  PRMT R50, R2, 0x3340, R4 ;  /* 0x0000334002327816 */ /* 0x000fe40000000004 */
[----:B------:R-:W-:Y:S02]  /*42570*/  PRMT R2, R21, 0x5410, R9 ;  /* 0x0000541015027816 */ /* 0x000fe40000000009 */
[----:B------:R-:W-:Y:S02]  /*42580*/  PRMT R9, R44, 0x5410, R11 ;  /* 0x000054102c097816 */ /* 0x000fe4000000000b */
[----:B------:R-:W-:Y:S01]  /*42590*/  PRMT R4, R45, 0x5410, R13 ;  /* 0x000054102d047816 */ /* 0x000fe2000000000d */
[----:B------:R0:W-:Y:S04]  /*425a0*/  STL [R1+0x5c0], R2 ;  /* 0x0005c00201007387 */ /* 0x0001e80000100800 */
[----:B------:R-:W-:Y:S04]  /*425b0*/  STL [R1+0x5bc], R9 ;  /* 0x0005bc0901007387 */ /* 0x000fe80000100800 */
[----:B------:R-:W-:Y:S01]  /*425c0*/  STL [R1+0x5b4], R4 ;  /* 0x0005b40401007387 */ /* 0x000fe20000100800 */
[----:B----4-:R-:W-:-:S03]  /*425d0*/  LOP3.LUT R44, R52, 0xffff, RZ, 0xc0, !PT ;  /* 0x0000ffff342c7812 */ /* 0x010fc600078ec0ff */
[----:B------:R-:W4:Y:S01]  /*425e0*/  LDL.LU R52, [R1+0xcfc] ;  /* 0x000cfc0001347983 */ /* 0x000f220000300800 */
[----:B------:R-:W-:-:S04]  /*425f0*/  PRMT R19, R19, 0x3340, R0 ;  /* 0x0000334013137816 */ /* 0x000fc80000000000 */
[----:B0-----:R-:W-:-:S05]  /*42600*/  PRMT R2, R50, 0x5410, R19 ;  /* 0x0000541032027816 */ /* 0x001fca0000000013 */
[----:B------:R3:W-:Y:S01]  /*42610*/  STL [R1+0x5b0], R2 ;  /* 0x0005b00201007387 */ /* 0x0007e20000100800 */
[----:B--2---:R-:W-:-:S03]  /*42620*/  LOP3.LUT R45, R151, 0xffff, RZ, 0xc0, !PT ;  /* 0x0000ffff972d7812 */ /* 0x004fc600078ec0ff */
[----:B------:R-:W-:Y:S01]  /*42630*/  STL [R1+0x2a8], R44 ;  /* 0x0002a82c01007387 */ /* 0x000fe20000100800 */
[----:B---3--:R-:W-:-:S03]  /*42640*/  LOP3.LUT R2, R150, 0xffff, RZ, 0xc0, !PT ;  /* 0x0000ffff96027812 */ /* 0x008fc600078ec0ff */
[----:B------:R-:W-:Y:S01]  /*42650*/  STL [R1+0x2a4], R45 ;  /* 0x0002a42d01007387 */ /* 0x000fe20000100800 */
[----:B------:R-:W-:Y:S02]  /*42660*/  LOP3.LUT R9, R252, 0xffff, RZ, 0xc0, !PT ;  /* 0x0000fffffc097812 */ /* 0x000fe400078ec0ff */
[----:B------:R-:W-:Y:S02]  /*42670*/  LOP3.LUT R19, R3, 0xffff, RZ, 0xc0, !PT ;  /* 0x0000ffff03137812 */ /* 0x000fe400078ec0ff */
[----:B------:R-:W-:-:S05]  /*42680*/  LOP3.LUT R21, R144, 0xffff, RZ, 0xc0, !PT ;  /* 0x0000ffff90157812 */ /* 0x000fca00078ec0ff */
[----:B------:R-:W-:Y:S01]  /*42690*/  STL [R1+0xbc], R21 ;  /* 0x0000bc1501007387 */ /* 0x000fe20000100800 */
[----:B------:R-:W-:-:S03]  /*426a0*/  LOP3.LUT R125, R125, 0xffff, RZ, 0xc0, !PT ;  /* 0x0000ffff7d7d7812 */ /* 0x000fc600078ec0ff */
[----:B------:R-:W-:Y:S01]  /*426b0*/  STL [R1+0x2b4], R2 ;  /* 0x0002b40201007387 */ /* 0x000fe20000100800 */
[----:B------:R-:W-:-:S03]  /*426c0*/  LOP3.LUT R50, R143, 0xffff, RZ, 0xc0, !PT ;  /* 0x0000ffff8f327812 */ /* 0x000fc600078ec0ff */
[----:B------:R-:W-:Y:S04]  /*426d0*/  STL [R1+0x294], R125 ;  /* 0x0002947d01007387 */ /* 0x000fe80000100800 */
[----:B------:R-:W-:Y:S04]  /*426e0*/  STL [R1+0x290], R50 ;  /* 0x0002903201007387 */ /* 0x000fe80000100800 */
[----:B------:R-:W2:Y:S04]  /*426f0*/  LDL.LU R195, [R1+0xcf8] ;  /* 0x000cf80001c37983 */ /* 0x000ea80000300800 */
[----:B------:R-:W3:Y:S01]  /*42700*/  LDL.LU R196, [R1+0xcec] ;  /* 0x000cec0001c47983 */ /* 0x000ee20000300800 */
[----:B------:R-:W-:-:S02]  /*42710*/  LOP3.LUT R4, R131, 0xffff, RZ, 0xc0, !PT ;  /* 0x0000ffff83047812 */ /* 0x000fc400078ec0ff */
[----:B------:R-:W-:-:S05]  /*42720*/  LOP3.LUT R126, R126, 0xffff, RZ, 0xc0, !PT ;  /* 0x0000ffff7e7e7812 */ /* 0x000fca00078ec0ff */
[----:B------:R-:W-:Y:S04]  /*42730*/  STL [R1+0xb0], R126 ;  /* 0x0000b07e01007387 */ /* 0x000fe80000100800 */
[----:B------:R-:W-:Y:S04]  /*42740*/  STL [R1+0x2b0], R4 ;  /* 0x0002b00401007387 */ /* 0x000fe80000100800 */
[----:B------:R-:W3:Y:S04]  /*42750*/  LDL.LU R194, [R1+0xce4] ;  /* 0x000ce40001c27983 */ /* 0x000ee80000300800 */
[----:B------:R-:W3:Y:S04]  /*42760*/  LDL.LU R151, [R1+0x8e8] ;  /* 0x0008e80001977983 */ /* 0x000ee80000300800 */
[----:B------:R-:W3:Y:S01]  /*42770*/  LDL.LU R150, [R1+0x8e4] ;  /* 0x0008e40001967983 */ /* 0x000ee20000300800 */
[----:B------:R-:W-:-:S03]  /*42780*/  LOP3.LUT R11, R130, 0xffff, RZ, 0xc0, !PT ;  /* 0x0000ffff820b7812 */ /* 0x000fc600078ec0ff */
[----:B------:R0:W-:Y:S01]  /*42790*/  STL [R1+0xa4], R9 ;  /* 0x0000a40901007387 */ /* 0x0001e20000100800 */
[----:B------:R-:W-:-:S03]  /*427a0*/  LOP3.LUT R13, R53, 0xffff, RZ, 0xc0, !PT ;  /* 0x0000ffff350d7812 */ /* 0x000fc600078ec0ff */
[----:B------:R-:W3:Y:S04]  /*427b0*/  LDL.LU R3, [R1+0x2130] ;  /* 0x0021300001037983 */ /* 0x000ee80000300800 */
[----:B------:R1:W-:Y:S04]  /*427c0*/  STL [R1+0x284], R11 ;  /* 0x0002840b01007387 */ /* 0x0003e80000100800 */
[----:B------:R-:W3:Y:S04]  /*427d0*/  LDL.LU R243, [R1+0x8d8] ;  /* 0x0008d80001f37983 */ /* 0x000ee80000300800 */
[----:B------:R1:W-:Y:S04]  /*427e0*/  STL [R1+0x27c], R13 ;  /* 0x00027c0d01007387 */ /* 0x0003e80000100800 */
[----:B------:R1:W-:Y:S01]  /*427f0*/  STL [R1+0x2ac], R19 ;  /* 0x0002ac1301007387 */ /* 0x0003e20000100800 */
[----:B0-----:R-:W-:-:S03]  /*42800*/  PRMT R9, R9, 0x3340, R0 ;  /* 0x0000334009097816 */ /* 0x001fc60000000000 */
[----:B------:R-:W3:Y:S01]  /*42810*/  LDL.LU R53, [R1+0x8d0] ;  /* 0x0008d00001357983 */ /* 0x000ee20000300800 */
[----:B------:R-:W-:Y:S02]  /*42820*/  PRMT R21, R21, 0x3340, R126 ;  /* 0x0000334015157816 */ /* 0x000fe4000000007e */
[----:B------:R-:W-:Y:S02]  /*42830*/  PRMT R45, R45, 0x3340, R50 ;  /* 0x000033402d2d7816 */ /* 0x000fe40000000032 */
[----:B-1----:R-:W-:Y:S02]  /*42840*/  PRMT R11, R11, 0x3340, R0 ;  /* 0x000033400b0b7816 */ /* 0x002fe40000000000 */
[----:B------:R-:W-:Y:S02]  /*42850*/  PRMT R44, R44, 0x3340, R125 ;  /* 0x000033402c2c7816 */ /* 0x000fe4000000007d */
[----:B------:R-:W-:Y:S02]  /*42860*/  PRMT R50, R2, 0x3340, R4 ;  /* 0x0000334002327816 */ /* 0x000fe40000000004 */
[----:B------:R-:W-:-:S02]  /*42870*/  PRMT R13, R13, 0x3340, R0 ;  /* 0x000033400d0d7816 */ /* 0x000fc40000000000 */
[----:B------:R-:W-:Y:S02]  /*42880*/  PRMT R2, R21, 0x5410, R9 ;  /* 0x0000541015027816 */ /* 0x000fe40000000009 */
[----:B------:R-:W-:Y:S02]  /*42890*/  PRMT R19, R19, 0x3340, R0 ;  /* 0x0000334013137816 */ /* 0x000fe40000000000 */
[----:B------:R-:W-:Y:S01]  /*428a0*/  PRMT R9, R44, 0x5410, R11 ;  /* 0x000054102c097816 */ /* 0x000fe2000000000b */
[----:B------:R0:W-:Y:S01]  /*428b0*/  STL [R1+0x5ac], R2 ;  /* 0x0005ac0201007387 */ /* 0x0001e20000100800 */
[----:B------:R-:W-:-:S03]  /*428c0*/  PRMT R4, R45, 0x5410, R13 ;  /* 0x000054102d047816 */ /* 0x000fc6000000000d */
[----:B------:R1:W-:Y:S01]  /*428d0*/  STL [R1+0x5a8], R9 ;  /* 0x0005a80901007387 */ /* 0x0003e20000100800 */
[----:B0-----:R-:W-:-:S03]  /*428e0*/  PRMT R2, R50, 0x5410, R19 ;  /* 0x0000541032027816 */ /* 0x001fc60000000013 */
[----:B------:R-:W-:Y:S04]  /*428f0*/  STL [R1+0x5a4], R4 ;  /* 0x0005a40401007387 */ /* 0x000fe80000100800 */
[----:B------:R-:W3:Y:S04]  /*42900*/  LDL.LU R144, [R1+0xce8] ;  /* 0x000ce80001907983 */ /* 0x000ee80000300800 */
[----:B------:R0:W-:Y:S04]  /*42910*/  STL [R1+0x5a0], R2 ;  /* 0x0005a00201007387 */ /* 0x0001e80000100800 */
[----:B------:R-:W3:Y:S04]  /*42920*/  LDL.LU R143, [R1+0xce0] ;  /* 0x000ce000018f7983 */ /* 0x000ee80000300800 */
[----:B------:R-:W3:Y:S01]  /*42930*/  LDL.LU R131, [R1+0xcdc] ;  /* 0x000cdc0001837983 */ /* 0x000ee20000300800 */
[----:B----4-:R-:W-:-:S05]  /*42940*/  LOP3.LUT R21, R52, 0xffff, RZ, 0xc0, !PT ;  /* 0x0000ffff34157812 */ /* 0x010fca00078ec0ff */
[----:B------:R4:W-:Y:S04]  /*42950*/  STL [R1+0x278], R21 ;  /* 0x0002781501007387 */ /* 0x0009e80000100800 */
[----:B------:R-:W4:Y:S04]  /*42960*/  LDL.LU R52, [R1+0xcd0] ;  /* 0x000cd00001347983 */ /* 0x000f280000300800 */
[----:B------:R-:W4:Y:S04]  /*42970*/  LDL.LU R130, [R1+0x8d4] ;  /* 0x0008d40001827983 */ /* 0x000f280000300800 */
[----:B------:R-:W4:Y:S04]  /*42980*/  LDL.LU R126, [R1+0x8cc] ;  /* 0x0008cc00017e7983 */ /* 0x000f280000300800 */
[----:B------:R-:W4:Y:S01]  /*42990*/  LDL.LU R125, [R1+0x6bc] ;  /* 0x0006bc00017d7983 */ /* 0x000f220000300800 */
[----:B-1----:R-:W-:-:S02]  /*429a0*/  LOP3.LUT R9, R5, 0xffff, RZ, 0xc0, !PT ;  /* 0x0000ffff05097812 */ /* 0x002fc400078ec0ff */
[----:B------:R-:W-:Y:S02]  /*429b0*/  LOP3.LUT R11, R251, 0xffff, RZ, 0xc0, !PT ;  /* 0x0000fffffb0b7812 */ /* 0x000fe400078ec0ff */
[----:B------:R-:W-:Y:S02]  /*429c0*/  LOP3.LUT R13, R223, 0xffff, RZ, 0xc0, !PT ;  /* 0x0000ffffdf0d7812 */ /* 0x000fe400078ec0ff */
[----:B0-----:R-:W-:-:S04]  /*429d0*/  LOP3.LUT R2, R219, 0xffff, RZ, 0xc0, !PT ;  /* 0x0000ffffdb027812 */ /* 0x001fc800078ec0ff */
[----:B------:R-:W-:Y:S02]  /*429e0*/  PRMT R19, R2, 0x3340, R0 ;  /* 0x0000334002137816 */ /* 0x000fe40000000000 */
[----:B--2---:R-:W-:Y:S02]  /*429f0*/  LOP3.LUT R44, R195, 0xffff, RZ, 0xc0, !PT ;  /* 0x0000ffffc32c7812 */ /* 0x004fe400078ec0ff */
[----:B---3--:R-:W-:-:S03]  /*42a00*/  LOP3.LUT R45, R196, 0xffff, RZ, 0xc0, !PT ;  /* 0x0000ffffc42d7812 */ /* 0x008fc600078ec0ff */
[----:B------:R-:W-:Y:S04]  /*42a10*/  STL [R1+0x80], R44 ;  /* 0x0000802c01007387 */ /* 0x000fe80000100800 */
[----:B------:R0:W-:Y:S01]  /*42a20*/  STL [R1+0x34], R45 ;  /* 0x0000342d01007387 */ /* 0x0001e20000100800 */
[----:B------:R-:W-:Y:S02]  /*42a30*/  LOP3.LUT R4, R194, 0xffff, RZ, 0xc0, !PT ;  /* 0x0000ffffc2047812 */ /* 0x000fe400078ec0ff */
[----:B------:R-:W-:Y:S02]  /*42a40*/  LOP3.LUT R151, R151, 0xffff, RZ, 0xc0, !PT ;  /* 0x0000ffff97977812 */ /* 0x000fe400078ec0ff */
[----:B------:R-:W-:-:S03]  /*42a50*/  LOP3.LUT R150, R150, 0xffff, RZ, 0xc0, !PT ;  /* 0x0000ffff96967812 */ /* 0x000fc600078ec0ff */
[----:B------:R-:W-:Y:S04]  /*42a60*/  STL [R1+0x200], R151 ;  /* 0x0002009701007387 */ /* 0x000fe80000100800 */
[----:B------:R-:W-:Y:S04]  /*42a70*/  STL [R1+0x28], R4 ;  /* 0x0000280401007387 */ /* 0x000fe80000100800 */
[----:B------:R-:W-:Y:S04]  /*42a80*/  STL [R1+0x7c], R150 ;  /* 0x00007c9601007387 */ /* 0x000fe80000100800 */
[----:B------:R-:W2:Y:S01]  /*42a90*/  LDL.LU R5, [R1+0x212c] ;  /* 0x00212c0001057983 */ /* 0x000ea20000300800 */
[----:B------:R-:W-:-:S02]  /*42aa0*/  LOP3.LUT R50, R243, 0xffff, RZ, 0xc0, !PT ;  /* 0x0000fffff3327812 */ /* 0x000fc400078ec0ff */
[----:B----4-:R-:W-:-:S03]  /*42ab0*/  PRMT R21, R21, 0x3340, R151 ;  /* 0x0000334015157816 */ /* 0x010fc60000000097 */
[----:B------:R1:W-:Y:S01]  /*42ac0*/  STL [R1+0x30], R50 ;  /* 0x0000303201007387 */ /* 0x0003e20000100800 */
[----:B0-----:R-:W-:Y:S02]  /*42ad0*/  PRMT R45, R45, 0x3340, R50 ;  /* 0x000033402d2d7816 */ /* 0x001fe40000000032 */
[----:B------:R-:W-:Y:S02]  /*42ae0*/  LOP3.LUT R252, R53, 0xffff, RZ, 0xc0, !PT ;  /* 0x0000ffff35fc7812 */ /* 0x000fe400078ec0ff */
[----:B------:R-:W3:Y:S04]  /*42af0*/  LDL.LU R53, [R1+0x6b4] ;  /* 0x0006b40001357983 */ /* 0x000ee80000300800 */
[----:B------:R0:W-:Y:S01]  /*42b00*/  STL [R1+0xc4], R9 ;  /* 0x0000c40901007387 */ /* 0x0001e20000100800 */
[----:B-1----:R-:W-:-:S02]  /*42b10*/  PRMT R50, R4, 0x3340, R252 ;  /* 0x0000334004327816 */ /* 0x002fc400000000fc */
[----:B------:R-:W-:Y:S01]  /*42b20*/  PRMT R44, R44, 0x3340, R150 ;  /* 0x000033402c2c7816 */ /* 0x000fe20000000096 */
[----:B------:R1:W-:Y:S01]  /*42b30*/  STL [R1+0x298], R11 ;  /* 0x0002980b01007387 */ /* 0x0003e20000100800 */
[----:B0-----:R-:W-:-:S03]  /*42b40*/  PRMT R9, R9, 0x3340, R0 ;  /* 0x0000334009097816 */ /* 0x001fc60000000000 */
[----:B------:R0:W-:Y:S01]  /*42b50*/  STL [R1+0x2c], R13 ;  /* 0x00002c0d01007387 */ /* 0x0001e20000100800 */
[--C-:B-1----:R-:W-:Y:S02]  /*42b60*/  PRMT R11, R11, 0x3340, R0.reuse ;  /* 0x000033400b0b7816 */ /* 0x102fe40000000000 */
[----:B------:R-:W-:Y:S02]  /*42b70*/  PRMT R4, R21, 0x5410, R9 ;  /* 0x0000541015047816 */ /* 0x000fe40000000009 */
[----:B------:R-:W-:Y:S02]  /*42b80*/  PRMT R9, R44, 0x5410, R11 ;  /* 0x000054102c097816 */ /* 0x000fe4000000000b */
[----:B0-----:R-:W-:Y:S01]  /*42b90*/  PRMT R13, R13, 0x3340, R0 ;  /* 0x000033400d0d7816 */ /* 0x001fe20000000000 */
[----:B------:R0:W-:Y:S03]  /*42ba0*/  STL [R1+0x598], R4 ;  /* 0x0005980401007387 */ /* 0x0001e60000100800 */
[----:B------:R-:W-:Y:S01]  /*42bb0*/  PRMT R11, R45, 0x5410, R13 ;  /* 0x000054102d0b7816 */ /* 0x000fe2000000000d */
[----:B------:R1:W-:Y:S01]  /*42bc0*/  STL [R1+0x59c], R9 ;  /* 0x00059c0901007387 */ /* 0x0003e20000100800 */
[----:B0-----:R-:W-:-:S03]  /*42bd0*/  PRMT R4, R50, 0x5410, R19 ;  /* 0x0000541032047816 */ /* 0x001fc60000000013 */
[----:B------:R-:W-:Y:S04]  /*42be0*/  STL [R1+0x5b8], R11 ;  /* 0x0005b80b01007387 */ /* 0x000fe80000100800 */
[----:B------:R0:W-:Y:S04]  /*42bf0*/  STL [R1+0x5c4], R4 ;  /* 0x0005c40401007387 */ /* 0x0001e80000100800 */
[----:B------:R-:W4:Y:S01]  /*42c00*/  LDL.LU R213, [R1+0xaec] ;  /* 0x000aec0001d57983 */ /* 0x000f220000300800 */
[----:B-1----:R-:W-:-:S03]  /*42c10*/  LOP3.LUT R9, R144, 0xffff, RZ, 0xc0, !PT ;  /* 0x0000ffff90097812 */ /* 0x002fc600078ec0ff */
[----:B------:R-:W2:Y:S01]  /*42c20*/  LDL.LU R215, [R1+0xae8] ;  /* 0x000ae80001d77983 */ /* 0x000ea20000300800 */
[----:B------:R-:W-:-:S03]  /*42c30*/  LOP3.LUT R13, R216, 0xffff, RZ, 0xc0, !PT ;  /* 0x0000ffffd80d7812 */ /* 0x000fc600078ec0ff */
[----:B------:R-:W2:Y:S01]  /*42c40*/  LDL.LU R211, [R1+0xae0] ;  /* 0x000ae00001d37983 */ /* 0x000ea20000300800 */
[----:B------:R-:W-:-:S03]  /*42c50*/  LOP3.LUT R19, R143, 0xffff, RZ, 0xc0, !PT ;  /* 0x0000ffff8f137812 */ /* 0x000fc600078ec0ff */
[----:B------:R-:W2:Y:S01]  /*42c60*/  LDL.LU R210, [R1+0xad8] ;  /* 0x000ad80001d27983 */ /* 0x000ea20000300800 */
[----:B0-----:R-:W-:-:S03]  /*42c70*/  LOP3.LUT R4, R214, 0xffff, RZ, 0xc0, !PT ;  /* 0x0000ffffd6047812 */ /* 0x001fc600078ec0ff */
[----:B------:R-:W2:Y:S01]  /*42c80*/  LDL.LU R199, [R1+0x6c0] ;  /* 0x0006c00001c77983 */ /* 0x000ea20000300800 */
[----:B------:R-:W-:-:S03]  /*42c90*/  LOP3.LUT R44, R131, 0xffff, RZ, 0xc0, !PT ;  /* 0x0000ffff832c7812 */ /* 0x000fc600078ec0ff */
[----:B------:R-:W2:Y:S01]  /*42ca0*/  LDL.LU R221, [R1+0x6b8] ;  /* 0x0006b80001dd7983 */ /* 0x000ea20000300800 */
[----:B------:R-:W-:-:S03]  /*42cb0*/  LOP3.LUT R50, R172, 0xffff, RZ, 0xc0, !PT ;  /* 0x0000ffffac327812 */ /* 0x000fc600078ec0ff */
[----:B------:R-:W2:Y:S01]  /*42cc0*/  LDL.LU R152, [R1+0x6ac] ;  /* 0x0006ac0001987983 */ /* 0x000ea20000300800 */
[----:B------:R-:W-:-:S03]  /*42cd0*/  LOP3.LUT R131, R170, 0xffff, RZ, 0xc0, !PT ;  /* 0x0000ffffaa837812 */ /* 0x000fc600078ec0ff */
[----:B------:R-:W2:Y:S04]  /*42ce0*/  LDL.LU R243, [R1+0x6a4] ;  /* 0x0006a40001f37983 */ /* 0x000ea80000300800 */
[----:B------:R0:W-:Y:S01]  /*42cf0*/  STL [R1+0x204], R131 ;  /* 0x0002048301007387 */ /* 0x0001e20000100800 */
[----:B------:R-:W-:Y:S02]  /*42d00*/  LOP3.LUT R11, R130, 0xffff, RZ, 0xc0, !PT ;  /* 0x0000ffff820b7812 */ /* 0x000fe400078ec0ff */
[----:B------:R-:W-:Y:S02]  /*42d10*/  LOP3.LUT R21, R126, 0xffff, RZ, 0xc0, !PT ;  /* 0x0000ffff7e157812 */ /* 0x000fe400078ec0ff */
[----:B------:R-:W-:Y:S02]  /*42d20*/  PRMT R143, R9, 0x3340, R11 ;  /* 0x00003340098f7816 */ /* 0x000fe4000000000b */
[----:B------:R-:W-:-:S02]  /*42d30*/  LOP3.LUT R45, R125, 0xffff, RZ, 0xc0, !PT ;  /* 0x0000ffff7d2d7812 */ /* 0x000fc400078ec0ff */
[--C-:B------:R-:W-:Y:S02]  /*42d40*/  PRMT R125, R13, 0x3340, R0.reuse ;  /* 0x000033400d7d7816 */ /* 0x100fe40000000000 */
[--C-:B------:R-:W-:Y:S02]  /*42d50*/  PRMT R126, R4, 0x3340, R0.reuse ;  /* 0x00003340047e7816 */ /* 0x100fe40000000000 */
[----:B------:R-:W-:Y:S02]  /*42d60*/  PRMT R144, R19, 0x3340, R21 ;  /* 0x0000334013907816 */ /* 0x000fe40000000015 */
[----:B------:R-:W-:Y:S02]  /*42d70*/  PRMT R130, R50, 0x3340, R0 ;  /* 0x0000334032827816 */ /* 0x000fe40000000000 */
[----:B------:R-:W-:Y:S02]  /*42d80*/  PRMT R150, R44, 0x3340, R45 ;  /* 0x000033402c967816 */ /* 0x000fe4000000002d */
[----:B------:R-:W-:-:S02]  /*42d90*/  PRMT R143, R143, 0x5410, R125 ;  /* 0x000054108f8f7816 */ /* 0x000fc4000000007d */
[----:B------:R-:W-:Y:S02]  /*42da0*/  PRMT R126, R144, 0x5410, R126 ;  /* 0x00005410907e7816 */ /* 0x000fe4000000007e */
[----:B------:R-:W-:Y:S01]  /*42db0*/  PRMT R125, R150, 0x5410, R130 ;  /* 0x00005410967d7816 */ /* 0x000fe20000000082 */
[----:B------:R-:W-:Y:S04]  /*42dc0*/  STL [R1+0x5d8], R143 ;  /* 0x0005d88f01007387 */ /* 0x000fe80000100800 */
[----:B------:R-:W2:Y:S04]  /*42dd0*/  LDL.LU R208, [R1+0xae4] ;  /* 0x000ae40001d07983 */ /* 0x000ea80000300800 */
[----:B------:R1:W-:Y:S04]  /*42de0*/  STL [R1+0x5e4], R126 ;  /* 0x0005e47e01007387 */ /* 0x0003e80000100800 */
[----:B------:R-:W2:Y:S04]  /*42df0*/  LDL.LU R197, [R1+0xadc] ;  /* 0x000adc0001c57983 */ /* 0x000ea80000300800 */
[----:B------:R4:W-:Y:S04]  /*42e00*/  STL [R1+0x62c], R125 ;  /* 0x00062c7d01007387 */ /* 0x0009e80000100800 */
[----:B------:R-:W2:Y:S04]  /*42e10*/  LDL.LU R198, [R1+0xad4] ;  /* 0x000ad40001c67983 */ /* 0x000ea80000300800 */
[----:B------:R-:W2:Y:S04]  /*42e20*/  LDL.LU R195, [R1+0xad0] ;  /* 0x000ad00001c37983 */ /* 0x000ea80000300800 */
[----:B------:R-:W2:Y:S04]  /*42e30*/  LDL.LU R196, [R1+0x6b0] ;  /* 0x0006b00001c47983 */ /* 0x000ea80000300800 */
[----:B------:R-:W2:Y:S01]  /*42e40*/  LDL.LU R194, [R1+0x6a8] ;  /* 0x0006a80001c27983 */ /* 0x000ea20000300800 */
[----:B------:R-:W-:-:S02]  /*42e50*/  LOP3.LUT R52, R52, 0xffff, RZ, 0xc0, !PT ;  /* 0x0000ffff34347812 */ /* 0x000fc400078ec0ff */
[----:B0-----:R-:W-:Y:S02]  /*42e60*/  PRMT R131, R131, 0x3340, R0 ;  /* 0x0000334083837816 */ /* 0x001fe40000000000 */
[----:B------:R-:W-:Y:S02]  /*42e70*/  LOP3.LUT R164, R164, 0xffff, RZ, 0xc0, !PT ;  /* 0x0000ffffa4a47812 */ /* 0x000fe400078ec0ff */
[----:B------:R-:W-:-:S04]  /*42e80*/  LOP3.LUT R156, R156, 0xffff, RZ, 0xc0, !PT ;  /* 0x0000ffff9c9c7812 */ /* 0x000fc800078ec0ff */
[----:B------:R-:W-:Y:S02]  /*42e90*/  PRMT R158, R156, 0x3340, R0 ;  /* 0x000033409c9e7816 */ /* 0x000fe40000000000 */
[----:B---3--:R-:W-:-:S04]  /*42ea0*/  LOP3.LUT R53, R53, 0xffff, RZ, 0xc0, !PT ;  /* 0x0000ffff35357812 */ /* 0x008fc800078ec0ff */
[----:B------:R-:W-:-:S04]  /*42eb0*/  PRMT R151, R52, 0x3340, R53 ;  /* 0x0000334034977816 */ /* 0x000fc80000000035 */
[----:B-1----:R-:W-:-:S05]  /*42ec0*/  PRMT R126, R151, 0x5410, R131 ;  /* 0x00005410977e7816 */ /* 0x002fca0000000083 */
[----:B------:R0:W-:Y:S01]  /*42ed0*/  STL [R1+0x63c], R126 ;  /* 0x00063c7e01007387 */ /* 0x0001e20000100800 */
[----:B----4-:R-:W-:Y:S02]  /*42ee0*/  LOP3.LUT R125, R213, 0xffff, RZ, 0xc0, !PT ;  /* 0x0000ffffd57d7812 */ /* 0x010fe400078ec0ff */
[----:B--2---:R-:W-:Y:S02]  /*42ef0*/  LOP3.LUT R130, R215, 0xffff, RZ, 0xc0, !PT ;  /* 0x0000ffffd7827812 */ /* 0x004fe400078ec0ff */
[----:B------:R-:W-:Y:S02]  /*42f00*/  LOP3.LUT R143, R211, 0xffff, RZ, 0xc0, !PT ;  /* 0x0000ffffd38f7812 */ /* 0x000fe400078ec0ff */
[----:B0-----:R-:W-:Y:S02]  /*42f10*/  LOP3.LUT R126, R199, 0xffff, RZ, 0xc0, !PT ;  /* 0x0000ffffc77e7812 */ /* 0x001fe400078ec0ff */
[----:B------:R-:W-:Y:S02]  /*42f20*/  LOP3.LUT R131, R221, 0xffff, RZ, 0xc0, !PT ;  /* 0x0000ffffdd837812 */ /* 0x000fe400078ec0ff */
[----:B------:R-:W-:-:S02]  /*42f30*/  LOP3.LUT R221, R162, 0xffff, RZ, 0xc0, !PT ;  /* 0x0000ffffa2dd7812 */ /* 0x000fc400078ec0ff */
[----:B------:R-:W-:Y:S02]  /*42f40*/  LOP3.LUT R144, R152, 0xffff, RZ, 0xc0, !PT ;  /* 0x0000ffff98907812 */ /* 0x000fe400078ec0ff */
[----:B------:R-:W-:Y:S02]  /*42f50*/  PRMT R152, R164, 0x3340, R0 ;  /* 0x00003340a4987816 */ /* 0x000fe40000000000 */
[----:B------:R-:W-:Y:S02]  /*42f60*/  PRMT R162, R125, 0x3340, R126 ;  /* 0x000033407da27816 */ /* 0x000fe4000000007e */
[----:B------:R-:W-:Y:S02]  /*42f70*/  LOP3.LUT R151, R243, 0xffff, RZ, 0xc0, !PT ;  /* 0x0000fffff3977812 */ /* 0x000fe400078ec0ff */
[----:B------:R-:W-:Y:S02]  /*42f80*/  LOP3.LUT R150, R210, 0xffff, RZ, 0xc0, !PT ;  /* 0x0000ffffd2967812 */ /* 0x000fe400078ec0ff */
[----:B------:R-:W-:-:S02]  /*42f90*/  LOP3.LUT R243, R154, 0xffff, RZ, 0xc0, !PT ;  /* 0x0000ffff9af37812 */ /* 0x000fc400078ec0ff */
[----:B------:R-:W-:Y:S02]  /*42fa0*/  PRMT R154, R221, 0x3340, R0 ;  /* 0x00003340dd9a7816 */ /* 0x000fe40000000000 */
[----:B------:R-:W-:Y:S02]  /*42fb0*/  PRMT R165, R130, 0x3340, R131 ;  /* 0x0000334082a57816 */ /* 0x000fe40000000083 */
[----:B------:R-:W-:Y:S02]  /*42fc0*/  PRMT R152, R162, 0x5410, R152 ;  /* 0x00005410a2987816 */ /* 0x000fe40000000098 */
[----:B------:R-:W-:Y:S02]  /*42fd0*/  PRMT R166, R143, 0x3340, R144 ;  /* 0x000033408fa67816 */ /* 0x000fe40000000090 */
[----:B------:R-:W-:Y:S02]  /*42fe0*/  PRMT R160, R243, 0x3340, R0 ;  /* 0x00003340f3a07816 */ /* 0x000fe40000000000 */
[----:B------:R-:W-:Y:S01]  /*42ff0*/  PRMT R167, R150, 0x3340, R151 ;  /* 0x0000334096a77816 */ /* 0x000fe20000000097 */
[----:B------:R0:W-:Y:S01]  /*43000*/  STL [R1+0x644], R152 ;  /* 0x0006449801007387 */ /* 0x0001e20000100800 */
[----:B------:R-:W-:-:S02]  /*43010*/  PRMT R154, R165, 0x5410, R154 ;  /* 0x00005410a59a7816 */ /* 0x000fc4000000009a */
[----:B------:R-:W-:-:S03]  /*43020*/  PRMT R158, R166, 0x5410, R158 ;  /* 0x00005410a69e7816 */ /* 0x000fc6000000009e */
[----:B------:R-:W-:Y:S01]  /*43030*/  STL [R1+0x650], R154 ;  /* 0x0006509a01007387 */ /* 0x000fe20000100800 */
[----:B0-----:R-:W-:-:S03]  /*43040*/  PRMT R152, R167, 0x5410, R160 ;  /* 0x00005410a7987816 */ /* 0x001fc600000000a0 */
[----:B------:R-:W-:Y:S04]  /*43050*/  STL [R1+0x654], R158 ;  /* 0x0006549e01007387 */ /* 0x000fe80000100800 */
[----:B------:R0:W-:Y:S01]  /*43060*/  STL [R1+0x658], R152 ;  /* 0x0006589801007387 */ /* 0x0001e20000100800 */
[----:B------:R-:W-:-:S03]  /*43070*/  LOP3.LUT R166, R195, 0xffff, RZ, 0xc0, !PT ;  /* 0x0000ffffc3a67812 */ /* 0x000fc600078ec0ff */
[----:B------:R-:W2:Y:S01]  /*43080*/  LDL.LU R195, [R1+0x10] ;  /* 0x0000100001c37983 */ /* 0x000ea20000300800 */
[----:B0-----:R-:W-:-:S03]  /*43090*/  LOP3.LUT R152, R196, 0xffff, RZ, 0xc0, !PT ;  /* 0x0000ffffc4987812 */ /* 0x001fc600078ec0ff */
[----:B------:R-:W3:Y:S01]  /*430a0*/  LDL.LU R196, [R1+0x4] ;  /* 0x0000040001c47983 */ /* 0x000ee20000300800 */
[----:B------:R-:W-:-:S03]  /*430b0*/  LOP3.LUT R160, R194, 0xffff, RZ, 0xc0, !PT ;  /* 0x0000ffffc2a07812 */ /* 0x000fc600078ec0ff */
[----:B------:R-:W4:Y:S01]  /*430c0*/  LDL.LU R194, [R1+0xc] ;  /* 0x00000c0001c27983 */ /* 0x000f220000300800 */
        /* <DEDUP_REMOVED lines=9> */
[----:B------:R-:W-:Y:S02]  /*43160*/  LOP3.LUT R162, R198, 0xffff, RZ, 0xc0, !PT ;  /* 0x0000ffffc6a27812 */ /* 0x000fe400078ec0ff */
[----:B------:R-:W-:Y:S02]  /*43170*/  LOP3.LUT R12, R12, 0xffff, RZ, 0xc0, !PT ;  /* 0x0000ffff0c0c7812 */ /* 0x000fe400078ec0ff */
[----:B------:R-:W-:-:S02]  /*43180*/  PRMT R18, R3, 0x3340, R0 ;  /* 0x0000334003127816 */ /* 0x000fc40000000000 */
[----:B------:R-:W-:Y:S02]  /*43190*/  PRMT R171, R158, 0x3340, R160 ;  /* 0x000033409eab7816 */ /* 0x000fe400000000a0 */
[----:B------:R-:W-:Y:S02]  /*431a0*/  PRMT R10, R170, 0x5410, R10 ;  /* 0x00005410aa0a7816 */ /* 0x000fe4000000000a */
[--C-:B------:R-:W-:Y:S02]  /*431b0*/  PRMT R168, R12, 0x3340, R0.reuse ;  /* 0x000033400ca87816 */ /* 0x100fe40000000000 */
        /* <DEDUP_REMOVED lines=9> */
[----:B------:R2:W-:Y:S04]  /*43250*/  STL [R1+0x67c], R10 ;  /* 0x00067c0a01007387 */ /* 0x0005e80000100800 */
[----:B------:R-:W3:Y:S01]  /*43260*/  LDL.LU R198, [R1+0x20] ;  /* 0x0000200001c67983 */ /* 0x000ee20000300800 */
[----:B--2---:R-:W-:-:S03]  /*43270*/  SHF.R.U32.HI R10, RZ, 0x8, R195 ;  /* 0x00000008ff0a7819 */ /* 0x004fc600000116c3 */
[----:B------:R-:W2:Y:S01]  /*43280*/  LDL.LU R195, [R1+0x14] ;  /* 0x0000140001c37983 */ /* 0x000ea20000300800 */
[----:B----4-:R-:W-:-:S03]  /*43290*/  SHF.R.U32.HI R18, RZ, 0x8, R194 ;  /* 0x00000008ff127819 */ /* 0x010fc600000116c2 */
[----:B------:R-:W4:Y:S01]  /*432a0*/  LDL.LU R194, [R1+0x18] ;  /* 0x0000180001c27983 */ /* 0x000f220000300800 */
[----:B------:R-:W-:Y:S02]  /*432b0*/  SHF.R.U32.HI R70, RZ, 0x8, R70 ;  /* 0x00000008ff467819 */ /* 0x000fe40000011646 */
[----:B------:R-:W-:Y:S01]  /*432c0*/  SHF.R.U32.HI R72, RZ, 0x8, R72 ;  /* 0x00000008ff487819 */ /* 0x000fe20000011648 */
[----:B------:R-:W4:Y:S01]  /*432d0*/  LDL.LU R197, [R1+0x8] ;  /* 0x0000080001c57983 */ /* 0x000f220000300800 */
[----:B------:R-:W-:Y:S02]  /*432e0*/  LOP3.LUT R10, R10, 0xffff, RZ, 0xc0, !PT ;  /* 0x0000ffff0a0a7812 */ /* 0x000fe400078ec0ff */
[----:B------:R-:W-:Y:S02]  /*432f0*/  LOP3.LUT R18, R18, 0xffff, RZ, 0xc0, !PT ;  /* 0x0000ffff12127812 */ /* 0x000fe400078ec0ff */
[----:B------:R-:W-:Y:S02]  /*43300*/  LOP3.LUT R70, R70, 0xffff, RZ, 0xc0, !PT ;  /* 0x0000ffff46467812 */ /* 0x000fe400078ec0ff */
[----:B------:R-:W-:-:S02]  /*43310*/  LOP3.LUT R72, R72, 0xffff, RZ, 0xc0, !PT ;  /* 0x0000ffff48487812 */ /* 0x000fc400078ec0ff */
[----:B------:R-:W-:Y:S02]  /*43320*/  PRMT R10, R10, 0x3340, R18 ;  /* 0x000033400a0a7816 */ /* 0x000fe40000000012 */
[----:B------:R-:W-:Y:S02]  /*43330*/  PRMT R217, R70, 0x3340, R72 ;  /* 0x0000334046d97816 */ /* 0x000fe40000000048 */
[----:B---3--:R-:W-:Y:S02]  /*43340*/  SHF.R.U32.HI R72, RZ, 0x8, R196 ;  /* 0x00000008ff487819 */ /* 0x008fe400000116c4 */
[----:B------:R-:W3:Y:S01]  /*43350*/  LDL.LU R196, [R1] ;  /* 0x0000000001c47983 */ /* 0x000ee20000300800 */
[----:B------:R-:W-:-:S03]  /*43360*/  SHF.R.U32.HI R73, RZ, 0x8, R73 ;  /* 0x00000008ff497819 */ /* 0x000fc60000011649 */
[----:B------:R0:W-:Y:S01]  /*43370*/  STL [R1+0x4f0], R10 ;  /* 0x0004f00a01007387 */ /* 0x0001e20000100800 */
[----:B------:R-:W-:Y:S02]  /*43380*/  SHF.R.U32.HI R75, RZ, 0x8, R75 ;  /* 0x00000008ff4b7819 */ /* 0x000fe4000001164b */
[----:B------:R-:W-:Y:S02]  /*43390*/  SHF.R.U32.HI R74, RZ, 0x8, R74 ;  /* 0x00000008ff4a7819 */ /* 0x000fe4000001164a */
[----:B------:R-:W-:Y:S02]  /*433a0*/  SHF.R.U32.HI R18, RZ, 0x8, R76 ;  /* 0x00000008ff127819 */ /* 0x000fe4000001164c */
[----:B0-----:R-:W-:Y:S02]  /*433b0*/  SHF.R.U32.HI R10, RZ, 0x8, R182 ;  /* 0x00000008ff0a7819 */ /* 0x001fe400000116b6 */
        /* <DEDUP_REMOVED lines=8> */
[----:B------:R-:W-:Y:S02]  /*43440*/  SHF.R.U32.HI R10, RZ, 0x8, R198 ;  /* 0x00000008ff0a7819 */ /* 0x000fe400000116c6 */
[----:B------:R-:W3:Y:S01]  /*43450*/  LDL.LU R198, [R1+0x48] ;  /* 0x0000480001c67983 */ /* 0x000ee20000300800 */
[----:B--2---:R-:W-:-:S03]  /*43460*/  SHF.R.U32.HI R75, RZ, 0x8, R195 ;  /* 0x00000008ff4b7819 */ /* 0x004fc600000116c3 */
[----:B------:R-:W2:Y:S01]  /*43470*/  LDL.LU R195, [R1+0x3c] ;  /* 0x00003c0001c37983 */ /* 0x000ea20000300800 */
[----:B----4-:R-:W-:-:S03]  /*43480*/  SHF.R.U32.HI R18, RZ, 0x8, R194 ;  /* 0x00000008ff127819 */ /* 0x010fc600000116c2 */
[----:B------:R-:W4:Y:S01]  /*43490*/  LDL.LU R194, [R1+0x24] ;  /* 0x0000240001c27983 */ /* 0x000f220000300800 */
[----:B------:R-:W-:Y:S02]  /*434a0*/  LOP3.LUT R10, R10, 0xffff, RZ, 0xc0, !PT ;  /* 0x0000ffff0a0a7812 */ /* 0x000fe400078ec0ff */
[----:B------:R-:W-:-:S04]  /*434b0*/  LOP3.LUT R18, R18, 0xffff, RZ, 0xc0, !PT ;  /* 0x0000ffff12127812 */ /* 0x000fc800078ec0ff */
[----:B------:R-:W-:Y:S02]  /*434c0*/  PRMT R10, R10, 0x3340, R18 ;  /* 0x000033400a0a7816 */ /* 0x000fe40000000012 */
[----:B------:R-:W-:-:S03]  /*434d0*/  SHF.R.U32.HI R214, RZ, 0x8, R204 ;  /* 0x00000008ffd67819 */ /* 0x000fc600000116cc */
[----:B------:R0:W-:Y:S01]  /*434e0*/  STL [R1+0x4e8], R10 ;  /* 0x0004e80a01007387 */ /* 0x0001e20000100800 */
[----:B------:R-:W-:Y:S02]  /*434f0*/  SHF.R.U32.HI R168, RZ, 0x8, R205 ;  /* 0x00000008ffa87819 */ /* 0x000fe400000116cd */
[----:B---3--:R-:W-:Y:S02]  /*43500*/  SHF.R.U32.HI R18, RZ, 0x8, R196 ;  /* 0x00000008ff127819 */ /* 0x008fe400000116c4 */
[----:B------:R-:W3:Y:S01]  /*43510*/  LDL.LU R196, [R1+0x1c] ;  /* 0x00001c0001c47983 */ /* 0x000ee20000300800 */
[----:B0-----:R-:W-:Y:S02]  /*43520*/  SHF.R.U32.HI R10, RZ, 0x8, R197 ;  /* 0x00000008ff0a7819 */ /* 0x001fe400000116c5 */
[----:B------:R-:W-:Y:S02]  /*43530*/  LOP3.LUT R18, R18, 0xffff, RZ, 0xc0, !PT ;  /* 0x0000ffff12127812 */ /* 0x000fe400078ec0ff */
[----:B------:R-:W-:-:S02]  /*43540*/  LOP3.LUT R10, R10, 0xffff, RZ, 0xc0, !PT ;  /* 0x0000ffff0a0a7812 */ /* 0x000fc400078ec0ff */
[----:B------:R-:W-:Y:S02]  /*43550*/  LOP3.LUT R214, R214, 0xffff, RZ, 0xc0, !PT ;  /* 0x0000ffffd6d67812 */ /* 0x000fe400078ec0ff */
[----:B------:R-:W-:Y:S02]  /*43560*/  LOP3.LUT R168, R168, 0xffff, RZ, 0xc0, !PT ;  /* 0x0000ffffa8a87812 */ /* 0x000fe400078ec0ff */
[----:B------:R-:W-:Y:S02]  /*43570*/  PRMT R209, R10, 0x3340, R18 ;  /* 0x000033400ad17816 */ /* 0x000fe40000000012 */
[----:B------:R-:W-:Y:S02]  /*43580*/  PRMT R214, R214, 0x3340, R168 ;  /* 0x00003340d6d67816 */ /* 0x000fe400000000a8 */
[----:B--2---:R-:W-:Y:S02]  /*43590*/  SHF.R.U32.HI R18, RZ, 0x8, R195 ;  /* 0x00000008ff127819 */ /* 0x004fe400000116c3 */
[----:B------:R-:W2:Y:S01]  /*435a0*/  LDL.LU R195, [R1+0xec] ;  /* 0x0000ec0001c37983 */ /* 0x000ea20000300800 */
[----:B----4-:R-:W-:-:S03]  /*435b0*/  SHF.R.U32.HI R168, RZ, 0x8, R194 ;  /* 0x00000008ffa87819 */ /* 0x010fc600000116c2 */
[----:B------:R-:W4:Y:S01]  /*435c0*/  LDL.LU R194, [R1+0xe8] ;  /* 0x0000e80001c27983 */ /* 0x000f220000300800 */
[----:B------:R-:W-:Y:S02]  /*435d0*/  SHF.R.U32.HI R166, RZ, 0x8, R166 ;  /* 0x00000008ffa67819 */ /* 0x000fe400000116a6 */
[----:B------:R-:W-:Y:S02]  /*435e0*/  SHF.R.U32.HI R169, RZ, 0x8, R167 ;  /* 0x00000008ffa97819 */ /* 0x000fe400000116a7 */
[----:B------:R-:W-:Y:S02]  /*435f0*/  SHF.R.U32.HI R167, RZ, 0x8, R81 ;  /* 0x00000008ffa77819 */ /* 0x000fe40000011651 */
[----:B------:R-:W-:Y:S02]  /*43600*/  SHF.R.U32.HI R10, RZ, 0x8, R198 ;  /* 0x00000008ff0a7819 */ /* 0x000fe400000116c6 */
[----:B------:R-:W-:Y:S02]  /*43610*/  LOP3.LUT R166, R166, 0xffff, RZ, 0xc0, !PT ;  /* 0x0000ffffa6a67812 */ /* 0x000fe400078ec0ff */
[----:B------:R-:W-:-:S02]  /*43620*/  LOP3.LUT R81, R169, 0xffff, RZ, 0xc0, !PT ;  /* 0x0000ffffa9517812 */ /* 0x000fc400078ec0ff */
[----:B------:R-:W-:Y:S02]  /*43630*/  LOP3.LUT R10, R10, 0xffff, RZ, 0xc0, !PT ;  /* 0x0000ffff0a0a7812 */ /* 0x000fe400078ec0ff */
[----:B------:R-:W-:Y:S02]  /*43640*/  LOP3.LUT R18, R18, 0xffff, RZ, 0xc0, !PT ;  /* 0x0000ffff12127812 */ /* 0x000fe400078ec0ff */
[----:B------:R-:W-:Y:S02]  /*43650*/  PRMT R81, R166, 0x3340, R81 ;  /* 0x00003340a6517816 */ /* 0x000fe40000000051 */
[----:B------:R-:W-:Y:S02]  /*43660*/  PRMT R208, R10, 0x3340, R18 ;  /* 0x000033400ad07816 */ /* 0x000fe40000000012 */
[----:B---3--:R-:W-:Y:S01]  /*43670*/  SHF.R.U32.HI R10, RZ, 0x8, R196 ;  /* 0x00000008ff0a7819 */ /* 0x008fe200000116c4 */
[----:B------:R-:W-:Y:S01]  /*43680*/  STL [R1+0x4d8], R81 ;  /* 0x0004d85101007387 */ /* 0x000fe20000100800 */
[----:B------:R-:W-:-:S03]  /*43690*/  SHF.R.U32.HI R186, RZ, 0x8, R186 ;  /* 0x00000008ffba7819 */ /* 0x000fc600000116ba */
[----:B------:R-:W3:Y:S01]  /*436a0*/  LDL.LU R199, [R1+0x104] ;  /* 0x0001040001c77983 */ /* 0x000ee20000300800 */
[----:B------:R-:W-:-:S03]  /*436b0*/  SHF.R.U32.HI R206, RZ, 0x8, R206 ;  /* 0x00000008ffce7819 */ /* 0x000fc600000116ce */
[----:B------:R-:W3:Y:S01]  /*436c0*/  LDL.LU R197, [R1+0x100] ;  /* 0x0001000001c57983 */ /* 0x000ee20000300800 */
[----:B------:R-:W-:Y:S02]  /*436d0*/  LOP3.LUT R10, R10, 0xffff, RZ, 0xc0, !PT ;  /* 0x0000ffff0a0a7812 */ /* 0x000fe400078ec0ff */
[----:B------:R-:W-:Y:S01]  /*436e0*/  LOP3.LUT R186, R186, 0xffff, RZ, 0xc0, !PT ;  /* 0x0000ffffbaba7812 */ /* 0x000fe200078ec0ff */
[----:B------:R-:W3:Y:S01]  /*436f0*/  LDL.LU R196, [R1+0xfc] ;  /* 0x0000fc0001c47983 */ /* 0x000ee20000300800 */
[----:B------:R-:W-:Y:S02]  /*43700*/  LOP3.LUT R74, R206, 0xffff, RZ, 0xc0, !PT ;  /* 0x0000ffffce4a7812 */ /* 0x000fe400078ec0ff */
[----:B------:R-:W-:Y:S01]  /*43710*/  PRMT R206, R10, 0x3340, R186 ;  /* 0x000033400ace7816 */ /* 0x000fe200000000ba */
[----:B------:R-:W3:Y:S01]  /*43720*/  LDL.LU R198, [R1+0xf8] ;  /* 0x0000f80001c67983 */ /* 0x000ee20000300800 */
[----:B------:R-:W-:Y:S02]  /*43730*/  SHF.R.U32.HI R18, RZ, 0x8, R12 ;  /* 0x00000008ff127819 */ /* 0x000fe4000001160c */
[----:B--2---:R-:W-:-:S02]  /*43740*/  SHF.R.U32.HI R10, RZ, 0x8, R195 ;  /* 0x00000008ff0a7819 */ /* 0x004fc400000116c3 */
[----:B------:R-:W2:Y:S01]  /*43750*/  LDL.LU R195, [R1+0xf4] ;  /* 0x0000f40001c37983 */ /* 0x000ea20000300800 */
[----:B----4-:R-:W-:-:S03]  /*43760*/  SHF.R.U32.HI R12, RZ, 0x8, R194 ;  /* 0x00000008ff0c7819 */ /* 0x010fc600000116c2 */
[----:B------:R-:W4:Y:S01]  /*43770*/  LDL.LU R194, [R1+0xf0] ;  /* 0x0000f00001c27983 */ /* 0x000f220000300800 */
[----:B------:R-:W-:Y:S02]  /*43780*/  SHF.R.U32.HI R162, RZ, 0x8, R162 ;  /* 0x00000008ffa27819 */ /* 0x000fe400000116a2 */
[----:B------:R-:W-:Y:S02]  /*43790*/  SHF.R.U32.HI R165, RZ, 0x8, R165 ;  /* 0x00000008ffa57819 */ /* 0x000fe400000116a5 */
[----:B------:R-:W-:Y:S02]  /*437a0*/  SHF.R.U32.HI R188, RZ, 0x8, R188 ;  /* 0x00000008ffbc7819 */ /* 0x000fe400000116bc */
[----:B------:R-:W-:Y:S02]  /*437b0*/  SHF.R.U32.HI R203, RZ, 0x8, R203 ;  /* 0x00000008ffcb7819 */ /* 0x000fe400000116cb */
[----:B------:R-:W-:Y:S02]  /*437c0*/  SHF.R.U32.HI R202, RZ, 0x8, R202 ;  /* 0x00000008ffca7819 */ /* 0x000fe400000116ca */
[----:B------:R-:W-:-:S02]  /*437d0*/  LOP3.LUT R162, R162, 0xffff, RZ, 0xc0, !PT ;  /* 0x0000ffffa2a27812 */ /* 0x000fc400078ec0ff */
[----:B------:R-:W-:Y:S02]  /*437e0*/  LOP3.LUT R165, R165, 0xffff, RZ, 0xc0, !PT ;  /* 0x0000ffffa5a57812 */ /* 0x000fe400078ec0ff */
[----:B------:R-:W-:Y:S02]  /*437f0*/  SHF.R.U32.HI R83, RZ, 0x8, R83 ;  /* 0x00000008ff537819 */ /* 0x000fe40000011653 */
[----:B------:R-:W-:Y:S02]  /*43800*/  LOP3.LUT R204, R12, 0xffff, RZ, 0xc0, !PT ;  /* 0x0000ffff0ccc7812 */ /* 0x000fe400078ec0ff */
[----:B------:R-:W-:Y:S02]  /*43810*/  LOP3.LUT R10, R10, 0xffff, RZ, 0xc0, !PT ;  /* 0x0000ffff0a0a7812 */ /* 0x000fe400078ec0ff */
[----:B------:R-:W-:Y:S02]  /*43820*/  LOP3.LUT R12, R188, 0xffff, RZ, 0xc0, !PT ;  /* 0x0000ffffbc0c7812 */ /* 0x000fe400078ec0ff */
[----:B------:R-:W-:-:S02]  /*43830*/  LOP3.LUT R203, R203, 0xffff, RZ, 0xc0, !PT ;  /* 0x0000ffffcbcb7812 */ /* 0x000fc400078ec0ff */
[----:B------:R-:W-:Y:S02]  /*43840*/  LOP3.LUT R202, R202, 0xffff, RZ, 0xc0, !PT ;  /* 0x0000ffffcaca7812 */ /* 0x000fe400078ec0ff */
[----:B------:R-:W-:Y:S02]  /*43850*/  PRMT R205, R162, 0x3340, R165 ;  /* 0x00003340a2cd7816 */ /* 0x000fe400000000a5 */
[----:B------:R-:W-:Y:S02]  /*43860*/  SHF.R.U32.HI R82, RZ, 0x8, R82 ;  /* 0x00000008ff527819 */ /* 0x000fe40000011652 */
[----:B------:R-:W-:Y:S02]  /*43870*/  LOP3.LUT R162, R83, 0xffff, RZ, 0xc0, !PT ;  /* 0x0000ffff53a27812 */ /* 0x000fe400078ec0ff */
[----:B------:R-:W-:Y:S02]  /*43880*/  LOP3.LUT R18, R18, 0xffff, RZ, 0xc0, !PT ;  /* 0x0000ffff12127812 */ /* 0x000fe400078ec0ff */
[----:B------:R-:W-:-:S02]  /*43890*/  PRMT R204, R10, 0x3340, R204 ;  /* 0x000033400acc7816 */ /* 0x000fc400000000cc */
[----:B------:R-:W-:Y:S02]  /*438a0*/  PRMT R83, R12, 0x3340, R0 ;  /* 0x000033400c537816 */ /* 0x000fe40000000000 */
[----:B------:R-:W-:Y:S02]  /*438b0*/  SHF.R.U32.HI R10, RZ, 0x8, R84 ;  /* 0x00000008ff0a7819 */ /* 0x000fe40000011654 */
[----:B------:R-:W-:Y:S02]  /*438c0*/  SHF.R.U32.HI R12, RZ, 0x8, R85 ;  /* 0x00000008ff0c7819 */ /* 0x000fe40000011655 */
[----:B------:R-:W-:Y:S02]  /*438d0*/  PRMT R215, R203, 0x3340, R202 ;  /* 0x00003340cbd77816 */ /* 0x000fe400000000ca */
[----:B------:R-:W-:Y:S02]  /*438e0*/  LOP3.LUT R203, R82, 0xffff, RZ, 0xc0, !PT ;  /* 0x0000ffff52cb7812 */ /* 0x000fe400078ec0ff */
[----:B------:R-:W-:-:S02]  /*438f0*/  PRMT R82, R18, 0x3340, R0 ;  /* 0x0000334012527816 */ /* 0x000fc40000000000 */
[----:B---3--:R-:W-:Y:S02]  /*43900*/  SHF.R.U32.HI R202, RZ, 0x8, R199 ;  /* 0x00000008ffca7819 */ /* 0x008fe400000116c7 */
[----:B------:R-:W-:Y:S02]  /*43910*/  SHF.R.U32.HI R18, RZ, 0x8, R197 ;  /* 0x00000008ff127819 */ /* 0x000fe400000116c5 */
[----:B------:R-:W-:Y:S02]  /*43920*/  LOP3.LUT R10, R10, 0xffff, RZ, 0xc0, !PT ;  /* 0x0000ffff0a0a7812 */ /* 0x000fe400078ec0ff */
[----:B------:R-:W-:Y:S02]  /*43930*/  LOP3.LUT R12, R12, 0xffff, RZ, 0xc0, !PT ;  /* 0x0000ffff0c0c7812 */ /* 0x000fe400078ec0ff */
[----:B------:R-:W-:Y:S02]  /*43940*/  LOP3.LUT R202, R202, 0xffff, RZ, 0xc0, !PT ;  /* 0x0000ffffcaca7812 */ /* 0x000fe400078ec0ff */
[----:B------:R-:W-:-:S02]  /*43950*/  LOP3.LUT R18, R18, 0xffff, RZ, 0xc0, !PT ;  /* 0x0000ffff12127812 */ /* 0x000fc400078ec0ff */
[----:B------:R-:W-:Y:S02]  /*43960*/  PRMT R12, R10, 0x3340, R12 ;  /* 0x000033400a0c7816 */ /* 0x000fe4000000000c */
[----:B------:R-:W-:Y:S02]  /*43970*/  SHF.R.U32.HI R85, RZ, 0x8, R196 ;  /* 0x00000008ff557819 */ /* 0x000fe400000116c4 */
[----:B------:R-:W3:Y:S01]  /*43980*/  LDL.LU R196, [R1+0x10c] ;  /* 0x00010c0001c47983 */ /* 0x000ee20000300800 */
[----:B------:R-:W-:Y:S02]  /*43990*/  PRMT R202, R202, 0x3340, R18 ;  /* 0x00003340caca7816 */ /* 0x000fe40000000012 */
[----:B------:R-:W-:Y:S01]  /*439a0*/  SHF.R.U32.HI R201, RZ, 0x8, R201 ;  /* 0x00000008ffc97819 */ /* 0x000fe200000116c9 */
[----:B------:R0:W-:Y:S01]  /*439b0*/  STL [R1+0x4c8], R12 ;  /* 0x0004c80c01007387 */ /* 0x0001e20000100800 */
[----:B------:R-:W-:Y:S02]  /*439c0*/  SHF.R.U32.HI R200, RZ, 0x8, R200 ;  /* 0x00000008ffc87819 */ /* 0x000fe400000116c8 */
[----:B------:R-:W-:-:S02]  /*439d0*/  SHF.R.U32.HI R10, RZ, 0x8, R198 ;  /* 0x00000008ff0a7819 */ /* 0x000fc400000116c6 */
[----:B------:R-:W-:Y:S02]  /*439e0*/  LOP3.LUT R201, R201, 0xffff, RZ, 0xc0, !PT ;  /* 0x0000ffffc9c97812 */ /* 0x000fe400078ec0ff */
[----:B------:R-:W-:Y:S02]  /*439f0*/  LOP3.LUT R200, R200, 0xffff, RZ, 0xc0, !PT ;  /* 0x0000ffffc8c87812 */ /* 0x000fe400078ec0ff */
[----:B0-----:R-:W-:Y:S02]  /*43a00*/  SHF.R.U32.HI R12, RZ, 0x8, R187 ;  /* 0x00000008ff0c7819 */ /* 0x001fe400000116bb */
[----:B------:R-:W-:Y:S02]  /*43a10*/  LOP3.LUT R10, R10, 0xffff, RZ, 0xc0, !PT ;  /* 0x0000ffff0a0a7812 */ /* 0x000fe400078ec0ff */
[----:B------:R-:W-:Y:S02]  /*43a20*/  LOP3.LUT R12, R12, 0xffff, RZ, 0xc0, !PT ;  /* 0x0000ffff0c0c7812 */ /* 0x000fe400078ec0ff */
[----:B------:R-:W-:-:S02]  /*43a30*/  PRMT R216, R201, 0x3340, R200 ;  /* 0x00003340c9d87816 */ /* 0x000fc400000000c8 */
[----:B--2---:R-:W-:Y:S02]  /*43a40*/  SHF.R.U32.HI R199, RZ, 0x8, R195 ;  /* 0x00000008ffc77819 */ /* 0x004fe400000116c3 */
[----:B----4-:R-:W-:Y:S02]  /*43a50*/  SHF.R.U32.HI R18, RZ, 0x8, R194 ;  /* 0x00000008ff127819 */ /* 0x010fe400000116c2 */
[----:B------:R-:W2:Y:S01]  /*43a60*/  LDL.LU R194, [R1+0x108] ;  /* 0x0001080001c27983 */ /* 0x000ea20000300800 */
[----:B------:R-:W-:Y:S02]  /*43a70*/  LOP3.LUT R199, R199, 0xffff, RZ, 0xc0, !PT ;  /* 0x0000ffffc7c77812 */ /* 0x000fe400078ec0ff */
[----:B------:R-:W-:Y:S02]  /*43a80*/  LOP3.LUT R18, R18, 0xffff, RZ, 0xc0, !PT ;  /* 0x0000ffff12127812 */ /* 0x000fe400078ec0ff */
[----:B------:R-:W-:Y:S02]  /*43a90*/  PRMT R199, R199, 0x3340, R12 ;  /* 0x00003340c7c77816 */ /* 0x000fe4000000000c */
[----:B------:R-:W-:-:S02]  /*43aa0*/  PRMT R201, R10, 0x3340, R18 ;  /* 0x000033400ac97816 */ /* 0x000fc40000000012 */
[----:B------:R-:W-:Y:S02]  /*43ab0*/  SHF.R.U32.HI R10, RZ, 0x8, R88 ;  /* 0x00000008ff0a7819 */ /* 0x000fe40000011658 */
[----:B------:R-:W-:Y:S02]  /*43ac0*/  SHF.R.U32.HI R12, RZ, 0x8, R90 ;  /* 0x00000008ff0c7819 */ /* 0x000fe4000001165a */
[----:B------:R-:W-:Y:S02]  /*43ad0*/  LOP3.LUT R10, R10, 0xffff, RZ, 0xc0, !PT ;  /* 0x0000ffff0a0a7812 */ /* 0x000fe400078ec0ff */
[----:B------:R-:W-:-:S04]  /*43ae0*/  LOP3.LUT R12, R12, 0xffff, RZ, 0xc0, !PT ;  /* 0x0000ffff0c0c7812 */ /* 0x000fc800078ec0ff */
[----:B------:R-:W-:-:S05]  /*43af0*/  PRMT R10, R10, 0x3340, R12 ;  /* 0x000033400a0a7816 */ /* 0x000fca000000000c */
[----:B------:R0:W-:Y:S04]  /*43b00*/  STL [R1+0x4b0], R10 ;  /* 0x0004b00a01007387 */ /* 0x0001e80000100800 */
[----:B------:R-:W4:Y:S04]  /*43b10*/  LDL.LU R174, [R1+0x118] ;  /* 0x0001180001ae7983 */ /* 0x000f280000300800 */
[----:B------:R-:W4:Y:S01]  /*43b20*/  LDL.LU R175, [R1+0x110] ;  /* 0x0001100001af7983 */ /* 0x000f220000300800 */
[----:B------:R-:W-:Y:S02]  /*43b30*/  SHF.R.U32.HI R12, RZ, 0x8, R189 ;  /* 0x00000008ff0c7819 */ /* 0x000fe400000116bd */
[----:B0-----:R-:W-:Y:S01]  /*43b40*/  SHF.R.U32.HI R10, RZ, 0x8, R147 ;  /* 0x00000008ff0a7819 */ /* 0x001fe20000011693 */
[----:B------:R-:W4:Y:S01]  /*43b50*/  LDL.LU R177, [R1+0x114] ;  /* 0x0001140001b17983 */ /* 0x000f220000300800 */
[----:B------:R-:W-:-:S02]  /*43b60*/  LOP3.LUT R12, R12, 0xffff, RZ, 0xc0, !PT ;  /* 0x0000ffff0c0c7812 */ /* 0x000fc400078ec0ff */
[----:B------:R-:W-:Y:S02]  /*43b70*/  LOP3.LUT R10, R10, 0xffff, RZ, 0xc0, !PT ;  /* 0x0000ffff0a0a7812 */ /* 0x000fe400078ec0ff */
[----:B---3--:R-:W-:Y:S02]  /*43b80*/  SHF.R.U32.HI R88, RZ, 0x8, R196 ;  /* 0x00000008ff587819 */ /* 0x008fe400000116c4 */
[----:B------:R-:W-:-:S04]  /*43b90*/  SHF.R.U32.HI R196, RZ, 0x8, R146 ;  /* 0x00000008ffc47819 */ /* 0x000fc80000011692 */
[----:B------:R-:W-:-:S04]  /*43ba0*/  LOP3.LUT R196, R196, 0xffff, RZ, 0xc0, !PT ;  /* 0x0000ffffc4c47812 */ /* 0x000fc800078ec0ff */
[----:B------:R-:W-:Y:S02]  /*43bb0*/  PRMT R196, R196, 0x3340, R10 ;  /* 0x00003340c4c47816 */ /* 0x000fe4000000000a */
[----:B------:R-:W-:-:S04]  /*43bc0*/  SHF.R.U32.HI R10, RZ, 0x8, R158 ;  /* 0x00000008ff0a7819 */ /* 0x000fc8000001169e */
[----:B------:R-:W-:Y:S02]  /*43bd0*/  LOP3.LUT R10, R10, 0xffff, RZ, 0xc0, !PT ;  /* 0x0000ffff0a0a7812 */ /* 0x000fe400078ec0ff */
[----:B------:R-:W-:-:S04]  /*43be0*/  SHF.R.U32.HI R92, RZ, 0x8, R92 ;  /* 0x00000008ff5c7819 */ /* 0x000fc8000001165c */
[----:B------:R-:W-:Y:S02]  /*43bf0*/  LOP3.LUT R92, R92, 0xffff, RZ, 0xc0, !PT ;  /* 0x0000ffff5c5c7812 */ /* 0x000fe400078ec0ff */
[----:B--2---:R-:W-:-:S04]  /*43c00*/  SHF.R.U32.HI R197, RZ, 0x8, R194 ;  /* 0x00000008ffc57819 */ /* 0x004fc800000116c2 */
[----:B------:R-:W-:-:S04]  /*43c10*/  LOP3.LUT R197, R197, 0xffff, RZ, 0xc0, !PT ;  /* 0x0000ffffc5c57812 */ /* 0x000fc800078ec0ff */
[----:B------:R-:W-:Y:S02]  /*43c20*/  PRMT R197, R197, 0x3340, R12 ;  /* 0x00003340c5c57816 */ /* 0x000fe4000000000c */
[----:B------:R-:W-:-:S04]  /*43c30*/  SHF.R.U32.HI R12, RZ, 0x8, R160 ;  /* 0x00000008ff0c7819 */ /* 0x000fc800000116a0 */
[----:B------:R-:W-:-:S04]  /*43c40*/  LOP3.LUT R12, R12, 0xffff, RZ, 0xc0, !PT ;  /* 0x0000ffff0c0c7812 */ /* 0x000fc800078ec0ff */
[----:B------:R-:W-:-:S05]  /*43c50*/  PRMT R10, R10, 0x3340, R12 ;  /* 0x000033400a0a7816 */ /* 0x000fca000000000c */
[----:B------:R4:W-:Y:S02]  /*43c60*/  STL [R1+0x4a0], R10 ;  /* 0x0004a00a01007387 */ /* 0x0009e40000100800 */
[----:B----4-:R-:W-:Y:S02]  /*43c70*/  SHF.R.U32.HI R10, RZ, 0x8, R174 ;  /* 0x00000008ff0a7819 */ /* 0x010fe400000116ae */
[----:B------:R-:W2:Y:S01]  /*43c80*/  LDL.LU R174, [R1+0x120] ;  /* 0x0001200001ae7983 */ /* 0x000ea20000300800 */
[----:B------:R-:W-:-:S04]  /*43c90*/  SHF.R.U32.HI R194, RZ, 0x8, R94 ;  /* 0x00000008ffc27819 */ /* 0x000fc8000001165e */
[----:B------:R-:W-:-:S04]  /*43ca0*/  LOP3.LUT R194, R194, 0xffff, RZ, 0xc0, !PT ;  /* 0x0000ffffc2c27812 */ /* 0x000fc800078ec0ff */
[----:B------:R-:W-:Y:S02]  /*43cb0*/  PRMT R194, R92, 0x3340, R194 ;  /* 0x000033405cc27816 */ /* 0x000fe400000000c2 */
[----:B------:R-:W-:Y:S02]  /*43cc0*/  SHF.R.U32.HI R92, RZ, 0x8, R175 ;  /* 0x00000008ff5c7819 */ /* 0x000fe400000116af */
[----:B------:R-:W3:Y:S01]  /*43cd0*/  LDL.LU R175, [R1+0x11c] ;  /* 0x00011c0001af7983 */ /* 0x000ee20000300800 */
[----:B------:R-:W-:Y:S02]  /*43ce0*/  SHF.R.U32.HI R91, RZ, 0x8, R91 ;  /* 0x00000008ff5b7819 */ /* 0x000fe4000001165b */
[----:B------:R-:W-:Y:S01]  /*43cf0*/  SHF.R.U32.HI R93, RZ, 0x8, R93 ;  /* 0x00000008ff5d7819 */ /* 0x000fe2000001165d */
[----:B------:R-:W4:Y:S01]  /*43d00*/  LDL.LU R178, [R1+0x140] ;  /* 0x0001400001b27983 */ /* 0x000f220000300800 */
[----:B------:R-:W-:Y:S02]  /*43d10*/  LOP3.LUT R195, R91, 0xffff, RZ, 0xc0, !PT ;  /* 0x0000ffff5bc37812 */ /* 0x000fe400078ec0ff */
[----:B------:R-:W-:Y:S01]  /*43d20*/  LOP3.LUT R93, R93, 0xffff, RZ, 0xc0, !PT ;  /* 0x0000ffff5d5d7812 */ /* 0x000fe200078ec0ff */
[----:B------:R-:W4:Y:S01]  /*43d30*/  LDL.LU R176, [R1+0x134] ;  /* 0x0001340001b07983 */ /* 0x000f220000300800 */
[----:B------:R-:W-:-:S02]  /*43d40*/  SHF.R.U32.HI R12, RZ, 0x8, R177 ;  /* 0x00000008ff0c7819 */ /* 0x000fc400000116b1 */
[----:B------:R-:W-:Y:S01]  /*43d50*/  PRMT R195, R195, 0x3340, R93 ;  /* 0x00003340c3c37816 */ /* 0x000fe2000000005d */
[----:B------:R-:W4:Y:S01]  /*43d60*/  LDL.LU R177, [R1+0x130] ;  /* 0x0001300001b17983 */ /* 0x000f220000300800 */
[----:B------:R-:W-:Y:S02]  /*43d70*/  SHF.R.U32.HI R93, RZ, 0x8, R193 ;  /* 0x00000008ff5d7819 */ /* 0x000fe400000116c1 */
[----:B------:R-:W-:Y:S02]  /*43d80*/  LOP3.LUT R193, R10, 0xffff, RZ, 0xc0, !PT ;  /* 0x0000ffff0ac17812 */ /* 0x000fe400078ec0ff */
[----:B------:R-:W-:-:S04]  /*43d90*/  LOP3.LUT R10, R12, 0xffff, RZ, 0xc0, !PT ;  /* 0x0000ffff0c0a7812 */ /* 0x000fc800078ec0ff */
[----:B------:R-:W-:Y:S02]  /*43da0*/  PRMT R193, R193, 0x3340, R10 ;  /* 0x00003340c1c17816 */ /* 0x000fe4000000000a */
[----:B--2---:R-:W-:Y:S02]  /*43db0*/  SHF.R.U32.HI R10, RZ, 0x8, R174 ;  /* 0x00000008ff0a7819 */ /* 0x004fe400000116ae */
[----:B------:R-:W2:Y:S01]  /*43dc0*/  LDL.LU R174, [R1+0x12c] ;  /* 0x00012c0001ae7983 */ /* 0x000ea20000300800 */
[----:B---3--:R-:W-:-:S03]  /*43dd0*/  SHF.R.U32.HI R12, RZ, 0x8, R175 ;  /* 0x00000008ff0c7819 */ /* 0x008fc600000116af */
[----:B------:R-:W3:Y:S01]  /*43de0*/  LDL.LU R175, [R1+0x128] ;  /* 0x0001280001af7983 */ /* 0x000ee20000300800 */
[----:B------:R-:W-:Y:S02]  /*43df0*/  SHF.R.U32.HI R87, RZ, 0x8, R87 ;  /* 0x00000008ff577819 */ /* 0x000fe40000011657 */
[----:B------:R-:W-:Y:S02]  /*43e00*/  SHF.R.U32.HI R18, RZ, 0x8, R89 ;  /* 0x00000008ff127819 */ /* 0x000fe40000011659 */
[----:B------:R-:W-:Y:S02]  /*43e10*/  LOP3.LUT R198, R87, 0xffff, RZ, 0xc0, !PT ;  /* 0x0000ffff57c67812 */ /* 0x000fe400078ec0ff */
[----:B------:R-:W-:Y:S02]  /*43e20*/  LOP3.LUT R18, R18, 0xffff, RZ, 0xc0, !PT ;  /* 0x0000ffff12127812 */ /* 0x000fe400078ec0ff */
[----:B------:R-:W-:Y:S02]  /*43e30*/  SHF.R.U32.HI R97, RZ, 0x8, R97 ;  /* 0x00000008ff617819 */ /* 0x000fe40000011661 */
[----:B------:R-:W-:-:S02]  /*43e40*/  SHF.R.U32.HI R98, RZ, 0x8, R98 ;  /* 0x00000008ff627819 */ /* 0x000fc40000011662 */
[----:B------:R-:W-:Y:S02]  /*43e50*/  PRMT R198, R198, 0x3340, R18 ;  /* 0x00003340c6c67816 */ /* 0x000fe40000000012 */
[----:B------:R-:W-:Y:S02]  /*43e60*/  SHF.R.U32.HI R18, RZ, 0x8, R141 ;  /* 0x00000008ff127819 */ /* 0x000fe4000001168d */
[----:B------:R-:W-:Y:S02]  /*43e70*/  LOP3.LUT R10, R10, 0xffff, RZ, 0xc0, !PT ;  /* 0x0000ffff0a0a7812 */ /* 0x000fe400078ec0ff */
[----:B------:R-:W-:Y:S02]  /*43e80*/  LOP3.LUT R97, R97, 0xffff, RZ, 0xc0, !PT ;  /* 0x0000ffff61617812 */ /* 0x000fe400078ec0ff */
[----:B------:R-:W-:Y:S02]  /*43e90*/  LOP3.LUT R12, R12, 0xffff, RZ, 0xc0, !PT ;  /* 0x0000ffff0c0c7812 */ /* 0x000fe400078ec0ff */
[----:B------:R-:W-:-:S02]  /*43ea0*/  LOP3.LUT R98, R98, 0xffff, RZ, 0xc0, !PT ;  /* 0x0000ffff62627812 */ /* 0x000fc400078ec0ff */
[----:B------:R-:W-:Y:S02]  /*43eb0*/  SHF.R.U32.HI R84, RZ, 0x8, R86 ;  /* 0x00000008ff547819 */ /* 0x000fe40000011656 */
[----:B------:R-:W-:Y:S02]  /*43ec0*/  LOP3.LUT R18, R18, 0xffff, RZ, 0xc0, !PT ;  /* 0x0000ffff12127812 */ /* 0x000fe400078ec0ff */
[----:B------:R-:W-:Y:S02]  /*43ed0*/  SHF.R.U32.HI R86, RZ, 0x8, R190 ;  /* 0x00000008ff567819 */ /* 0x000fe400000116be */
[----:B------:R-:W-:Y:S02]  /*43ee0*/  PRMT R189, R10, 0x3340, R97 ;  /* 0x000033400abd7816 */ /* 0x000fe40000000061 */
[----:B------:R-:W-:Y:S02]  /*43ef0*/  PRMT R190, R12, 0x3340, R98 ;  /* 0x000033400cbe7816 */ /* 0x000fe40000000062 */
[----:B----4-:R-:W-:-:S02]  /*43f00*/  SHF.R.U32.HI R10, RZ, 0x8, R178 ;  /* 0x00000008ff0a7819 */ /* 0x010fc400000116b2 */
[----:B------:R-:W-:Y:S02]  /*43f10*/  SHF.R.U32.HI R12, RZ, 0x8, R220 ;  /* 0x00000008ff0c7819 */ /* 0x000fe400000116dc */
[----:B------:R-:W-:Y:S02]  /*43f20*/  SHF.R.U32.HI R186, RZ, 0x8, R176 ;  /* 0x00000008ffba7819 */ /* 0x000fe400000116b0 */
[----:B------:R-:W-:Y:S01]  /*43f30*/  PRMT R91, R18, 0x3340, R0 ;  /* 0x00003340125b7816 */ /* 0x000fe20000000000 */
[----:B------:R-:W4:Y:S01]  /*43f40*/  LDL.LU R176, [R1+0x14c] ;  /* 0x00014c0001b07983 */ /* 0x000f220000300800 */
[----:B------:R-:W-:Y:S02]  /*43f50*/  SHF.R.U32.HI R99, RZ, 0x8, R99 ;  /* 0x00000008ff637819 */ /* 0x000fe40000011663 */
[----:B------:R-:W-:Y:S02]  /*43f60*/  SHF.R.U32.HI R101, RZ, 0x8, R101 ;  /* 0x00000008ff657819 */ /* 0x000fe40000011665 */
[----:B------:R-:W-:-:S02]  /*43f70*/  SHF.R.U32.HI R18, RZ, 0x8, R137 ;  /* 0x00000008ff127819 */ /* 0x000fc40000011689 */
[----:B------:R-:W-:Y:S02]  /*43f80*/  LOP3.LUT R10, R10, 0xffff, RZ, 0xc0, !PT ;  /* 0x0000ffff0a0a7812 */ /* 0x000fe400078ec0ff */
[----:B------:R-:W-:Y:S02]  /*43f90*/  LOP3.LUT R12, R12, 0xffff, RZ, 0xc0, !PT ;  /* 0x0000ffff0c0c7812 */ /* 0x000fe400078ec0ff */
[----:B------:R-:W-:Y:S02]  /*43fa0*/  LOP3.LUT R99, R99, 0xffff, RZ, 0xc0, !PT ;  /* 0x0000ffff63637812 */ /* 0x000fe400078ec0ff */
[----:B------:R-:W-:Y:S02]  /*43fb0*/  LOP3.LUT R101, R101, 0xffff, RZ, 0xc0, !PT ;  /* 0x0000ffff65657812 */ /* 0x000fe400078ec0ff */
[----:B------:R-:W-:Y:S02]  /*43fc0*/  LOP3.LUT R18, R18, 0xffff, RZ, 0xc0, !PT ;  /* 0x0000ffff12127812 */ /* 0x000fe400078ec0ff */
[----:B------:R-:W-:-:S02]  /*43fd0*/  PRMT R220, R10, 0x3340, R12 ;  /* 0x000033400adc7816 */ /* 0x000fc4000000000c */
[----:B------:R-:W-:Y:S02]  /*43fe0*/  PRMT R188, R99, 0x3340, R101 ;  /* 0x0000334063bc7816 */ /* 0x000fe40000000065 */
[----:B------:R-:W-:Y:S02]  /*43ff0*/  SHF.R.U32.HI R10, RZ, 0x8, R177 ;  /* 0x00000008ff0a7819 */ /* 0x000fe400000116b1 */
[----:B------:R-:W-:Y:S01]  /*44000*/  PRMT R99, R18, 0x3340, R0 ;  /* 0x0000334012637816 */ /* 0x000fe20000000000 */
[----:B------:R-:W4:Y:S01]  /*44010*/  LDL.LU R177, [R1+0x144] ;  /* 0x0001440001b17983 */ /* 0x000f220000300800 */
[----:B--2---:R-:W-:-:S03]  /*44020*/  SHF.R.U32.HI R18, RZ, 0x8, R174 ;  /* 0x00000008ff127819 */ /* 0x004fc600000116ae */
[----:B------:R-:W2:Y:S01]  /*44030*/  LDL.LU R174, [R1+0x148] ;  /* 0x0001480001ae7983 */ /* 0x000ea20000300800 */
[----:B---3--:R-:W-:-:S03]  /*44040*/  SHF.R.U32.HI R12, RZ, 0x8, R175 ;  /* 0x00000008ff0c7819 */ /* 0x008fc600000116af */
[----:B------:R-:W3:Y:S01]  /*44050*/  LDL.LU R175, [R1+0x154] ;  /* 0x0001540001af7983 */ /* 0x000ee20000300800 */
[----:B------:R-:W-:Y:S02]  /*44060*/  SHF.R.U32.HI R77, RZ, 0x8, R77 ;  /* 0x00000008ff4d7819 */ /* 0x000fe4000001164d */
[----:B------:R-:W-:Y:S01]  /*44070*/  SHF.R.U32.HI R179, RZ, 0x8, R179 ;  /* 0x00000008ffb37819 */ /* 0x000fe200000116b3 */
[----:B------:R-:W3:Y:S01]  /*44080*/  LDL.LU R178, [R1+0x158] ;  /* 0x0001580001b27983 */ /* 0x000ee20000300800 */
[----:B------:R-:W-:Y:S02]  /*44090*/  LOP3.LUT R77, R77, 0xffff, RZ, 0xc0, !PT ;  /* 0x0000ffff4d4d7812 */ /* 0x000fe400078ec0ff */
[----:B------:R-:W-:Y:S02]  /*440a0*/  LOP3.LUT R179, R179, 0xffff, RZ, 0xc0, !PT ;  /* 0x0000ffffb3b37812 */ /* 0x000fe400078ec0ff */
[----:B------:R-:W-:Y:S02]  /*440b0*/  SHF.R.U32.HI R183, RZ, 0x8, R183 ;  /* 0x00000008ffb77819 */ /* 0x000fe400000116b7 */
[----:B------:R-:W-:-:S02]  /*440c0*/  LOP3.LUT R186, R186, 0xffff, RZ, 0xc0, !PT ;  /* 0x0000ffffbaba7812 */ /* 0x000fc400078ec0ff */
[----:B------:R-:W-:Y:S02]  /*440d0*/  LOP3.LUT R18, R18, 0xffff, RZ, 0xc0, !PT ;  /* 0x0000ffff12127812 */ /* 0x000fe400078ec0ff */
[----:B------:R-:W-:Y:S02]  /*440e0*/  PRMT R211, R77, 0x3340, R179 ;  /* 0x000033404dd37816 */ /* 0x000fe400000000b3 */
[----:B------:R-:W-:Y:S02]  /*440f0*/  LOP3.LUT R77, R183, 0xffff, RZ, 0xc0, !PT ;  /* 0x0000ffffb74d7812 */ /* 0x000fe400078ec0ff */
[----:B------:R-:W-:Y:S02]  /*44100*/  PRMT R186, R186, 0x3340, R18 ;  /* 0x00003340baba7816 */ /* 0x000fe40000000012 */
[----:B------:R-:W-:Y:S02]  /*44110*/  LOP3.LUT R10, R10, 0xffff, RZ, 0xc0, !PT ;  /* 0x0000ffff0a0a7812 */ /* 0x000fe400078ec0ff */
[----:B------:R-:W-:-:S02]  /*44120*/  LOP3.LUT R12, R12, 0xffff, RZ, 0xc0, !PT ;  /* 0x0000ffff0c0c7812 */ /* 0x000fc400078ec0ff */
[----:B----4-:R-:W-:Y:S02]  /*44130*/  SHF.R.U32.HI R182, RZ, 0x8, R176 ;  /* 0x00000008ffb67819 */ /* 0x010fe400000116b0 */
[----:B------:R-:W4:Y:S01]  /*44140*/  LDL.LU R176, [R1+0x150] ;  /* 0x0001500001b07983 */ /* 0x000f220000300800 */
[----:B------:R-:W-:Y:S02]  /*44150*/  SHF.R.U32.HI R20, RZ, 0x8, R20 ;  /* 0x00000008ff147819 */ /* 0x000fe40000011614 */
[----:B------:R-:W-:Y:S02]  /*44160*/  SHF.R.U32.HI R101, RZ, 0x8, R232 ;  /* 0x00000008ff657819 */ /* 0x000fe400000116e8 */
[----:B------:R-:W-:Y:S02]  /*44170*/  PRMT R232, R10, 0x3340, R12 ;  /* 0x000033400ae87816 */ /* 0x000fe4000000000c */
[----:B------:R-:W-:Y:S02]  /*44180*/  SHF.R.U32.HI R10, RZ, 0x8, R150 ;  /* 0x00000008ff0a7819 */ /* 0x000fe40000011696 */
[----:B------:R-:W-:-:S02]  /*44190*/  SHF.R.U32.HI R12, RZ, 0x8, R151 ;  /* 0x00000008ff0c7819 */ /* 0x000fc40000011697 */
[----:B------:R-:W-:Y:S02]  /*441a0*/  SHF.R.U32.HI R183, RZ, 0x8, R177 ;  /* 0x00000008ffb77819 */ /* 0x000fe400000116b1 */
[----:B------:R-:W4:Y:S01]  /*441b0*/  LDL.LU R177, [R1+0x164] ;  /* 0x0001640001b17983 */ /* 0x000f220000300800 */
[----:B------:R-:W-:Y:S02]  /*441c0*/  SHF.R.U32.HI R95, RZ, 0x8, R95 ;  /* 0x00000008ff5f7819 */ /* 0x000fe4000001165f */
[----:B------:R-:W-:Y:S02]  /*441d0*/  LOP3.LUT R20, R20, 0xffff, RZ, 0xc0, !PT ;  /* 0x0000ffff14147812 */ /* 0x000fe400078ec0ff */
[----:B------:R-:W-:Y:S02]  /*441e0*/  SHF.R.U32.HI R90, RZ, 0x8, R191 ;  /* 0x00000008ff5a7819 */ /* 0x000fe400000116bf */
[----:B------:R-:W-:Y:S02]  /*441f0*/  LOP3.LUT R10, R10, 0xffff, RZ, 0xc0, !PT ;  /* 0x0000ffff0a0a7812 */ /* 0x000fe400078ec0ff */
[----:B------:R-:W-:-:S02]  /*44200*/  LOP3.LUT R12, R12, 0xffff, RZ, 0xc0, !PT ;  /* 0x0000ffff0c0c7812 */ /* 0x000fc400078ec0ff */
[----:B------:R-:W-:Y:S02]  /*44210*/  LOP3.LUT R191, R95, 0xffff, RZ, 0xc0, !PT ;  /* 0x0000ffff5fbf7812 */ /* 0x000fe400078ec0ff */
[----:B------:R-:W-:Y:S02]  /*44220*/  PRMT R95, R20, 0x3340, R0 ;  /* 0x00003340145f7816 */ /* 0x000fe40000000000 */
[----:B------:R-:W-:Y:S02]  /*44230*/  SHF.R.U32.HI R20, RZ, 0x8, R233 ;  /* 0x00000008ff147819 */ /* 0x000fe400000116e9 */
[----:B------:R-:W-:Y:S02]  /*44240*/  PRMT R233, R10, 0x3340, R12 ;  /* 0x000033400ae97816 */ /* 0x000fe4000000000c */
[----:B--2---:R-:W-:Y:S02]  /*44250*/  SHF.R.U32.HI R18, RZ, 0x8, R174 ;  /* 0x00000008ff127819 */ /* 0x004fe400000116ae */
[----:B------:R-:W2:Y:S01]  /*44260*/  LDL.LU R174, [R1+0x15c] ;  /* 0x00015c0001ae7983 */ /* 0x000ea20000300800 */
[----:B---3--:R-:W-:-:S03]  /*44270*/  SHF.R.U32.HI R12, RZ, 0x8, R175 ;  /* 0x00000008ff0c7819 */ /* 0x008fc600000116af */
[----:B------:R-:W3:Y:S04]  /*44280*/  LDL.LU R175, [R1+0x160] ;  /* 0x0001600001af7983 */ /* 0x000ee80000300800 */
[----:B------:R-:W3:Y:S01]  /*44290*/  LDL.LU R222, [R1+0x17c] ;  /* 0x00017c0001de7983 */ /* 0x000ee20000300800 */
[----:B------:R-:W-:Y:S02]  /*442a0*/  SHF.R.U32.HI R78, RZ, 0x8, R78 ;  /* 0x00000008ff4e7819 */ /* 0x000fe4000001164e */
[----:B------:R-:W-:Y:S01]  /*442b0*/  SHF.R.U32.HI R180, RZ, 0x8, R180 ;  /* 0x00000008ffb47819 */ /* 0x000fe200000116b4 */
[----:B------:R-:W3:Y:S01]  /*442c0*/  LDL.LU R218, [R1+0x170] ;  /* 0x0001700001da7983 */ /* 0x000ee20000300800 */
[----:B------:R-:W-:Y:S02]  /*442d0*/  LOP3.LUT R78, R78, 0xffff, RZ, 0xc0, !PT ;  /* 0x0000ffff4e4e7812 */ /* 0x000fe400078ec0ff */
[----:B------:R-:W-:-:S02]  /*442e0*/  LOP3.LUT R180, R180, 0xffff, RZ, 0xc0, !PT ;  /* 0x0000ffffb4b47812 */ /* 0x000fc400078ec0ff */
[----:B------:R-:W-:Y:S02]  /*442f0*/  SHF.R.U32.HI R181, RZ, 0x8, R181 ;  /* 0x00000008ffb57819 */ /* 0x000fe400000116b5 */
[----:B------:R-:W-:Y:S02]  /*44300*/  PRMT R210, R78, 0x3340, R180 ;  /* 0x000033404ed27816 */ /* 0x000fe400000000b4 */
[----:B------:R-:W-:Y:S02]  /*44310*/  LOP3.LUT R78, R181, 0xffff, RZ, 0xc0, !PT ;  /* 0x0000ffffb54e7812 */ /* 0x000fe400078ec0ff */
[----:B------:R-:W-:Y:S02]  /*44320*/  SHF.R.U32.HI R181, RZ, 0x8, R106 ;  /* 0x00000008ffb57819 */ /* 0x000fe4000001166a */
[----:B------:R-:W-:Y:S02]  /*44330*/  SHF.R.U32.HI R10, RZ, 0x8, R132 ;  /* 0x00000008ff0a7819 */ /* 0x000fe40000011684 */
[----:B------:R-:W-:-:S02]  /*44340*/  SHF.R.U32.HI R105, RZ, 0x8, R105 ;  /* 0x00000008ff697819 */ /* 0x000fc40000011669 */
[----:B------:R-:W-:Y:S02]  /*44350*/  LOP3.LUT R12, R12, 0xffff, RZ, 0xc0, !PT ;  /* 0x0000ffff0c0c7812 */ /* 0x000fe400078ec0ff */
[----:B------:R-:W-:Y:S02]  /*44360*/  LOP3.LUT R181, R181, 0xffff, RZ, 0xc0, !PT ;  /* 0x0000ffffb5b57812 */ /* 0x000fe400078ec0ff */
[----:B------:R-:W-:Y:S02]  /*44370*/  LOP3.LUT R10, R10, 0xffff, RZ, 0xc0, !PT ;  /* 0x0000ffff0a0a7812 */ /* 0x000fe400078ec0ff */
[----:B------:R-:W-:Y:S02]  /*44380*/  LOP3.LUT R180, R105, 0xffff, RZ, 0xc0, !PT ;  /* 0x0000ffff69b47812 */ /* 0x000fe400078ec0ff */
[----:B------:R-:W-:Y:S02]  /*44390*/  PRMT R105, R12, 0x3340, R0 ;  /* 0x000033400c697816 */ /* 0x000fe40000000000 */
[----:B------:R-:W-:-:S02]  /*443a0*/  PRMT R181, R181, 0x3340, R10 ;  /* 0x00003340b5b57816 */ /* 0x000fc4000000000a */
[----:B------:R-:W-:Y:S02]  /*443b0*/  SHF.R.U32.HI R10, RZ, 0x8, R178 ;  /* 0x00000008ff0a7819 */ /* 0x000fe400000116b2 */
[----:B----4-:R-:W-:Y:S02]  /*443c0*/  SHF.R.U32.HI R12, RZ, 0x8, R176 ;  /* 0x00000008ff0c7819 */ /* 0x010fe400000116b0 */
[----:B------:R-:W-:Y:S02]  /*443d0*/  LOP3.LUT R10, R10, 0xffff, RZ, 0xc0, !PT ;  /* 0x0000ffff0a0a7812 */ /* 0x000fe400078ec0ff */
[----:B------:R-:W-:-:S04]  /*443e0*/  LOP3.LUT R12, R12, 0xffff, RZ, 0xc0, !PT ;  /* 0x0000ffff0c0c7812 */ /* 0x000fc800078ec0ff */
[----:B------:R-:W-:Y:S02]  /*443f0*/  PRMT R178, R10, 0x3340, R12 ;  /* 0x000033400ab27816 */ /* 0x000fe4000000000c */
[----:B------:R-:W-:Y:S02]  /*44400*/  SHF.R.U32.HI R10, RZ, 0x8, R177 ;  /* 0x00000008ff0a7819 */ /* 0x000fe400000116b1 */
[----:B------:R-:W-:Y:S02]  /*44410*/  SHF.R.U32.HI R177, RZ, 0x8, R109 ;  /* 0x00000008ffb17819 */ /* 0x000fe4000001166d */
[----:B------:R-:W-:Y:S02]  /*44420*/  LOP3.LUT R10, R10, 0xffff, RZ, 0xc0, !PT ;  /* 0x0000ffff0a0a7812 */ /* 0x000fe400078ec0ff */
[----:B------:R-:W-:Y:S02]  /*44430*/  SHF.R.U32.HI R111, RZ, 0x8, R111 ;  /* 0x00000008ff6f7819 */ /* 0x000fe4000001166f */
[----:B--2---:R-:W-:-:S02]  /*44440*/  SHF.R.U32.HI R109, RZ, 0x8, R174 ;  /* 0x00000008ff6d7819 */ /* 0x004fc400000116ae */
[----:B------:R-:W2:Y:S04]  /*44450*/  LDL.LU R174, [R1+0x16c] ;  /* 0x00016c0001ae7983 */ /* 0x000ea80000300800 */
[----:B------:R-:W4:Y:S04]  /*44460*/  LDL.LU R227, [R1+0x184] ;  /* 0x0001840001e37983 */ /* 0x000f280000300800 */
[----:B------:R-:W4:Y:S01]  /*44470*/  LDL.LU R228, [R1+0x180] ;  /* 0x0001800001e47983 */ /* 0x000f220000300800 */
[----:B---3--:R-:W-:-:S03]  /*44480*/  SHF.R.U32.HI R12, RZ, 0x8, R175 ;  /* 0x00000008ff0c7819 */ /* 0x008fc600000116af */
[----:B------:R-:W3:Y:S01]  /*44490*/  LDL.LU R226, [R1+0x198] ;  /* 0x0001980001e27983 */ /* 0x000ee20000300800 */
[----:B------:R-:W-:-:S04]  /*444a0*/  LOP3.LUT R12, R12, 0xffff, RZ, 0xc0, !PT ;  /* 0x0000ffff0c0c7812 */ /* 0x000fc800078ec0ff */
[----:B------:R-:W-:Y:S02]  /*444b0*/  PRMT R176, R10, 0x3340, R12 ;  /* 0x000033400ab07816 */ /* 0x000fe4000000000c */
[----:B------:R-:W-:-:S04]  /*444c0*/  SHF.R.U32.HI R10, RZ, 0x8, R234 ;  /* 0x00000008ff0a7819 */ /* 0x000fc800000116ea */
[----:B------:R-:W-:Y:S02]  /*444d0*/  LOP3.LUT R10, R10, 0xffff, RZ, 0xc0, !PT ;  /* 0x0000ffff0a0a7812 */ /* 0x000fe400078ec0ff */
[----:B------:R-:W-:Y:S02]  /*444e0*/  LOP3.LUT R175, R111, 0xffff, RZ, 0xc0, !PT ;  /* 0x0000ffff6faf7812 */ /* 0x000fe400078ec0ff */
[----:B------:R-:W-:Y:S02]  /*444f0*/  PRMT R111, R10, 0x3340, R0 ;  /* 0x000033400a6f7816 */ /* 0x000fe40000000000 */
[----:B------:R-:W-:Y:S02]  /*44500*/  SHF.R.U32.HI R10, RZ, 0x8, R222 ;  /* 0x00000008ff0a7819 */ /* 0x000fe400000116de */
[----:B------:R-:W3:Y:S01]  /*44510*/  LDL.LU R222, [R1+0x194] ;  /* 0x0001940001de7983 */ /* 0x000ee20000300800 */
[----:B------:R-:W-:Y:S02]  /*44520*/  LOP3.LUT R182, R182, 0xffff, RZ, 0xc0, !PT ;  /* 0x0000ffffb6b67812 */ /* 0x000fe400078ec0ff */
[----:B------:R-:W-:-:S04]  /*44530*/  LOP3.LUT R18, R18, 0xffff, RZ, 0xc0, !PT ;  /* 0x0000ffff12127812 */ /* 0x000fc800078ec0ff */
[----:B------:R-:W-:Y:S02]  /*44540*/  PRMT R182, R182, 0x3340, R18 ;  /* 0x00003340b6b67816 */ /* 0x000fe40000000012 */
[----:B------:R-:W-:Y:S02]  /*44550*/  SHF.R.U32.HI R18, RZ, 0x8, R110 ;  /* 0x00000008ff127819 */ /* 0x000fe4000001166e */
[----:B------:R-:W-:Y:S02]  /*44560*/  LOP3.LUT R177, R177, 0xffff, RZ, 0xc0, !PT ;  /* 0x0000ffffb1b17812 */ /* 0x000fe400078ec0ff */
[----:B------:R-:W-:Y:S02]  /*44570*/  LOP3.LUT R18, R18, 0xffff, RZ, 0xc0, !PT ;  /* 0x0000ffff12127812 */ /* 0x000fe400078ec0ff */
[----:B------:R-:W-:Y:S02]  /*44580*/  SHF.R.U32.HI R113, RZ, 0x8, R113 ;  /* 0x00000008ff717819 */ /* 0x000fe40000011671 */
[----:B------:R-:W-:-:S02]  /*44590*/  PRMT R177, R177, 0x3340, R18 ;  /* 0x00003340b1b17816 */ /* 0x000fc40000000012 */
[----:B------:R-:W-:Y:S02]  /*445a0*/  SHF.R.U32.HI R114, RZ, 0x8, R114 ;  /* 0x00000008ff727819 */ /* 0x000fe40000011672 */
[----:B------:R-:W-:Y:S02]  /*445b0*/  SHF.R.U32.HI R12, RZ, 0x8, R218 ;  /* 0x00000008ff0c7819 */ /* 0x000fe400000116da */
[----:B------:R-:W-:Y:S01]  /*445c0*/  LOP3.LUT R113, R113, 0xffff, RZ, 0xc0, !PT ;  /* 0x0000ffff71717812 */ /* 0x000fe200078ec0ff */
[----:B------:R-:W3:Y:S01]  /*445d0*/  LDL.LU R218, [R1+0x190] ;  /* 0x0001900001da7983 */ /* 0x000ee20000300800 */
[----:B------:R-:W-:Y:S02]  /*445e0*/  LOP3.LUT R114, R114, 0xffff, RZ, 0xc0, !PT ;  /* 0x0000ffff72727812 */ /* 0x000fe400078ec0ff */
[----:B------:R-:W-:Y:S02]  /*445f0*/  LOP3.LUT R10, R10, 0xffff, RZ, 0xc0, !PT ;  /* 0x0000ffff0a0a7812 */ /* 0x000fe400078ec0ff */
[----:B------:R-:W-:-:S04]  /*44600*/  LOP3.LUT R12, R12, 0xffff, RZ, 0xc0, !PT ;  /* 0x0000ffff0c0c7812 */ /* 0x000fc800078ec0ff */
[----:B------:R-:W-:Y:S02]  /*44610*/  PRMT R173, R10, 0x3340, R12 ;  /* 0x000033400aad7816 */ /* 0x000fe4000000000c */
[----:B------:R-:W-:Y:S02]  /*44620*/  SHF.R.U32.HI R10, RZ, 0x8, R225 ;  /* 0x00000008ff0a7819 */ /* 0x000fe400000116e1 */
[----:B------:R-:W-:Y:S02]  /*44630*/  SHF.R.U32.HI R12, RZ, 0x8, R235 ;  /* 0x00000008ff0c7819 */ /* 0x000fe400000116eb */
[----:B------:R-:W-:Y:S02]  /*44640*/  LOP3.LUT R10, R10, 0xffff, RZ, 0xc0, !PT ;  /* 0x0000ffff0a0a7812 */ /* 0x000fe400078ec0ff */
[----:B------:R-:W-:Y:S02]  /*44650*/  SHF.R.U32.HI R122, RZ, 0x8, R122 ;  /* 0x00000008ff7a7819 */ /* 0x000fe4000001167a */
[----:B------:R-:W-:-:S02]  /*44660*/  LOP3.LUT R12, R12, 0xffff, RZ, 0xc0, !PT ;  /* 0x0000ffff0c0c7812 */ /* 0x000fc400078ec0ff */
[----:B------:R-:W-:Y:S02]  /*44670*/  LOP3.LUT R122, R122, 0xffff, RZ, 0xc0, !PT ;  /* 0x0000ffff7a7a7812 */ /* 0x000fe400078ec0ff */
[----:B------:R-:W-:Y:S02]  /*44680*/  SHF.R.U32.HI R116, RZ, 0x8, R116 ;  /* 0x00000008ff747819 */ /* 0x000fe40000011674 */
[----:B------:R-:W-:Y:S02]  /*44690*/  SHF.R.U32.HI R117, RZ, 0x8, R117 ;  /* 0x00000008ff757819 */ /* 0x000fe40000011675 */
[----:B------:R-:W-:Y:S02]  /*446a0*/  PRMT R172, R12, 0x3340, R122 ;  /* 0x000033400cac7816 */ /* 0x000fe4000000007a */
[----:B------:R-:W-:Y:S02]  /*446b0*/  LOP3.LUT R170, R116, 0xffff, RZ, 0xc0, !PT ;  /* 0x0000ffff74aa7812 */ /* 0x000fe400078ec0ff */
[----:B------:R-:W-:-:S02]  /*446c0*/  LOP3.LUT R12, R117, 0xffff, RZ, 0xc0, !PT ;  /* 0x0000ffff750c7812 */ /* 0x000fc400078ec0ff */
[----:B------:R-:W-:Y:S02]  /*446d0*/  SHF.R.U32.HI R207, RZ, 0x8, R207 ;  /* 0x00000008ffcf7819 */ /* 0x000fe400000116cf */
[----:B------:R-:W-:Y:S02]  /*446e0*/  PRMT R170, R170, 0x3340, R12 ;  /* 0x00003340aaaa7816 */ /* 0x000fe4000000000c */
[----:B------:R-:W-:Y:S02]  /*446f0*/  SHF.R.U32.HI R118, RZ, 0x8, R118 ;  /* 0x00000008ff767819 */ /* 0x000fe40000011676 */
[----:B------:R-:W-:Y:S02]  /*44700*/  SHF.R.U32.HI R119, RZ, 0x8, R119 ;  /* 0x00000008ff777819 */ /* 0x000fe40000011677 */
[----:B------:R-:W-:Y:S02]  /*44710*/  LOP3.LUT R207, R207, 0xffff, RZ, 0xc0, !PT ;  /* 0x0000ffffcfcf7812 */ /* 0x000fe400078ec0ff */
[----:B------:R-:W-:-:S02]  /*44720*/  SHF.R.U32.HI R79, RZ, 0x8, R79 ;  /* 0x00000008ff4f7819 */ /* 0x000fc4000001164f */
[----:B------:R-:W-:Y:S02]  /*44730*/  LOP3.LUT R168, R168, 0xffff, RZ, 0xc0, !PT ;  /* 0x0000ffffa8a87812 */ /* 0x000fe400078ec0ff */
[----:B------:R-:W-:Y:S02]  /*44740*/  LOP3.LUT R118, R118, 0xffff, RZ, 0xc0, !PT ;  /* 0x0000ffff76767812 */ /* 0x000fe400078ec0ff */
[----:B------:R-:W-:Y:S02]  /*44750*/  LOP3.LUT R119, R119, 0xffff, RZ, 0xc0, !PT ;  /* 0x0000ffff77777812 */ /* 0x000fe400078ec0ff */
[--C-:B------:R-:W-:Y:S02]  /*44760*/  PRMT R70, R207, 0x3340, R0.reuse ;  /* 0x00003340cf467816 */ /* 0x100fe40000000000 */
[----:B------:R-:W-:Y:S02]  /*44770*/  LOP3.LUT R207, R79, 0xffff, RZ, 0xc0, !PT ;  /* 0x0000ffff4fcf7812 */ /* 0x000fe400078ec0ff */
[----:B------:R-:W-:-:S02]  /*44780*/  PRMT R79, R168, 0x3340, R0 ;  /* 0x00003340a84f7816 */ /* 0x000fc40000000000 */
[----:B--2---:R-:W-:-:S04]  /*44790*/  SHF.R.U32.HI R18, RZ, 0x8, R174 ;  /* 0x00000008ff127819 */ /* 0x004fc800000116ae */
[----:B------:R-:W-:Y:S02]  /*447a0*/  LOP3.LUT R18, R18, 0xffff, RZ, 0xc0, !PT ;  /* 0x0000ffff12127812 */ /* 0x000fe400078ec0ff */
[----:B------:R-:W-:Y:S02]  /*447b0*/  PRMT R174, R113, 0x3340, R114 ;  /* 0x0000334071ae7816 */ /* 0x000fe40000000072 */
[----:B------:R-:W-:Y:S02]  /*447c0*/  PRMT R114, R18, 0x3340, R0 ;  /* 0x0000334012727816 */ /* 0x000fe40000000000 */
[----:B------:R-:W-:-:S04]  /*447d0*/  SHF.R.U32.HI R18, RZ, 0x8, R224 ;  /* 0x00000008ff127819 */ /* 0x000fc800000116e0 */
[----:B------:R-:W-:-:S04]  /*447e0*/  LOP3.LUT R18, R18, 0xffff, RZ, 0xc0, !PT ;  /* 0x0000ffff12127812 */ /* 0x000fc800078ec0ff */
[----:B------:R-:W-:Y:S02]  /*447f0*/  PRMT R171, R10, 0x3340, R18 ;  /* 0x000033400aab7816 */ /* 0x000fe40000000012 */
[----:B------:R-:W-:-:S04]  /*44800*/  SHF.R.U32.HI R10, RZ, 0x8, R236 ;  /* 0x00000008ff0a7819 */ /* 0x000fc800000116ec */
[----:B------:R-:W-:Y:S02]  /*44810*/  LOP3.LUT R10, R10, 0xffff, RZ, 0xc0, !PT ;  /* 0x0000ffff0a0a7812 */ /* 0x000fe400078ec0ff */
[----:B----4-:R-:W-:Y:S02]  /*44820*/  SHF.R.U32.HI R12, RZ, 0x8, R228 ;  /* 0x00000008ff0c7819 */ /* 0x010fe400000116e4 */
[----:B------:R-:W-:Y:S02]  /*44830*/  PRMT R116, R10, 0x3340, R0 ;  /* 0x000033400a747816 */ /* 0x000fe40000000000 */
[----:B------:R-:W-:Y:S02]  /*44840*/  SHF.R.U32.HI R10, RZ, 0x8, R227 ;  /* 0x00000008ff0a7819 */ /* 0x000fe400000116e3 */
[----:B------:R-:W-:Y:S01]  /*44850*/  LOP3.LUT R12, R12, 0xffff, RZ, 0xc0, !PT ;  /* 0x0000ffff0c0c7812 */ /* 0x000fe200078ec0ff */
[----:B------:R-:W2:Y:S01]  /*44860*/  LDL.LU R227, [R1+0x18c] ;  /* 0x00018c0001e37983 */ /* 0x000ea20000300800 */
[----:B------:R-:W-:-:S02]  /*44870*/  LOP3.LUT R10, R10, 0xffff, RZ, 0xc0, !PT ;  /* 0x0000ffff0a0a7812 */ /* 0x000fc400078ec0ff */
[----:B------:R-:W-:Y:S01]  /*44880*/  PRMT R168, R12, 0x3340, R119 ;  /* 0x000033400ca87816 */ /* 0x000fe20000000077 */
[----:B------:R-:W4:Y:S01]  /*44890*/  LDL.LU R228, [R1+0x188] ;  /* 0x0001880001e47983 */ /* 0x000f220000300800 */
[----:B------:R-:W-:Y:S02]  /*448a0*/  PRMT R169, R10, 0x3340, R118 ;  /* 0x000033400aa97816 */ /* 0x000fe40000000076 */
[----:B---3--:R-:W-:Y:S02]  /*448b0*/  SHF.R.U32.HI R10, RZ, 0x8, R226 ;  /* 0x00000008ff0a7819 */ /* 0x008fe400000116e2 */
[----:B------:R-:W-:Y:S01]  /*448c0*/  SHF.R.U32.HI R12, RZ, 0x8, R222 ;  /* 0x00000008ff0c7819 */ /* 0x000fe200000116de */
[----:B------:R-:W3:Y:S04]  /*448d0*/  LDL.LU R226, [R1+0x1a8] ;  /* 0x0001a80001e27983 */ /* 0x000ee80000300800 */
[----:B------:R-:W2:Y:S01]  /*448e0*/  LDL.LU R222, [R1+0x19c] ;  /* 0x00019c0001de7983 */ /* 0x000ea20000300800 */
[----:B------:R-:W-:-:S03]  /*448f0*/  SHF.R.U32.HI R18, RZ, 0x8, R218 ;  /* 0x00000008ff127819 */ /* 0x000fc600000116da */
[----:B------:R-:W4:Y:S01]  /*44900*/  LDL.LU R218, [R1+0x1a0] ;  /* 0x0001a00001da7983 */ /* 0x000f220000300800 */
[----:B------:R-:W-:Y:S02]  /*44910*/  LOP3.LUT R183, R183, 0xffff, RZ, 0xc0, !PT ;  /* 0x0000ffffb7b77812 */ /* 0x000fe400078ec0ff */
[----:B------:R-:W-:-:S04]  /*44920*/  LOP3.LUT R20, R20, 0xffff, RZ, 0xc0, !PT ;  /* 0x0000ffff14147812 */ /* 0x000fc800078ec0ff */
[----:B------:R-:W-:Y:S02]  /*44930*/  PRMT R183, R183, 0x3340, R20 ;  /* 0x00003340b7b77816 */ /* 0x000fe40000000014 */
[----:B------:R-:W-:Y:S02]  /*44940*/  SHF.R.U32.HI R20, RZ, 0x8, R123 ;  /* 0x00000008ff147819 */ /* 0x000fe4000001167b */
[----:B------:R-:W-:Y:S02]  /*44950*/  SHF.R.U32.HI R115, RZ, 0x8, R115 ;  /* 0x00000008ff737819 */ /* 0x000fe40000011673 */
[----:B------:R-:W-:Y:S02]  /*44960*/  SHF.R.U32.HI R124, RZ, 0x8, R124 ;  /* 0x00000008ff7c7819 */ /* 0x000fe4000001167c */
[----:B--2---:R-:W-:Y:S02]  /*44970*/  SHF.R.U32.HI R123, RZ, 0x8, R222 ;  /* 0x00000008ff7b7819 */ /* 0x004fe400000116de */
[----:B------:R-:W2:Y:S01]  /*44980*/  LDL.LU R222, [R1+0x1b0] ;  /* 0x0001b00001de7983 */ /* 0x000ea20000300800 */
        /* <DEDUP_REMOVED lines=10> */
[----:B----4-:R-:W-:Y:S02]  /*44a30*/  SHF.R.U32.HI R124, RZ, 0x8, R218 ;  /* 0x00000008ff7c7819 */ /* 0x010fe400000116da */
[----:B------:R-:W-:Y:S01]  /*44a40*/  SHF.R.U32.HI R10, RZ, 0x8, R227 ;  /* 0x00000008ff0a7819 */ /* 0x000fe200000116e3 */
[----:B------:R-:W4:Y:S01]  /*44a50*/  LDL.LU R218, [R1+0x1b8] ;  /* 0x0001b80001da7983 */ /* 0x000f220000300800 */
[----:B------:R-:W-:-:S02]  /*44a60*/  SHF.R.U32.HI R66, RZ, 0x8, R66 ;  /* 0x00000008ff427819 */ /* 0x000fc40000011642 */
[----:B------:R-:W-:Y:S02]  /*44a70*/  LOP3.LUT R10, R10, 0xffff, RZ, 0xc0, !PT ;  /* 0x0000ffff0a0a7812 */ /* 0x000fe400078ec0ff */
[----:B------:R-:W-:Y:S02]  /*44a80*/  LOP3.LUT R66, R66, 0xffff, RZ, 0xc0, !PT ;  /* 0x0000ffff42427812 */ /* 0x000fe400078ec0ff */
[----:B------:R-:W-:Y:S02]  /*44a90*/  PRMT R203, R203, 0x3340, R162 ;  /* 0x00003340cbcb7816 */ /* 0x000fe400000000a2 */
[----:B------:R-:W-:Y:S02]  /*44aa0*/  SHF.R.U32.HI R12, RZ, 0x8, R228 ;  /* 0x00000008ff0c7819 */ /* 0x000fe400000116e4 */
[----:B------:R-:W-:Y:S02]  /*44ab0*/  SHF.R.U32.HI R67, RZ, 0x8, R67 ;  /* 0x00000008ff437819 */ /* 0x000fe40000011643 */
[----:B------:R-:W-:-:S02]  /*44ac0*/  PRMT R165, R10, 0x3340, R66 ;  /* 0x000033400aa57816 */ /* 0x000fc40000000042 */
[----:B------:R-:W-:Y:S02]  /*44ad0*/  SHF.R.U32.HI R162, RZ, 0x8, R63 ;  /* 0x00000008ffa27819 */ /* 0x000fe4000001163f */
[----:B------:R-:W-:Y:S02]  /*44ae0*/  SHF.R.U32.HI R10, RZ, 0x8, R64 ;  /* 0x00000008ff0a7819 */ /* 0x000fe40000011640 */
[----:B------:R-:W-:Y:S02]  /*44af0*/  SHF.R.U32.HI R163, RZ, 0x8, R163 ;  /* 0x00000008ffa37819 */ /* 0x000fe400000116a3 */
[----:B------:R-:W-:Y:S02]  /*44b00*/  LOP3.LUT R12, R12, 0xffff, RZ, 0xc0, !PT ;  /* 0x0000ffff0c0c7812 */ /* 0x000fe400078ec0ff */
[----:B------:R-:W-:Y:S02]  /*44b10*/  LOP3.LUT R67, R67, 0xffff, RZ, 0xc0, !PT ;  /* 0x0000ffff43437812 */ /* 0x000fe400078ec0ff */
[----:B------:R-:W-:-:S02]  /*44b20*/  LOP3.LUT R162, R162, 0xffff, RZ, 0xc0, !PT ;  /* 0x0000ffffa2a27812 */ /* 0x000fc400078ec0ff */
[----:B------:R-:W-:Y:S02]  /*44b30*/  LOP3.LUT R10, R10, 0xffff, RZ, 0xc0, !PT ;  /* 0x0000ffff0a0a7812 */ /* 0x000fe400078ec0ff */
[----:B------:R-:W-:Y:S02]  /*44b40*/  LOP3.LUT R117, R163, 0xffff, RZ, 0xc0, !PT ;  /* 0x0000ffffa3757812 */ /* 0x000fe400078ec0ff */
[----:B------:R-:W-:Y:S02]  /*44b50*/  PRMT R163, R12, 0x3340, R67 ;  /* 0x000033400ca37816 */ /* 0x000fe40000000043 */
[----:B---3--:R-:W-:Y:S02]  /*44b60*/  SHF.R.U32.HI R12, RZ, 0x8, R226 ;  /* 0x00000008ff0c7819 */ /* 0x008fe400000116e2 */
[----:B------:R-:W-:Y:S01]  /*44b70*/  PRMT R162, R162, 0x3340, R10 ;  /* 0x00003340a2a27816 */ /* 0x000fe2000000000a */
[----:B------:R-:W3:Y:S01]  /*44b80*/  LDL.LU R226, [R1+0x1ac] ;  /* 0x0001ac0001e27983 */ /* 0x000ee20000300800 */
[----:B--2---:R-:W-:-:S03]  /*44b90*/  SHF.R.U32.HI R10, RZ, 0x8, R222 ;  /* 0x00000008ff0a7819 */ /* 0x004fc600000116de */
[----:B------:R-:W2:Y:S01]  /*44ba0*/  LDL.LU R222, [R1+0x1cc] ;  /* 0x0001cc0001de7983 */ /* 0x000ea20000300800 */
[----:B------:R-:W-:Y:S02]  /*44bb0*/  SHF.R.U32.HI R120, RZ, 0x8, R120 ;  /* 0x00000008ff787819 */ /* 0x000fe40000011678 */
[----:B------:R-:W-:Y:S02]  /*44bc0*/  LOP3.LUT R18, R18, 0xffff, RZ, 0xc0, !PT ;  /* 0x0000ffff12127812 */ /* 0x000fe400078ec0ff */
[----:B------:R-:W-:-:S04]  /*44bd0*/  LOP3.LUT R120, R120, 0xffff, RZ, 0xc0, !PT ;  /* 0x0000ffff78787812 */ /* 0x000fc800078ec0ff */
[--C-:B------:R-:W-:Y:S02]  /*44be0*/  PRMT R118, R120, 0x3340, R0.reuse ;  /* 0x0000334078767816 */ /* 0x100fe40000000000 */
[----:B------:R-:W-:Y:S02]  /*44bf0*/  PRMT R120, R18, 0x3340, R0 ;  /* 0x0000334012787816 */ /* 0x000fe40000000000 */
[----:B------:R-:W-:Y:S02]  /*44c00*/  SHF.R.U32.HI R18, RZ, 0x8, R237 ;  /* 0x00000008ff127819 */ /* 0x000fe400000116ed */
[----:B------:R-:W-:Y:S02]  /*44c10*/  LOP3.LUT R12, R12, 0xffff, RZ, 0xc0, !PT ;  /* 0x0000ffff0c0c7812 */ /* 0x000fe400078ec0ff */
[----:B------:R-:W-:-:S04]  /*44c20*/  LOP3.LUT R18, R18, 0xffff, RZ, 0xc0, !PT ;  /* 0x0000ffff12127812 */ /* 0x000fc800078ec0ff */
[----:B------:R-:W-:Y:S02]  /*44c30*/  PRMT R237, R12, 0x3340, R18 ;  /* 0x000033400ced7816 */ /* 0x000fe40000000012 */
[----:B----4-:R-:W-:Y:S02]  /*44c40*/  SHF.R.U32.HI R12, RZ, 0x8, R218 ;  /* 0x00000008ff0c7819 */ /* 0x010fe400000116da */
[----:B------:R-:W4:Y:S01]  /*44c50*/  LDL.LU R218, [R1+0x1c8] ;  /* 0x0001c80001da7983 */ /* 0x000f220000300800 */
[----:B------:R-:W-:Y:S02]  /*44c60*/  SHF.R.U32.HI R127, RZ, 0x8, R127 ;  /* 0x00000008ff7f7819 */ /* 0x000fe4000001167f */
[----:B------:R-:W-:Y:S01]  /*44c70*/  SHF.R.U32.HI R108, RZ, 0x8, R108 ;  /* 0x00000008ff6c7819 */ /* 0x000fe2000001166c */
[----:B------:R-:W4:Y:S01]  /*44c80*/  LDL.LU R227, [R1+0x1bc] ;  /* 0x0001bc0001e37983 */ /* 0x000f220000300800 */
[----:B------:R-:W-:Y:S02]  /*44c90*/  LOP3.LUT R127, R127, 0xffff, RZ, 0xc0, !PT ;  /* 0x0000ffff7f7f7812 */ /* 0x000fe400078ec0ff */
[----:B------:R-:W-:Y:S01]  /*44ca0*/  LOP3.LUT R108, R108, 0xffff, RZ, 0xc0, !PT ;  /* 0x0000ffff6c6c7812 */ /* 0x000fe200078ec0ff */
[----:B------:R-:W4:Y:S01]  /*44cb0*/  LDL.LU R228, [R1+0x1d8] ;  /* 0x0001d80001e47983 */ /* 0x000f220000300800 */
[----:B------:R-:W-:-:S02]  /*44cc0*/  LOP3.LUT R10, R10, 0xffff, RZ, 0xc0, !PT ;  /* 0x0000ffff0a0a7812 */ /* 0x000fc400078ec0ff */
[----:B------:R-:W-:Y:S02]  /*44cd0*/  PRMT R175, R175, 0x3340, R127 ;  /* 0x00003340afaf7816 */ /* 0x000fe4000000007f */
[----:B------:R-:W-:Y:S02]  /*44ce0*/  PRMT R180, R180, 0x3340, R108 ;  /* 0x00003340b4b47816 */ /* 0x000fe4000000006c */
[----:B------:R-:W-:Y:S02]  /*44cf0*/  PRMT R127, R10, 0x3340, R0 ;  /* 0x000033400a7f7816 */ /* 0x000fe40000000000 */
[----:B------:R-:W-:Y:S02]  /*44d00*/  SHF.R.U32.HI R108, RZ, 0x8, R156 ;  /* 0x00000008ff6c7819 */ /* 0x000fe4000001169c */
[----:B---3--:R-:W-:Y:S02]  /*44d10*/  SHF.R.U32.HI R10, RZ, 0x8, R226 ;  /* 0x00000008ff0a7819 */ /* 0x008fe400000116e2 */
[----:B------:R-:W3:Y:S01]  /*44d20*/  LDL.LU R226, [R1+0x1d4] ;  /* 0x0001d40001e27983 */ /* 0x000ee20000300800 */
[----:B--2---:R-:W-:-:S03]  /*44d30*/  SHF.R.U32.HI R156, RZ, 0x8, R222 ;  /* 0x00000008ff9c7819 */ /* 0x004fc600000116de */
[----:B------:R-:W2:Y:S01]  /*44d40*/  LDL.LU R222, [R1+0x1d0] ;  /* 0x0001d00001de7983 */ /* 0x000ea20000300800 */
[----:B------:R-:W-:Y:S02]  /*44d50*/  SHF.R.U32.HI R18, RZ, 0x8, R238 ;  /* 0x00000008ff127819 */ /* 0x000fe400000116ee */
[----:B------:R-:W-:Y:S02]  /*44d60*/  LOP3.LUT R12, R12, 0xffff, RZ, 0xc0, !PT ;  /* 0x0000ffff0c0c7812 */ /* 0x000fe400078ec0ff */
[----:B------:R-:W-:Y:S02]  /*44d70*/  LOP3.LUT R18, R18, 0xffff, RZ, 0xc0, !PT ;  /* 0x0000ffff12127812 */ /* 0x000fe400078ec0ff */
[----:B------:R-:W-:Y:S02]  /*44d80*/  SHF.R.U32.HI R102, RZ, 0x8, R102 ;  /* 0x00000008ff667819 */ /* 0x000fe40000011666 */
[----:B------:R-:W-:Y:S02]  /*44d90*/  SHF.R.U32.HI R104, RZ, 0x8, R104 ;  /* 0x00000008ff687819 */ /* 0x000fe40000011668 */
[----:B------:R-:W-:-:S02]  /*44da0*/  SHF.R.U32.HI R47, RZ, 0x8, R47 ;  /* 0x00000008ff2f7819 */ /* 0x000fc4000001162f */
[----:B------:R-:W-:Y:S02]  /*44db0*/  PRMT R238, R12, 0x3340, R18 ;  /* 0x000033400cee7816 */ /* 0x000fe40000000012 */
[----:B------:R-:W-:Y:S02]  /*44dc0*/  LOP3.LUT R102, R102, 0xffff, RZ, 0xc0, !PT ;  /* 0x0000ffff66667812 */ /* 0x000fe400078ec0ff */
[----:B------:R-:W-:Y:S02]  /*44dd0*/  LOP3.LUT R104, R104, 0xffff, RZ, 0xc0, !PT ;  /* 0x0000ffff68687812 */ /* 0x000fe400078ec0ff */
[----:B------:R-:W-:Y:S02]  /*44de0*/  LOP3.LUT R10, R10, 0xffff, RZ, 0xc0, !PT ;  /* 0x0000ffff0a0a7812 */ /* 0x000fe400078ec0ff */
[----:B------:R-:W-:Y:S02]  /*44df0*/  LOP3.LUT R47, R47, 0xffff, RZ, 0xc0, !PT ;  /* 0x0000ffff2f2f7812 */ /* 0x000fe400078ec0ff */
[----:B----4-:R-:W-:-:S02]  /*44e00*/  SHF.R.U32.HI R12, RZ, 0x8, R218 ;  /* 0x00000008ff0c7819 */ /* 0x010fc400000116da */
[----:B------:R-:W4:Y:S01]  /*44e10*/  LDL.LU R218, [R1+0x1c0] ;  /* 0x0001c00001da7983 */ /* 0x000f220000300800 */
[----:B------:R-:W-:Y:S02]  /*44e20*/  SHF.R.U32.HI R81, RZ, 0x8, R185 ;  /* 0x00000008ff517819 */ /* 0x000fe400000116b9 */
[----:B------:R-:W-:Y:S02]  /*44e30*/  PRMT R185, R102, 0x3340, R104 ;  /* 0x0000334066b97816 */ /* 0x000fe40000000068 */
[----:B------:R-:W-:Y:S02]  /*44e40*/  SHF.R.U32.HI R145, RZ, 0x8, R145 ;  /* 0x00000008ff917819 */ /* 0x000fe40000011691 */
[----:B------:R-:W-:Y:S02]  /*44e50*/  SHF.R.U32.HI R104, RZ, 0x8, R155 ;  /* 0x00000008ff687819 */ /* 0x000fe4000001169b */
[----:B------:R-:W-:Y:S02]  /*44e60*/  PRMT R158, R10, 0x3340, R47 ;  /* 0x000033400a9e7816 */ /* 0x000fe4000000002f */
[----:B------:R-:W-:-:S02]  /*44e70*/  SHF.R.U32.HI R155, RZ, 0x8, R42 ;  /* 0x00000008ff9b7819 */ /* 0x000fc4000001162a */
        /* <DEDUP_REMOVED lines=9> */
[----:B------:R-:W-:Y:S02]  /*44f10*/  LOP3.LUT R156, R156, 0xffff, RZ, 0xc0, !PT ;  /* 0x0000ffff9c9c7812 */ /* 0x000fe400078ec0ff */
[----:B------:R-:W-:Y:S02]  /*44f20*/  LOP3.LUT R12, R12, 0xffff, RZ, 0xc0, !PT ;  /* 0x0000ffff0c0c7812 */ /* 0x000fe400078ec0ff */
[----:B------:R-:W-:-:S02]  /*44f30*/  SHF.R.U32.HI R89, RZ, 0x8, R192 ;  /* 0x00000008ff597819 */ /* 0x000fc400000116c0 */
[----:B------:R-:W-:Y:S02]  /*44f40*/  PRMT R155, R155, 0x3340, R10 ;  /* 0x000033409b9b7816 */ /* 0x000fe4000000000a */
[----:B------:R-:W-:Y:S02]  /*44f50*/  PRMT R192, R154, 0x3340, R152 ;  /* 0x000033409ac07816 */ /* 0x000fe40000000098 */
[----:B------:R-:W-:Y:S02]  /*44f60*/  SHF.R.U32.HI R10, RZ, 0x8, R227 ;  /* 0x00000008ff0a7819 */ /* 0x000fe400000116e3 */
[----:B------:R-:W-:Y:S01]  /*44f70*/  SHF.R.U32.HI R152, RZ, 0x8, R228 ;  /* 0x00000008ff987819 */ /* 0x000fe200000116e4 */
[----:B------:R-:W4:Y:S01]  /*44f80*/  LDL.LU R227, [R1+0x1f0] ;  /* 0x0001f00001e37983 */ /* 0x000f220000300800 */
[----:B------:R-:W-:Y:S02]  /*44f90*/  PRMT R156, R156, 0x3340, R12 ;  /* 0x000033409c9c7816 */ /* 0x000fe4000000000c */
[----:B---3--:R-:W-:Y:S01]  /*44fa0*/  SHF.R.U32.HI R151, RZ, 0x8, R226 ;  /* 0x00000008ff977819 */ /* 0x008fe200000116e2 */
[----:B------:R-:W3:Y:S04]  /*44fb0*/  LDL.LU R228, [R1+0x1ec] ;  /* 0x0001ec0001e47983 */ /* 0x000ee80000300800 */
[----:B------:R-:W3:Y:S01]  /*44fc0*/  LDL.LU R226, [R1+0x1e4] ;  /* 0x0001e40001e27983 */ /* 0x000ee20000300800 */
[----:B--2---:R-:W-:-:S03]  /*44fd0*/  SHF.R.U32.HI R12, RZ, 0x8, R222 ;  /* 0x00000008ff0c7819 */ /* 0x004fc600000116de */
[----:B------:R-:W2:Y:S01]  /*44fe0*/  LDL.LU R222, [R1+0x1e0] ;  /* 0x0001e00001de7983 */ /* 0x000ea20000300800 */
[----:B------:R-:W-:Y:S02]  /*44ff0*/  SHF.R.U32.HI R100, RZ, 0x8, R100 ;  /* 0x00000008ff647819 */ /* 0x000fe40000011664 */
[----:B------:R-:W-:Y:S02]  /*45000*/  SHF.R.U32.HI R136, RZ, 0x8, R136 ;  /* 0x00000008ff887819 */ /* 0x000fe40000011688 */
[----:B------:R-:W-:Y:S02]  /*45010*/  SHF.R.U32.HI R40, RZ, 0x8, R40 ;  /* 0x00000008ff287819 */ /* 0x000fe40000011628 */
[----:B------:R-:W-:Y:S02]  /*45020*/  LOP3.LUT R100, R100, 0xffff, RZ, 0xc0, !PT ;  /* 0x0000ffff64647812 */ /* 0x000fe400078ec0ff */
[----:B------:R-:W-:Y:S02]  /*45030*/  LOP3.LUT R136, R136, 0xffff, RZ, 0xc0, !PT ;  /* 0x0000ffff88887812 */ /* 0x000fe400078ec0ff */
[----:B------:R-:W-:-:S02]  /*45040*/  LOP3.LUT R10, R10, 0xffff, RZ, 0xc0, !PT ;  /* 0x0000ffff0a0a7812 */ /* 0x000fc400078ec0ff */
[----:B------:R-:W-:Y:S02]  /*45050*/  LOP3.LUT R40, R40, 0xffff, RZ, 0xc0, !PT ;  /* 0x0000ffff28287812 */ /* 0x000fe400078ec0ff */
[----:B------:R-:W-:Y:S02]  /*45060*/  PRMT R187, R100, 0x3340, R136 ;  /* 0x0000334064bb7816 */ /* 0x000fe40000000088 */
[----:B------:R-:W-:Y:S02]  /*45070*/  SHF.R.U32.HI R100, RZ, 0x8, R153 ;  /* 0x00000008ff647819 */ /* 0x000fe40000011699 */
[----:B------:R-:W-:Y:S02]  /*45080*/  PRMT R153, R10, 0x3340, R40 ;  /* 0x000033400a997816 */ /* 0x000fe40000000028 */
[----:B----4-:R-:W-:Y:S02]  /*45090*/  SHF.R.U32.HI R10, RZ, 0x8, R218 ;  /* 0x00000008ff0a7819 */ /* 0x010fe400000116da */
[----:B------:R-:W4:Y:S01]  /*450a0*/  LDL.LU R218, [R1+0x1dc] ;  /* 0x0001dc0001da7983 */ /* 0x000f220000300800 */
[----:B------:R-:W-:-:S02]  /*450b0*/  LOP3.LUT R152, R152, 0xffff, RZ, 0xc0, !PT ;  /* 0x0000ffff98987812 */ /* 0x000fc400078ec0ff */
[----:B------:R-:W-:-:S04]  /*450c0*/  LOP3.LUT R12, R12, 0xffff, RZ, 0xc0, !PT ;  /* 0x0000ffff0c0c7812 */ /* 0x000fc800078ec0ff */
[----:B------:R-:W-:Y:S02]  /*450d0*/  PRMT R152, R152, 0x3340, R12 ;  /* 0x0000334098987816 */ /* 0x000fe4000000000c */
[----:B--2---:R-:W-:Y:S02]  /*450e0*/  SHF.R.U32.HI R12, RZ, 0x8, R222 ;  /* 0x00000008ff0c7819 */ /* 0x004fe400000116de */
[----:B------:R-:W2:Y:S01]  /*450f0*/  LDL.LU R222, [R1+0x1f8] ;  /* 0x0001f80001de7983 */ /* 0x000ea20000300800 */
[----:B------:R-:W-:Y:S02]  /*45100*/  SHF.R.U32.HI R138, RZ, 0x8, R138 ;  /* 0x00000008ff8a7819 */ /* 0x000fe4000001168a */
[----:B------:R-:W-:Y:S02]  /*45110*/  SHF.R.U32.HI R148, RZ, 0x8, R148 ;  /* 0x00000008ff947819 */ /* 0x000fe40000011694 */
[----:B------:R-:W-:Y:S02]  /*45120*/  SHF.R.U32.HI R149, RZ, 0x8, R149 ;  /* 0x00000008ff957819 */ /* 0x000fe40000011695 */
        /* <DEDUP_REMOVED lines=8> */
[----:B----4-:R-:W-:Y:S02]  /*451b0*/  SHF.R.U32.HI R138, RZ, 0x8, R218 ;  /* 0x00000008ff8a7819 */ /* 0x010fe400000116da */
[----:B---3--:R-:W-:Y:S01]  /*451c0*/  SHF.R.U32.HI R147, RZ, 0x8, R228 ;  /* 0x00000008ff937819 */ /* 0x008fe200000116e4 */
[----:B------:R-:W3:Y:S01]  /*451d0*/  LDL.LU R218, [R1+0x1f4] ;  /* 0x0001f40001da7983 */ /* 0x000ee20000300800 */
[----:B------:R-:W-:Y:S02]  /*451e0*/  SHF.R.U32.HI R148, RZ, 0x8, R31 ;  /* 0x00000008ff947819 */ /* 0x000fe4000001161f */
[----:B------:R-:W-:Y:S01]  /*451f0*/  SHF.R.U32.HI R10, RZ, 0x8, R32 ;  /* 0x00000008ff0a7819 */ /* 0x000fe20000011620 */
[----:B------:R-:W4:Y:S01]  /*45200*/  LDL.LU R228, [R1+0x20c] ;  /* 0x00020c0001e47983 */ /* 0x000f220000300800 */
[----:B------:R-:W-:-:S02]  /*45210*/  LOP3.LUT R148, R148, 0xffff, RZ, 0xc0, !PT ;  /* 0x0000ffff94947812 */ /* 0x000fc400078ec0ff */
[----:B------:R-:W-:Y:S02]  /*45220*/  LOP3.LUT R147, R147, 0xffff, RZ, 0xc0, !PT ;  /* 0x0000ffff93937812 */ /* 0x000fe400078ec0ff */
[----:B------:R-:W-:Y:S02]  /*45230*/  LOP3.LUT R12, R12, 0xffff, RZ, 0xc0, !PT ;  /* 0x0000ffff0c0c7812 */ /* 0x000fe400078ec0ff */
[----:B------:R-:W-:Y:S02]  /*45240*/  LOP3.LUT R10, R10, 0xffff, RZ, 0xc0, !PT ;  /* 0x0000ffff0a0a7812 */ /* 0x000fe400078ec0ff */
[----:B------:R-:W-:Y:S02]  /*45250*/  SHF.R.U32.HI R96, RZ, 0x8, R96 ;  /* 0x00000008ff607819 */ /* 0x000fe40000011660 */
[----:B------:R-:W-:Y:S02]  /*45260*/  SHF.R.U32.HI R140, RZ, 0x8, R140 ;  /* 0x00000008ff8c7819 */ /* 0x000fe4000001168c */
[----:B------:R-:W-:-:S02]  /*45270*/  SHF.R.U32.HI R130, RZ, 0x8, R130 ;  /* 0x00000008ff827819 */ /* 0x000fc40000011682 */
[----:B------:R-:W-:Y:S02]  /*45280*/  SHF.R.U32.HI R131, RZ, 0x8, R131 ;  /* 0x00000008ff837819 */ /* 0x000fe40000011683 */
[----:B------:R-:W-:Y:S02]  /*45290*/  PRMT R147, R147, 0x3340, R12 ;  /* 0x0000334093937816 */ /* 0x000fe4000000000c */
[----:B------:R-:W-:Y:S02]  /*452a0*/  PRMT R148, R148, 0x3340, R10 ;  /* 0x0000334094947816 */ /* 0x000fe4000000000a */
[----:B------:R-:W-:Y:S02]  /*452b0*/  SHF.R.U32.HI R10, RZ, 0x8, R27 ;  /* 0x00000008ff0a7819 */ /* 0x000fe4000001161b */
[----:B------:R-:W-:Y:S02]  /*452c0*/  SHF.R.U32.HI R12, RZ, 0x8, R29 ;  /* 0x00000008ff0c7819 */ /* 0x000fe4000001161d */
[----:B------:R-:W-:-:S02]  /*452d0*/  LOP3.LUT R96, R96, 0xffff, RZ, 0xc0, !PT ;  /* 0x0000ffff60607812 */ /* 0x000fc400078ec0ff */
[----:B------:R-:W-:Y:S02]  /*452e0*/  SHF.R.U32.HI R18, RZ, 0x8, R52 ;  /* 0x00000008ff127819 */ /* 0x000fe40000011634 */
[----:B------:R-:W-:Y:S02]  /*452f0*/  SHF.R.U32.HI R20, RZ, 0x8, R53 ;  /* 0x00000008ff147819 */ /* 0x000fe40000011635 */
[----:B------:R-:W-:Y:S02]  /*45300*/  LOP3.LUT R140, R140, 0xffff, RZ, 0xc0, !PT ;  /* 0x0000ffff8c8c7812 */ /* 0x000fe400078ec0ff */
[----:B------:R-:W-:Y:S02]  /*45310*/  LOP3.LUT R130, R130, 0xffff, RZ, 0xc0, !PT ;  /* 0x0000ffff82827812 */ /* 0x000fe400078ec0ff */
[----:B------:R-:W-:Y:S02]  /*45320*/  LOP3.LUT R131, R131, 0xffff, RZ, 0xc0, !PT ;  /* 0x0000ffff83837812 */ /* 0x000fe400078ec0ff */
[----:B------:R-:W-:-:S02]  /*45330*/  LOP3.LUT R10, R10, 0xffff, RZ, 0xc0, !PT ;  /* 0x0000ffff0a0a7812 */ /* 0x000fc400078ec0ff */
[----:B------:R-:W-:Y:S02]  /*45340*/  LOP3.LUT R12, R12, 0xffff, RZ, 0xc0, !PT ;  /* 0x0000ffff0c0c7812 */ /* 0x000fe400078ec0ff */
[----:B------:R-:W-:Y:S02]  /*45350*/  PRMT R191, R191, 0x3340, R96 ;  /* 0x00003340bfbf7816 */ /* 0x000fe40000000060 */
[----:B------:R-:W-:Y:S02]  /*45360*/  LOP3.LUT R18, R18, 0xffff, RZ, 0xc0, !PT ;  /* 0x0000ffff12127812 */ /* 0x000fe400078ec0ff */
[----:B------:R-:W-:Y:S02]  /*45370*/  LOP3.LUT R20, R20, 0xffff, RZ, 0xc0, !PT ;  /* 0x0000ffff14147812 */ /* 0x000fe400078ec0ff */
[----:B------:R-:W-:Y:S02]  /*45380*/  PRMT R96, R140, 0x3340, R0 ;  /* 0x000033408c607816 */ /* 0x000fe40000000000 */
[----:B------:R-:W-:-:S02]  /*45390*/  PRMT R236, R130, 0x3340, R131 ;  /* 0x0000334082ec7816 */ /* 0x000fc40000000083 */
[----:B------:R-:W-:Y:S02]  /*453a0*/  SHF.R.U32.HI R140, RZ, 0x8, R241 ;  /* 0x00000008ff8c7819 */ /* 0x000fe400000116f1 */
[----:B------:R-:W-:Y:S02]  /*453b0*/  SHF.R.U32.HI R131, RZ, 0x8, R239 ;  /* 0x00000008ff837819 */ /* 0x000fe400000116ef */
[----:B------:R-:W-:Y:S02]  /*453c0*/  PRMT R241, R10, 0x3340, R12 ;  /* 0x000033400af17816 */ /* 0x000fe4000000000c */
[----:B------:R-:W-:Y:S02]  /*453d0*/  PRMT R239, R18, 0x3340, R20 ;  /* 0x0000334012ef7816 */ /* 0x000fe40000000014 */
[----:B------:R-:W-:Y:S02]  /*453e0*/  SHF.R.U32.HI R18, RZ, 0x8, R226 ;  /* 0x00000008ff127819 */ /* 0x000fe400000116e2 */
[----:B------:R-:W-:-:S02]  /*453f0*/  SHF.R.U32.HI R149, RZ, 0x8, R227 ;  /* 0x00000008ff957819 */ /* 0x000fc400000116e3 */
[----:B------:R-:W-:Y:S02]  /*45400*/  SHF.R.U32.HI R166, RZ, 0x8, R125 ;  /* 0x00000008ffa67819 */ /* 0x000fe4000001167d */
[----:B------:R-:W-:Y:S02]  /*45410*/  SHF.R.U32.HI R126, RZ, 0x8, R126 ;  /* 0x00000008ff7e7819 */ /* 0x000fe4000001167e */
[----:B------:R-:W-:Y:S02]  /*45420*/  SHF.R.U32.HI R122, RZ, 0x8, R69 ;  /* 0x00000008ff7a7819 */ /* 0x000fe40000011645 */
[----:B------:R-:W-:Y:S02]  /*45430*/  LOP3.LUT R166, R166, 0xffff, RZ, 0xc0, !PT ;  /* 0x0000ffffa6a67812 */ /* 0x000fe400078ec0ff */
[----:B------:R-:W-:Y:S02]  /*45440*/  LOP3.LUT R126, R126, 0xffff, RZ, 0xc0, !PT ;  /* 0x0000ffff7e7e7812 */ /* 0x000fe400078ec0ff */
[----:B------:R-:W-:-:S02]  /*45450*/  SHF.R.U32.HI R125, RZ, 0x8, R61 ;  /* 0x00000008ff7d7819 */ /* 0x000fc4000001163d */
[----:B------:R-:W-:Y:S02]  /*45460*/  PRMT R166, R166, 0x3340, R126 ;  /* 0x00003340a6a67816 */ /* 0x000fe4000000007e */
[----:B------:R-:W-:Y:S02]  /*45470*/  SHF.R.U32.HI R126, RZ, 0x8, R62 ;  /* 0x00000008ff7e7819 */ /* 0x000fe4000001163e */
[----:B--2---:R-:W-:Y:S02]  /*45480*/  SHF.R.U32.HI R10, RZ, 0x8, R222 ;  /* 0x00000008ff0a7819 */ /* 0x004fe400000116de */
        /* <DEDUP_REMOVED lines=12> */
[----:B------:R-:W2:Y:S01]  /*45550*/  LDL.LU R63, [R1+0x224] ;  /* 0x00022400013f7983 */ /* 0x000ea20000300800 */
[----:B---3--:R-:W-:-:S02]  /*45560*/  SHF.R.U32.HI R12, RZ, 0x8, R218 ;  /* 0x00000008ff0c7819 */ /* 0x008fc400000116da */
[----:B------:R-:W-:Y:S02]  /*45570*/  LOP3.LUT R10, R10, 0xffff, RZ, 0xc0, !PT ;  /* 0x0000ffff0a0a7812 */ /* 0x000fe400078ec0ff */
[----:B------:R-:W-:Y:S02]  /*45580*/  LOP3.LUT R12, R12, 0xffff, RZ, 0xc0, !PT ;  /* 0x0000ffff0c0c7812 */ /* 0x000fe400078ec0ff */
[----:B------:R-:W-:Y:S02]  /*45590*/  SHF.R.U32.HI R143, RZ, 0x8, R143 ;  /* 0x00000008ff8f7819 */ /* 0x000fe4000001168f */
[----:B------:R-:W-:Y:S02]  /*455a0*/  SHF.R.U32.HI R179, RZ, 0x8, R144 ;  /* 0x00000008ffb37819 */ /* 0x000fe40000011690 */
[----:B------:R-:W-:Y:S02]  /*455b0*/  PRMT R144, R10, 0x3340, R12 ;  /* 0x000033400a907816 */ /* 0x000fe4000000000c */
[----:B------:R-:W-:-:S02]  /*455c0*/  SHF.R.U32.HI R10, RZ, 0x8, R19 ;  /* 0x00000008ff0a7819 */ /* 0x000fc40000011613 */
[----:B------:R-:W-:Y:S02]  /*455d0*/  SHF.R.U32.HI R12, RZ, 0x8, R21 ;  /* 0x00000008ff0c7819 */ /* 0x000fe40000011615 */
[----:B------:R-:W-:Y:S02]  /*455e0*/  LOP3.LUT R143, R143, 0xffff, RZ, 0xc0, !PT ;  /* 0x0000ffff8f8f7812 */ /* 0x000fe400078ec0ff */
[----:B------:R-:W-:Y:S02]  /*455f0*/  LOP3.LUT R179, R179, 0xffff, RZ, 0xc0, !PT ;  /* 0x0000ffffb3b37812 */ /* 0x000fe400078ec0ff */
[----:B------:R-:W-:Y:S02]  /*45600*/  LOP3.LUT R10, R10, 0xffff, RZ, 0xc0, !PT ;  /* 0x0000ffff0a0a7812 */ /* 0x000fe400078ec0ff */
[----:B------:R-:W-:Y:S02]  /*45610*/  LOP3.LUT R12, R12, 0xffff, RZ, 0xc0, !PT ;  /* 0x0000ffff0c0c7812 */ /* 0x000fe400078ec0ff */
[----:B------:R-:W-:-:S02]  /*45620*/  PRMT R179, R143, 0x3340, R179 ;  /* 0x000033408fb37816 */ /* 0x000fc400000000b3 */
[----:B------:R-:W-:Y:S02]  /*45630*/  SHF.R.U32.HI R143, RZ, 0x8, R242 ;  /* 0x00000008ff8f7819 */ /* 0x000fe400000116f2 */
[----:B------:R-:W-:Y:S02]  /*45640*/  PRMT R242, R10, 0x3340, R12 ;  /* 0x000033400af27816 */ /* 0x000fe4000000000c */
[----:B----4-:R-:W-:Y:S02]  /*45650*/  SHF.R.U32.HI R10, RZ, 0x8, R228 ;  /* 0x00000008ff0a7819 */ /* 0x010fe400000116e4 */
[----:B------:R-:W-:Y:S02]  /*45660*/  SHF.R.U32.HI R228, RZ, 0x8, R6 ;  /* 0x00000008ffe47819 */ /* 0x000fe40000011606 */
[----:B------:R-:W-:Y:S02]  /*45670*/  SHF.R.U32.HI R6, RZ, 0x8, R7 ;  /* 0x00000008ff067819 */ /* 0x000fe40000011607 */
[----:B------:R-:W-:-:S02]  /*45680*/  LOP3.LUT R149, R149, 0xffff, RZ, 0xc0, !PT ;  /* 0x0000ffff95957812 */ /* 0x000fc400078ec0ff */
[----:B------:R-:W-:Y:S02]  /*45690*/  LOP3.LUT R18, R18, 0xffff, RZ, 0xc0, !PT ;  /* 0x0000ffff12127812 */ /* 0x000fe400078ec0ff */
[----:B------:R-:W-:Y:S02]  /*456a0*/  SHF.R.U32.HI R145, RZ, 0x8, R23 ;  /* 0x00000008ff917819 */ /* 0x000fe40000011617 */
[----:B------:R-:W-:Y:S02]  /*456b0*/  PRMT R149, R149, 0x3340, R18 ;  /* 0x0000334095957816 */ /* 0x000fe40000000012 */
[----:B------:R-:W-:Y:S02]  /*456c0*/  SHF.R.U32.HI R18, RZ, 0x8, R24 ;  /* 0x00000008ff127819 */ /* 0x000fe40000011618 */
[----:B------:R-:W-:Y:S02]  /*456d0*/  LOP3.LUT R228, R228, 0xffff, RZ, 0xc0, !PT ;  /* 0x0000ffffe4e47812 */ /* 0x000fe400078ec0ff */
[----:B------:R-:W-:-:S02]  /*456e0*/  LOP3.LUT R6, R6, 0xffff, RZ, 0xc0, !PT ;  /* 0x0000ffff06067812 */ /* 0x000fc400078ec0ff */
[----:B------:R-:W-:Y:S02]  /*456f0*/  SHF.R.U32.HI R244, RZ, 0x8, R244 ;  /* 0x00000008fff47819 */ /* 0x000fe400000116f4 */
[----:B------:R-:W-:Y:S02]  /*45700*/  SHF.R.U32.HI R161, RZ, 0x8, R161 ;  /* 0x00000008ffa17819 */ /* 0x000fe400000116a1 */
[----:B------:R-:W-:Y:S02]  /*45710*/  SHF.R.U32.HI R121, RZ, 0x8, R121 ;  /* 0x00000008ff797819 */ /* 0x000fe40000011679 */
[----:B------:R-:W-:Y:S02]  /*45720*/  SHF.R.U32.HI R65, RZ, 0x8, R65 ;  /* 0x00000008ff417819 */ /* 0x000fe40000011641 */
[----:B------:R-:W-:Y:S02]  /*45730*/  SHF.R.U32.HI R230, RZ, 0x8, R230 ;  /* 0x00000008ffe67819 */ /* 0x000fe400000116e6 */
[----:B------:R-:W-:-:S02]  /*45740*/  SHF.R.U32.HI R68, RZ, 0x8, R68 ;  /* 0x00000008ff447819 */ /* 0x000fc40000011644 */
[----:B------:R-:W-:Y:S02]  /*45750*/  LOP3.LUT R145, R145, 0xffff, RZ, 0xc0, !PT ;  /* 0x0000ffff91917812 */ /* 0x000fe400078ec0ff */
[----:B------:R-:W-:Y:S02]  /*45760*/  LOP3.LUT R18, R18, 0xffff, RZ, 0xc0, !PT ;  /* 0x0000ffff12127812 */ /* 0x000fe400078ec0ff */
[----:B------:R-:W-:Y:S02]  /*45770*/  PRMT R228, R228, 0x3340, R6 ;  /* 0x00003340e4e47816 */ /* 0x000fe40000000006 */
[----:B------:R-:W-:Y:S02]  /*45780*/  LOP3.LUT R244, R244, 0xffff, RZ, 0xc0, !PT ;  /* 0x0000fffff4f47812 */ /* 0x000fe400078ec0ff */
[----:B------:R-:W-:Y:S02]  /*45790*/  SHF.R.U32.HI R9, RZ, 0x8, R9 ;  /* 0x00000008ff097819 */ /* 0x000fe40000011609 */
[----:B------:R-:W-:-:S02]  /*457a0*/  SHF.R.U32.HI R11, RZ, 0x8, R11 ;  /* 0x00000008ff0b7819 */ /* 0x000fc4000001160b */
[----:B------:R-:W-:Y:S02]  /*457b0*/  SHF.R.U32.HI R245, RZ, 0x8, R245 ;  /* 0x00000008fff57819 */ /* 0x000fe400000116f5 */
[----:B------:R-:W-:Y:S02]  /*457c0*/  LOP3.LUT R161, R161, 0xffff, RZ, 0xc0, !PT ;  /* 0x0000ffffa1a17812 */ /* 0x000fe400078ec0ff */
[----:B------:R-:W-:Y:S02]  /*457d0*/  LOP3.LUT R121, R121, 0xffff, RZ, 0xc0, !PT ;  /* 0x0000ffff79797812 */ /* 0x000fe400078ec0ff */
[----:B------:R-:W-:Y:S02]  /*457e0*/  SHF.R.U32.HI R164, RZ, 0x8, R164 ;  /* 0x00000008ffa47819 */ /* 0x000fe400000116a4 */
[----:B------:R-:W-:Y:S02]  /*457f0*/  LOP3.LUT R65, R65, 0xffff, RZ, 0xc0, !PT ;  /* 0x0000ffff41417812 */ /* 0x000fe400078ec0ff */
[----:B------:R-:W-:-:S02]  /*45800*/  LOP3.LUT R68, R68, 0xffff, RZ, 0xc0, !PT ;  /* 0x0000ffff44447812 */ /* 0x000fc400078ec0ff */
[----:B------:R-:W-:Y:S02]  /*45810*/  PRMT R145, R145, 0x3340, R18 ;  /* 0x0000334091917816 */ /* 0x000fe40000000012 */
[----:B------:R-:W-:Y:S02]  /*45820*/  LOP3.LUT R9, R9, 0xffff, RZ, 0xc0, !PT ;  /* 0x0000ffff09097812 */ /* 0x000fe400078ec0ff */
[----:B------:R-:W-:Y:S02]  /*45830*/  LOP3.LUT R11, R11, 0xffff, RZ, 0xc0, !PT ;  /* 0x0000ffff0b0b7812 */ /* 0x000fe400078ec0ff */
[----:B------:R-:W-:Y:S02]  /*45840*/  LOP3.LUT R245, R245, 0xffff, RZ, 0xc0, !PT ;  /* 0x0000fffff5f57812 */ /* 0x000fe400078ec0ff */
[--C-:B------:R-:W-:Y:S02]  /*45850*/  PRMT R113, R161, 0x3340, R0.reuse ;  /* 0x00003340a1717816 */ /* 0x100fe40000000000 */
[----:B------:R-:W-:-:S02]  /*45860*/  PRMT R119, R121, 0x3340, R0 ;  /* 0x0000334079777816 */ /* 0x000fc40000000000 */
[----:B------:R-:W-:Y:S02]  /*45870*/  SHF.R.U32.HI R231, RZ, 0x8, R231 ;  /* 0x00000008ffe77819 */ /* 0x000fe400000116e7 */
[----:B------:R-:W-:Y:S02]  /*45880*/  LOP3.LUT R121, R164, 0xffff, RZ, 0xc0, !PT ;  /* 0x0000ffffa4797812 */ /* 0x000fe400078ec0ff */
[----:B------:R-:W-:Y:S02]  /*45890*/  SHF.R.U32.HI R161, RZ, 0x8, R60 ;  /* 0x00000008ffa17819 */ /* 0x000fe4000001163c */
[----:B------:R-:W-:Y:S02]  /*458a0*/  SHF.R.U32.HI R54, RZ, 0x8, R54 ;  /* 0x00000008ff367819 */ /* 0x000fe40000011636 */
[----:B------:R-:W-:Y:S02]  /*458b0*/  PRMT R164, R65, 0x3340, R68 ;  /* 0x0000334041a47816 */ /* 0x000fe40000000044 */
[----:B------:R-:W-:-:S02]  /*458c0*/  SHF.R.U32.HI R55, RZ, 0x8, R55 ;  /* 0x00000008ff377819 */ /* 0x000fc40000011637 */
[----:B------:R-:W-:Y:S02]  /*458d0*/  PRMT R224, R9, 0x3340, R11 ;  /* 0x0000334009e07816 */ /* 0x000fe4000000000b */
[----:B------:R-:W-:Y:S02]  /*458e0*/  SHF.R.U32.HI R248, RZ, 0x8, R248 ;  /* 0x00000008fff87819 */ /* 0x000fe400000116f8 */
[----:B------:R-:W-:Y:S02]  /*458f0*/  LOP3.LUT R9, R231, 0xffff, RZ, 0xc0, !PT ;  /* 0x0000ffffe7097812 */ /* 0x000fe400078ec0ff */
[----:B------:R-:W-:Y:S02]  /*45900*/  SHF.R.U32.HI R249, RZ, 0x8, R249 ;  /* 0x00000008fff97819 */ /* 0x000fe400000116f9 */
[----:B------:R-:W-:Y:S02]  /*45910*/  LOP3.LUT R54, R54, 0xffff, RZ, 0xc0, !PT ;  /* 0x0000ffff36367812 */ /* 0x000fe400078ec0ff */
[----:B------:R-:W-:-:S02]  /*45920*/  LOP3.LUT R55, R55, 0xffff, RZ, 0xc0, !PT ;  /* 0x0000ffff37377812 */ /* 0x000fc400078ec0ff */
[----:B------:R-:W-:Y:S02]  /*45930*/  SHF.R.U32.HI R110, RZ, 0x8, R159 ;  /* 0x00000008ff6e7819 */ /* 0x000fe4000001169f */
[----:B------:R-:W-:Y:S02]  /*45940*/  PRMT R159, R54, 0x3340, R55 ;  /* 0x00003340369f7816 */ /* 0x000fe40000000037 */
[----:B------:R-:W-:Y:S02]  /*45950*/  SHF.R.U32.HI R112, RZ, 0x8, R112 ;  /* 0x00000008ff707819 */ /* 0x000fe40000011670 */
[----:B------:R-:W-:Y:S02]  /*45960*/  SHF.R.U32.HI R128, RZ, 0x8, R128 ;  /* 0x00000008ff807819 */ /* 0x000fe40000011680 */
[----:B------:R-:W-:Y:S02]  /*45970*/  SHF.R.U32.HI R129, RZ, 0x8, R129 ;  /* 0x00000008ff817819 */ /* 0x000fe40000011681 */
[----:B------:R-:W-:-:S02]  /*45980*/  SHF.R.U32.HI R49, RZ, 0x8, R49 ;  /* 0x00000008ff317819 */ /* 0x000fc40000011631 */
[----:B------:R-:W-:Y:S02]  /*45990*/  SHF.R.U32.HI R57, RZ, 0x8, R57 ;  /* 0x00000008ff397819 */ /* 0x000fe40000011639 */
[----:B------:R-:W-:Y:S02]  /*459a0*/  SHF.R.U32.HI R59, RZ, 0x8, R59 ;  /* 0x00000008ff3b7819 */ /* 0x000fe4000001163b */
[----:B------:R-:W-:Y:S02]  /*459b0*/  LOP3.LUT R112, R112, 0xffff, RZ, 0xc0, !PT ;  /* 0x0000ffff70707812 */ /* 0x000fe400078ec0ff */
[----:B------:R-:W-:Y:S02]  /*459c0*/  LOP3.LUT R128, R128, 0xffff, RZ, 0xc0, !PT ;  /* 0x0000ffff80807812 */ /* 0x000fe400078ec0ff */
[----:B------:R-:W-:Y:S02]  /*459d0*/  LOP3.LUT R129, R129, 0xffff, RZ, 0xc0, !PT ;  /* 0x0000ffff81817812 */ /* 0x000fe400078ec0ff */
[----:B------:R-:W-:-:S02]  /*459e0*/  LOP3.LUT R49, R49, 0xffff, RZ, 0xc0, !PT ;  /* 0x0000ffff31317812 */ /* 0x000fc400078ec0ff */
[----:B------:R-:W-:Y:S02]  /*459f0*/  LOP3.LUT R57, R57, 0xffff, RZ, 0xc0, !PT ;  /* 0x0000ffff39397812 */ /* 0x000fe400078ec0ff */
[----:B------:R-:W-:Y:S02]  /*45a00*/  LOP3.LUT R59, R59, 0xffff, RZ, 0xc0, !PT ;  /* 0x0000ffff3b3b7812 */ /* 0x000fe400078ec0ff */
[----:B------:R-:W-:Y:S02]  /*45a10*/  PRMT R234, R112, 0x3340, R128 ;  /* 0x0000334070ea7816 */ /* 0x000fe40000000080 */
[--C-:B------:R-:W-:Y:S02]  /*45a20*/  PRMT R112, R129, 0x3340, R0.reuse ;  /* 0x0000334081707816 */ /* 0x100fe40000000000 */
[----:B------:R-:W-:Y:S02]  /*45a30*/  PRMT R129, R49, 0x3340, R0 ;  /* 0x0000334031817816 */ /* 0x000fe40000000000 */
[----:B------:R-:W-:-:S02]  /*45a40*/  PRMT R160, R57, 0x3340, R59 ;  /* 0x0000334039a07816 */ /* 0x000fc4000000003b */
[----:B--2---:R-:W-:Y:S02]  /*45a50*/  SHF.R.U32.HI R226, RZ, 0x8, R226 ;  /* 0x00000008ffe27819 */ /* 0x004fe400000116e2 */
[----:B------:R-:W-:Y:S02]  /*45a60*/  SHF.R.U32.HI R7, RZ, 0x8, R229 ;  /* 0x00000008ff077819 */ /* 0x000fe400000116e5 */
[----:B------:R-:W-:Y:S02]  /*45a70*/  LOP3.LUT R226, R226, 0xffff, RZ, 0xc0, !PT ;  /* 0x0000ffffe2e27812 */ /* 0x000fe400078ec0ff */
[----:B------:R-:W-:-:S04]  /*45a80*/  LOP3.LUT R7, R7, 0xffff, RZ, 0xc0, !PT ;  /* 0x0000ffff07077812 */ /* 0x000fc800078ec0ff */
[----:B------:R-:W-:Y:S02]  /*45a90*/  PRMT R226, R226, 0x3340, R7 ;  /* 0x00003340e2e27816 */ /* 0x000fe40000000007 */
[----:B------:R-:W-:Y:S02]  /*45aa0*/  SHF.R.U32.HI R7, RZ, 0x8, R250 ;  /* 0x00000008ff077819 */ /* 0x000fe400000116fa */
[----:B------:R-:W-:Y:S01]  /*45ab0*/  SHF.R.U32.HI R6, RZ, 0x8, R251 ;  /* 0x00000008ff067819 */ /* 0x000fe200000116fb */
[----:B------:R-:W2:Y:S01]  /*45ac0*/  LDL.LU R250, [R1+0x60] ;  /* 0x0000600001fa7983 */ /* 0x000ea20000300800 */
[----:B------:R-:W-:Y:S02]  /*45ad0*/  LOP3.LUT R7, R7, 0xffff, RZ, 0xc0, !PT ;  /* 0x0000ffff07077812 */ /* 0x000fe400078ec0ff */
[----:B------:R-:W-:Y:S01]  /*45ae0*/  SHF.R.U32.HI R229, RZ, 0x8, R8 ;  /* 0x00000008ffe57819 */ /* 0x000fe20000011608 */
[----:B------:R-:W3:Y:S01]  /*45af0*/  LDL.LU R251, [R1+0x220] ;  /* 0x0002200001fb7983 */ /* 0x000ee20000300800 */
[----:B------:R-:W-:-:S02]  /*45b00*/  LOP3.LUT R8, R230, 0xffff, RZ, 0xc0, !PT ;  /* 0x0000ffffe6087812 */ /* 0x000fc400078ec0ff */
[----:B------:R-:W-:Y:S01]  /*45b10*/  PRMT R230, R7, 0x3340, R244 ;  /* 0x0000334007e67816 */ /* 0x000fe200000000f4 */
[----:B------:R-:W4:Y:S01]  /*45b20*/  LDL.LU R60, [R1+0x5c] ;  /* 0x00005c00013c7983 */ /* 0x000f220000300800 */
[----:B------:R-:W-:Y:S02]  /*45b30*/  LOP3.LUT R6, R6, 0xffff, RZ, 0xc0, !PT ;  /* 0x0000ffff06067812 */ /* 0x000fe400078ec0ff */
[----:B------:R-:W-:Y:S01]  /*45b40*/  SHF.R.U32.HI R18, RZ, 0x8, R66 ;  /* 0x00000008ff127819 */ /* 0x000fe20000011642 */
[----:B------:R-:W2:Y:S01]  /*45b50*/  LDL.LU R65, [R1+0x58] ;  /* 0x0000580001417983 */ /* 0x000ea20000300800 */
[----:B------:R-:W-:Y:S02]  /*45b60*/  SHF.R.U32.HI R7, RZ, 0x8, R69 ;  /* 0x00000008ff077819 */ /* 0x000fe40000011645 */
[----:B------:R-:W-:Y:S01]  /*45b70*/  PRMT R244, R6, 0x3340, R245 ;  /* 0x0000334006f47816 */ /* 0x000fe200000000f5 */
[----:B------:R-:W3:Y:S01]  /*45b80*/  LDL.LU R68, [R1+0x50] ;  /* 0x0000500001447983 */ /* 0x000ee20000300800 */
[----:B------:R-:W-:-:S02]  /*45b90*/  LOP3.LUT R18, R18, 0xffff, RZ, 0xc0, !PT ;  /* 0x0000ffff12127812 */ /* 0x000fc400078ec0ff */
[----:B------:R-:W-:Y:S02]  /*45ba0*/  LOP3.LUT R7, R7, 0xffff, RZ, 0xc0, !PT ;  /* 0x0000ffff07077812 */ /* 0x000fe400078ec0ff */
[----:B------:R-:W-:Y:S02]  /*45bb0*/  SHF.R.U32.HI R6, RZ, 0x8, R67 ;  /* 0x00000008ff067819 */ /* 0x000fe40000011643 */
[----:B------:R-:W-:Y:S01]  /*45bc0*/  PRMT R231, R8, 0x3340, R0 ;  /* 0x0000334008e77816 */ /* 0x000fe20000000000 */
[----:B------:R-:W3:Y:S01]  /*45bd0*/  LDL.LU R67, [R1+0x4c] ;  /* 0x00004c0001437983 */ /* 0x000ee20000300800 */
[----:B------:R-:W-:Y:S02]  /*45be0*/  SHF.R.U32.HI R8, RZ, 0x8, R246 ;  /* 0x00000008ff087819 */ /* 0x000fe400000116f6 */
[----:B------:R-:W-:Y:S01]  /*45bf0*/  LOP3.LUT R246, R248, 0xffff, RZ, 0xc0, !PT ;  /* 0x0000fffff8f67812 */ /* 0x000fe200078ec0ff */
[----:B------:R-:W3:Y:S01]  /*45c00*/  LDL.LU R66, [R1+0x40] ;  /* 0x0000400001427983 */ /* 0x000ee20000300800 */
[----:B------:R-:W-:-:S02]  /*45c10*/  PRMT R18, R18, 0x3340, R7 ;  /* 0x0000334012127816 */ /* 0x000fc40000000007 */
[----:B------:R-:W-:Y:S01]  /*45c20*/  LOP3.LUT R248, R249, 0xffff, RZ, 0xc0, !PT ;  /* 0x0000fffff9f87812 */ /* 0x000fe200078ec0ff */
[----:B------:R-:W3:Y:S01]  /*45c30*/  LDL.LU R69, [R1+0x44] ;  /* 0x0000440001457983 */ /* 0x000ee20000300800 */
[----:B------:R-:W-:Y:S02]  /*45c40*/  SHF.R.U32.HI R7, RZ, 0x8, R64 ;  /* 0x00000008ff077819 */ /* 0x000fe40000011640 */
[----:B------:R-:W-:Y:S01]  /*45c50*/  SHF.R.U32.HI R249, RZ, 0x8, R62 ;  /* 0x00000008fff97819 */ /* 0x000fe2000001163e */
[----:B------:R-:W3:Y:S01]  /*45c60*/  LDL.LU R64, [R1+0x24c] ;  /* 0x00024c0001407983 */ /* 0x000ee20000300800 */
[----:B------:R-:W-:-:S03]  /*45c70*/  SHF.R.U32.HI R19, RZ, 0x8, R61 ;  /* 0x00000008ff137819 */ /* 0x000fc6000001163d */
[----:B------:R-:W3:Y:S04]  /*45c80*/  LDL.LU R62, [R1+0x244] ;  /* 0x00024400013e7983 */ /* 0x000ee80000300800 */
[----:B------:R-:W3:Y:S01]  /*45c90*/  LDL.LU R54, [R1+0x28] ;  /* 0x0000280001367983 */ /* 0x000ee20000300800 */
[----:B------:R-:W-:-:S03]  /*45ca0*/  LOP3.LUT R6, R6, 0xffff, RZ, 0xc0, !PT ;  /* 0x0000ffff06067812 */ /* 0x000fc600078ec0ff */
[----:B------:R-:W3:Y:S04]  /*45cb0*/  LDL.LU R55, [R1+0x248] ;  /* 0x0002480001377983 */ /* 0x000ee80000300800 */
[----:B------:R-:W3:Y:S01]  /*45cc0*/  LDL.LU R61, [R1+0x23c] ;  /* 0x00023c00013d7983 */ /* 0x000ee20000300800 */
[----:B------:R-:W-:Y:S02]  /*45cd0*/  PRMT R246, R6, 0x3340, R246 ;  /* 0x0000334006f67816 */ /* 0x000fe400000000f6 */
[----:B------:R-:W-:Y:S02]  /*45ce0*/  SHF.R.U32.HI R6, RZ, 0x8, R63 ;  /* 0x00000008ff067819 */ /* 0x000fe4000001163f */
[----:B------:R-:W3:Y:S04]  /*45cf0*/  LDL.LU R63, [R1+0x64] ;  /* 0x00006400013f7983 */ /* 0x000ee80000300800 */
[----:B------:R-:W3:Y:S04]  /*45d00*/  LDL.LU R49, [R1+0x78] ;  /* 0x0000780001317983 */ /* 0x000ee80000300800 */
[----:B------:R-:W3:Y:S01]  /*45d10*/  LDL.LU R57, [R1+0x74] ;  /* 0x0000740001397983 */ /* 0x000ee20000300800 */
[----:B------:R-:W-:-:S02]  /*45d20*/  SHF.R.U32.HI R247, RZ, 0x8, R247 ;  /* 0x00000008fff77819 */ /* 0x000fc400000116f7 */
[----:B------:R-:W-:Y:S02]  /*45d30*/  SHF.R.U32.HI R58, RZ, 0x8, R58 ;  /* 0x00000008ff3a7819 */ /* 0x000fe4000001163a */
[----:B------:R-:W-:Y:S02]  /*45d40*/  PRMT R245, R9, 0x3340, R0 ;  /* 0x0000334009f57816 */ /* 0x000fe40000000000 */
        /* <DEDUP_REMOVED lines=8> */
[----:B------:R-:W-:Y:S02]  /*45dd0*/  SHF.R.U32.HI R46, RZ, 0x8, R46 ;  /* 0x00000008ff2e7819 */ /* 0x000fe4000001162e */
[----:B------:R-:W-:-:S02]  /*45de0*/  SHF.R.U32.HI R48, RZ, 0x8, R48 ;  /* 0x00000008ff307819 */ /* 0x000fc40000011630 */
[----:B------:R-:W-:Y:S02]  /*45df0*/  PRMT R247, R8, 0x3340, R0 ;  /* 0x0000334008f77816 */ /* 0x000fe40000000000 */
[----:B------:R-:W-:Y:S02]  /*45e00*/  PRMT R249, R249, 0x3340, R7 ;  /* 0x00003340f9f97816 */ /* 0x000fe40000000007 */
[----:B------:R-:W-:Y:S02]  /*45e10*/  PRMT R19, R19, 0x3340, R6 ;  /* 0x0000334013137816 */ /* 0x000fe40000000006 */
[----:B------:R-:W-:Y:S02]  /*45e20*/  PRMT R248, R248, 0x3340, R9 ;  /* 0x00003340f8f87816 */ /* 0x000fe40000000009 */
[----:B------:R-:W-:Y:S02]  /*45e30*/  SHF.R.U32.HI R139, RZ, 0x8, R139 ;  /* 0x00000008ff8b7819 */ /* 0x000fe4000001168b */
[----:B------:R-:W-:-:S02]  /*45e40*/  SHF.R.U32.HI R56, RZ, 0x8, R56 ;  /* 0x00000008ff387819 */ /* 0x000fc40000011638 */
[----:B------:R-:W-:Y:S02]  /*45e50*/  PRMT R161, R58, 0x3340, R161 ;  /* 0x000033403aa17816 */ /* 0x000fe400000000a1 */
[----:B------:R-:W-:Y:S02]  /*45e60*/  LOP3.LUT R46, R46, 0xffff, RZ, 0xc0, !PT ;  /* 0x0000ffff2e2e7812 */ /* 0x000fe400078ec0ff */
[----:B------:R-:W-:Y:S02]  /*45e70*/  LOP3.LUT R48, R48, 0xffff, RZ, 0xc0, !PT ;  /* 0x0000ffff30307812 */ /* 0x000fe400078ec0ff */
[----:B------:R-:W-:Y:S02]  /*45e80*/  LOP3.LUT R10, R10, 0xffff, RZ, 0xc0, !PT ;  /* 0x0000ffff0a0a7812 */ /* 0x000fe400078ec0ff */
[----:B------:R-:W-:Y:S02]  /*45e90*/  LOP3.LUT R139, R139, 0xffff, RZ, 0xc0, !PT ;  /* 0x0000ffff8b8b7812 */ /* 0x000fe400078ec0ff */
[----:B------:R-:W-:-:S02]  /*45ea0*/  LOP3.LUT R56, R56, 0xffff, RZ, 0xc0, !PT ;  /* 0x0000ffff38387812 */ /* 0x000fc400078ec0ff */
[----:B------:R-:W-:Y:S02]  /*45eb0*/  SHF.R.U32.HI R106, RZ, 0x8, R157 ;  /* 0x00000008ff6a7819 */ /* 0x000fe4000001169d */
[----:B------:R-:W-:Y:S02]  /*45ec0*/  SHF.R.U32.HI R12, RZ, 0x8, R222 ;  /* 0x00000008ff0c7819 */ /* 0x000fe400000116de */
[----:B------:R-:W-:Y:S02]  /*45ed0*/  PRMT R157, R46, 0x3340, R48 ;  /* 0x000033402e9d7816 */ /* 0x000fe40000000030 */
[--C-:B------:R-:W-:Y:S02]  /*45ee0*/  PRMT R222, R10, 0x3340, R0.reuse ;  /* 0x000033400ade7816 */ /* 0x100fe40000000000 */
[----:B------:R-:W-:Y:S02]  /*45ef0*/  PRMT R97, R139, 0x3340, R0 ;  /* 0x000033408b617816 */ /* 0x000fe40000000000 */
[----:B------:R-:W-:-:S02]  /*45f00*/  SHF.R.U32.HI R51, RZ, 0x8, R51 ;  /* 0x00000008ff337819 */ /* 0x000fc40000011633 */
[----:B------:R-:W-:Y:S02]  /*45f10*/  PRMT R128, R56, 0x3340, R0 ;  /* 0x0000334038807816 */ /* 0x000fe40000000000 */
[----:B------:R-:W-:Y:S02]  /*45f20*/  SHF.R.U32.HI R139, RZ, 0x8, R30 ;  /* 0x00000008ff8b7819 */ /* 0x000fe4000001161e */
[----:B------:R-:W-:Y:S02]  /*45f30*/  LOP3.LUT R51, R51, 0xffff, RZ, 0xc0, !PT ;  /* 0x0000ffff33337812 */ /* 0x000fe400078ec0ff */
[----:B------:R-:W-:Y:S02]  /*45f40*/  SHF.R.U32.HI R45, RZ, 0x8, R45 ;  /* 0x00000008ff2d7819 */ /* 0x000fe4000001162d */
[----:B------:R-:W-:Y:S02]  /*45f50*/  PRMT R130, R51, 0x3340, R0 ;  /* 0x0000334033827816 */ /* 0x000fe40000000000 */
[----:B------:R-:W-:-:S02]  /*45f60*/  SHF.R.U32.HI R44, RZ, 0x8, R44 ;  /* 0x00000008ff2c7819 */ /* 0x000fc4000001162c */
[----:B------:R-:W-:Y:S02]  /*45f70*/  LOP3.LUT R45, R45, 0xffff, RZ, 0xc0, !PT ;  /* 0x0000ffff2d2d7812 */ /* 0x000fe400078ec0ff */
[----:B------:R-:W-:-:S04]  /*45f80*/  LOP3.LUT R44, R44, 0xffff, RZ, 0xc0, !PT ;  /* 0x0000ffff2c2c7812 */ /* 0x000fc800078ec0ff */
[----:B------:R-:W-:Y:S02]  /*45f90*/  PRMT R154, R44, 0x3340, R45 ;  /* 0x000033402c9a7816 */ /* 0x000fe4000000002d */
[----:B----4-:R-:W-:Y:S02]  /*45fa0*/  SHF.R.U32.HI R6, RZ, 0x8, R60 ;  /* 0x00000008ff067819 */ /* 0x010fe4000001163c */
[----:B--2---:R-:W-:Y:S02]  /*45fb0*/  SHF.R.U32.HI R7, RZ, 0x8, R65 ;  /* 0x00000008ff077819 */ /* 0x004fe40000011641 */
[----:B------:R-:W2:Y:S01]  /*45fc0*/  LDL.LU R65, [R1+0x254] ;  /* 0x0002540001417983 */ /* 0x000ea20000300800 */
[----:B---3--:R-:W-:-:S03]  /*45fd0*/  SHF.R.U32.HI R8, RZ, 0x8, R68 ;  /* 0x00000008ff087819 */ /* 0x008fc60000011644 */
[----:B------:R-:W3:Y:S01]  /*45fe0*/  LDL.LU R59, [R1+0x70] ;  /* 0x00007000013b7983 */ /* 0x000ee20000300800 */
[----:B------:R-:W-:Y:S02]  /*45ff0*/  LOP3.LUT R6, R6, 0xffff, RZ, 0xc0, !PT ;  /* 0x0000ffff06067812 */ /* 0x000fe400078ec0ff */
[----:B------:R-:W-:Y:S01]  /*46000*/  LOP3.LUT R8, R8, 0xffff, RZ, 0xc0, !PT ;  /* 0x0000ffff08087812 */ /* 0x000fe200078ec0ff */
[----:B------:R-:W4:Y:S01]  /*46010*/  LDL.LU R58, [R1+0x6c] ;  /* 0x00006c00013a7983 */ /* 0x000f220000300800 */
[----:B------:R-:W-:Y:S02]  /*46020*/  SHF.R.U32.HI R9, RZ, 0x8, R67 ;  /* 0x00000008ff097819 */ /* 0x000fe40000011643 */
[----:B------:R-:W-:Y:S01]  /*46030*/  LOP3.LUT R7, R7, 0xffff, RZ, 0xc0, !PT ;  /* 0x0000ffff07077812 */ /* 0x000fe200078ec0ff */
[----:B------:R-:W2:Y:S01]  /*46040*/  LDL.LU R60, [R1+0x68] ;  /* 0x00006800013c7983 */ /* 0x000ea20000300800 */
[----:B------:R-:W-:Y:S02]  /*46050*/  LOP3.LUT R9, R9, 0xffff, RZ, 0xc0, !PT ;  /* 0x0000ffff09097812 */ /* 0x000fe400078ec0ff */
[----:B------:R-:W-:Y:S01]  /*46060*/  SHF.R.U32.HI R10, RZ, 0x8, R66 ;  /* 0x00000008ff0a7819 */ /* 0x000fe20000011642 */
[----:B------:R-:W2:Y:S01]  /*46070*/  LDL.LU R46, [R1+0x258] ;  /* 0x00025800012e7983 */ /* 0x000ea20000300800 */
[----:B------:R-:W-:-:S02]  /*46080*/  PRMT R68, R6, 0x3340, R8 ;  /* 0x0000334006447816 */ /* 0x000fc40000000008 */
[----:B------:R-:W-:Y:S01]  /*46090*/  PRMT R66, R7, 0x3340, R9 ;  /* 0x0000334007427816 */ /* 0x000fe20000000009 */
[----:B------:R-:W2:Y:S01]  /*460a0*/  LDL.LU R47, [R1+0x34] ;  /* 0x00003400012f7983 */ /* 0x000ea20000300800 */
[----:B------:R-:W-:Y:S02]  /*460b0*/  SHF.R.U32.HI R64, RZ, 0x8, R64 ;  /* 0x00000008ff407819 */ /* 0x000fe40000011640 */
[----:B------:R-:W-:Y:S02]  /*460c0*/  SHF.R.U32.HI R6, RZ, 0x8, R252 ;  /* 0x00000008ff067819 */ /* 0x000fe400000116fc */
[----:B------:R-:W-:Y:S02]  /*460d0*/  LOP3.LUT R64, R64, 0xffff, RZ, 0xc0, !PT ;  /* 0x0000ffff40407812 */ /* 0x000fe400078ec0ff */
[----:B------:R-:W-:Y:S02]  /*460e0*/  SHF.R.U32.HI R30, RZ, 0x8, R54 ;  /* 0x00000008ff1e7819 */ /* 0x000fe40000011636 */
[----:B------:R-:W-:-:S02]  /*460f0*/  SHF.R.U32.HI R7, RZ, 0x8, R55 ;  /* 0x00000008ff077819 */ /* 0x000fc40000011637 */
[----:B------:R-:W-:Y:S02]  /*46100*/  SHF.R.U32.HI R8, RZ, 0x8, R61 ;  /* 0x00000008ff087819 */ /* 0x000fe4000001163d */
[----:B------:R-:W2:Y:S01]  /*46110*/  LDL.LU R61, [R1+0x88] ;  /* 0x00008800013d7983 */ /* 0x000ea20000300800 */
[----:B------:R-:W-:-:S03]  /*46120*/  LOP3.LUT R7, R7, 0xffff, RZ, 0xc0, !PT ;  /* 0x0000ffff07077812 */ /* 0x000fc600078ec0ff */
[----:B------:R-:W2:Y:S04]  /*46130*/  LDL.LU R56, [R1+0x250] ;  /* 0x0002500001387983 */ /* 0x000ea80000300800 */
[----:B------:R-:W2:Y:S01]  /*46140*/  LDL.LU R54, [R1+0x30] ;  /* 0x0000300001367983 */ /* 0x000ea20000300800 */
[----:B------:R-:W-:-:S03]  /*46150*/  PRMT R64, R64, 0x3340, R7 ;  /* 0x0000334040407816 */ /* 0x000fc60000000007 */
[----:B------:R-:W2:Y:S01]  /*46160*/  LDL.LU R55, [R1+0x2c] ;  /* 0x00002c0001377983 */ /* 0x000ea20000300800 */
[----:B------:R-:W-:Y:S02]  /*46170*/  LOP3.LUT R30, R30, 0xffff, RZ, 0xc0, !PT ;  /* 0x0000ffff1e1e7812 */ /* 0x000fe400078ec0ff */
[----:B------:R-:W-:Y:S01]  /*46180*/  LOP3.LUT R6, R6, 0xffff, RZ, 0xc0, !PT ;  /* 0x0000ffff06067812 */ /* 0x000fe200078ec0ff */
[----:B------:R-:W2:Y:S01]  /*46190*/  LDL.LU R52, [R1+0x264] ;  /* 0x0002640001347983 */ /* 0x000ea20000300800 */
[----:B------:R-:W-:-:S03]  /*461a0*/  SHF.R.U32.HI R7, RZ, 0x8, R57 ;  /* 0x00000008ff077819 */ /* 0x000fc60000011639 */
[----:B------:R-:W2:Y:S01]  /*461b0*/  LDL.LU R51, [R1+0x90] ;  /* 0x0000900001337983 */ /* 0x000ea20000300800 */
[----:B------:R-:W-:-:S03]  /*461c0*/  PRMT R30, R30, 0x3340, R6 ;  /* 0x000033401e1e7816 */ /* 0x000fc60000000006 */
[----:B------:R-:W2:Y:S01]  /*461d0*/  LDL.LU R57, [R1+0x25c] ;  /* 0x00025c0001397983 */ /* 0x000ea20000300800 */
[----:B------:R-:W-:-:S03]  /*461e0*/  SHF.R.U32.HI R6, RZ, 0x8, R49 ;  /* 0x00000008ff067819 */ /* 0x000fc60000011631 */
[----:B------:R-:W2:Y:S04]  /*461f0*/  LDL.LU R42, [R1+0x260] ;  /* 0x00026000012a7983 */ /* 0x000ea80000300800 */
[----:B------:R-:W2:Y:S04]  /*46200*/  LDL.LU R48, [R1+0x8c] ;  /* 0x00008c0001307983 */ /* 0x000ea80000300800 */
[----:B------:R-:W2:Y:S04]  /*46210*/  LDL.LU R49, [R1+0x84] ;  /* 0x0000840001317983 */ /* 0x000ea80000300800 */
[----:B------:R-:W2:Y:S04]  /*46220*/  LDL.LU R45, [R1+0xc0] ;  /* 0x0000c000012d7983 */ /* 0x000ea80000300800 */
[----:B------:R-:W2:Y:S04]  /*46230*/  LDL.LU R40, [R1+0xb8] ;  /* 0x0000b80001287983 */ /* 0x000ea80000300800 */
[----:B------:R-:W2:Y:S01]  /*46240*/  LDL.LU R20, [R1+0x288] ;  /* 0x0002880001147983 */ /* 0x000ea20000300800 */
[----:B------:R-:W-:-:S02]  /*46250*/  SHF.R.U32.HI R62, RZ, 0x8, R62 ;  /* 0x00000008ff3e7819 */ /* 0x000fc4000001163e */
[----:B------:R-:W-:Y:S01]  /*46260*/  LOP3.LUT R8, R8, 0xffff, RZ, 0xc0, !PT ;  /* 0x0000ffff08087812 */ /* 0x000fe200078ec0ff */
[----:B------:R-:W2:Y:S01]  /*46270*/  LDL.LU R53, [R1+0xb4] ;  /* 0x0000b40001357983 */ /* 0x000ea20000300800 */
[----:B------:R-:W-:-:S04]  /*46280*/  LOP3.LUT R62, R62, 0xffff, RZ, 0xc0, !PT ;  /* 0x0000ffff3e3e7812 */ /* 0x000fc800078ec0ff */
[----:B------:R-:W-:Y:S02]  /*46290*/  PRMT R62, R62, 0x3340, R8 ;  /* 0x000033403e3e7816 */ /* 0x000fe40000000008 */
[----:B------:R-:W-:Y:S02]  /*462a0*/  LOP3.LUT R6, R6, 0xffff, RZ, 0xc0, !PT ;  /* 0x0000ffff06067812 */ /* 0x000fe400078ec0ff */
[----:B------:R-:W-:Y:S02]  /*462b0*/  LOP3.LUT R7, R7, 0xffff, RZ, 0xc0, !PT ;  /* 0x0000ffff07077812 */ /* 0x000fe400078ec0ff */
[----:B------:R-:W-:Y:S02]  /*462c0*/  SHF.R.U32.HI R134, RZ, 0x8, R134 ;  /* 0x00000008ff867819 */ /* 0x000fe40000011686 */
[----:B------:R-:W-:Y:S02]  /*462d0*/  SHF.R.U32.HI R41, RZ, 0x8, R41 ;  /* 0x00000008ff297819 */ /* 0x000fe40000011629 */
[----:B------:R-:W-:-:S02]  /*462e0*/  LOP3.LUT R134, R134, 0xffff, RZ, 0xc0, !PT ;  /* 0x0000ffff86867812 */ /* 0x000fc400078ec0ff */
[----:B------:R-:W-:Y:S02]  /*462f0*/  LOP3.LUT R41, R41, 0xffff, RZ, 0xc0, !PT ;  /* 0x0000ffff29297812 */ /* 0x000fe400078ec0ff */
[----:B------:R-:W-:Y:S02]  /*46300*/  SHF.R.U32.HI R36, RZ, 0x8, R36 ;  /* 0x00000008ff247819 */ /* 0x000fe40000011624 */
[----:B------:R-:W-:Y:S02]  /*46310*/  SHF.R.U32.HI R103, RZ, 0x8, R103 ;  /* 0x00000008ff677819 */ /* 0x000fe40000011667 */
[----:B------:R-:W-:Y:S02]  /*46320*/  SHF.R.U32.HI R133, RZ, 0x8, R133 ;  /* 0x00000008ff857819 */ /* 0x000fe40000011685 */
[----:B------:R-:W-:Y:S02]  /*46330*/  PRMT R102, R134, 0x3340, R0 ;  /* 0x0000334086667816 */ /* 0x000fe40000000000 */
[----:B------:R-:W-:-:S02]  /*46340*/  SHF.R.U32.HI R33, RZ, 0x8, R33 ;  /* 0x00000008ff217819 */ /* 0x000fc40000011621 */
[----:B------:R-:W-:Y:S02]  /*46350*/  SHF.R.U32.HI R34, RZ, 0x8, R34 ;  /* 0x00000008ff227819 */ /* 0x000fe40000011622 */
[----:B------:R-:W-:Y:S02]  /*46360*/  SHF.R.U32.HI R135, RZ, 0x8, R135 ;  /* 0x00000008ff877819 */ /* 0x000fe40000011687 */
[----:B------:R-:W-:Y:S02]  /*46370*/  SHF.R.U32.HI R50, RZ, 0x8, R50 ;  /* 0x00000008ff327819 */ /* 0x000fe40000011632 */
[----:B------:R-:W-:Y:S02]  /*46380*/  SHF.R.U32.HI R134, RZ, 0x8, R38 ;  /* 0x00000008ff867819 */ /* 0x000fe40000011626 */
[----:B------:R-:W-:Y:S02]  /*46390*/  SHF.R.U32.HI R35, RZ, 0x8, R35 ;  /* 0x00000008ff237819 */ /* 0x000fe40000011623 */
[----:B------:R-:W-:-:S02]  /*463a0*/  PRMT R132, R41, 0x3340, R0 ;  /* 0x0000334029847816 */ /* 0x000fc40000000000 */
[----:B------:R-:W-:Y:S02]  /*463b0*/  SHF.R.U32.HI R184, RZ, 0x8, R184 ;  /* 0x00000008ffb87819 */ /* 0x000fe400000116b8 */
        /* <DEDUP_REMOVED lines=10> */
[----:B------:R-:W-:-:S02]  /*46460*/  PRMT R184, R103, 0x3340, R133 ;  /* 0x0000334067b87816 */ /* 0x000fc40000000085 */
[----:B------:R-:W-:Y:S02]  /*46470*/  PRMT R240, R34, 0x3340, R36 ;  /* 0x0000334022f07816 */ /* 0x000fe40000000024 */
[--C-:B------:R-:W-:Y:S02]  /*46480*/  PRMT R103, R135, 0x3340, R0.reuse ;  /* 0x0000334087677816 */ /* 0x100fe40000000000 */
[----:B------:R-:W-:Y:S02]  /*46490*/  PRMT R133, R50, 0x3340, R0 ;  /* 0x0000334032857816 */ /* 0x000fe40000000000 */
[----:B------:R-:W-:Y:S02]  /*464a0*/  PRMT R150, R33, 0x3340, R35 ;  /* 0x0000334021967816 */ /* 0x000fe40000000023 */
[----:B------:R-:W-:Y:S02]  /*464b0*/  SHF.R.U32.HI R135, RZ, 0x8, R39 ;  /* 0x00000008ff877819 */ /* 0x000fe40000011627 */
[----:B---3--:R-:W-:-:S02]  /*464c0*/  SHF.R.U32.HI R8, RZ, 0x8, R59 ;  /* 0x00000008ff087819 */ /* 0x008fc4000001163b */
[----:B----4-:R-:W-:Y:S02]  /*464d0*/  SHF.R.U32.HI R9, RZ, 0x8, R58 ;  /* 0x00000008ff097819 */ /* 0x010fe4000001163a */
[----:B------:R-:W-:Y:S02]  /*464e0*/  LOP3.LUT R8, R8, 0xffff, RZ, 0xc0, !PT ;  /* 0x0000ffff08087812 */ /* 0x000fe400078ec0ff */
[----:B------:R-:W-:Y:S02]  /*464f0*/  LOP3.LUT R9, R9, 0xffff, RZ, 0xc0, !PT ;  /* 0x0000ffff09097812 */ /* 0x000fe400078ec0ff */
[----:B--2---:R-:W-:Y:S02]  /*46500*/  SHF.R.U32.HI R59, RZ, 0x8, R60 ;  /* 0x00000008ff3b7819 */ /* 0x004fe4000001163c */
[----:B------:R-:W-:Y:S02]  /*46510*/  PRMT R58, R6, 0x3340, R8 ;  /* 0x00003340063a7816 */ /* 0x000fe40000000008 */
[----:B------:R-:W-:-:S02]  /*46520*/  PRMT R60, R7, 0x3340, R9 ;  /* 0x00003340073c7816 */ /* 0x000fc40000000009 */
[----:B------:R-:W-:Y:S02]  /*46530*/  SHF.R.U32.HI R6, RZ, 0x8, R46 ;  /* 0x00000008ff067819 */ /* 0x000fe4000001162e */
[----:B------:R-:W-:Y:S01]  /*46540*/  SHF.R.U32.HI R7, RZ, 0x8, R47 ;  /* 0x00000008ff077819 */ /* 0x000fe2000001162f */
[----:B------:R-:W2:Y:S01]  /*46550*/  LDL.LU R46, [R1+0xac] ;  /* 0x0000ac00012e7983 */ /* 0x000ea20000300800 */
[----:B------:R-:W-:Y:S02]  /*46560*/  LOP3.LUT R6, R6, 0xffff, RZ, 0xc0, !PT ;  /* 0x0000ffff06067812 */ /* 0x000fe400078ec0ff */
[----:B------:R-:W-:Y:S01]  /*46570*/  LOP3.LUT R7, R7, 0xffff, RZ, 0xc0, !PT ;  /* 0x0000ffff07077812 */ /* 0x000fe200078ec0ff */
[----:B------:R-:W3:Y:S04]  /*46580*/  LDL.LU R47, [R1+0x98] ;  /* 0x00009800012f7983 */ /* 0x000ee80000300800 */
[----:B------:R-:W4:Y:S04]  /*46590*/  LDL.LU R38, [R1+0x28c] ;  /* 0x00028c0001267983 */ /* 0x000f280000300800 */
[----:B------:R-:W3:Y:S04]  /*465a0*/  LDL.LU R41, [R1+0xa0] ;  /* 0x0000a00001297983 */ /* 0x000ee80000300800 */
[----:B------:R-:W3:Y:S01]  /*465b0*/  LDL.LU R43, [R1+0x280] ;  /* 0x00028000012b7983 */ /* 0x000ee20000300800 */
[----:B------:R-:W-:-:S02]  /*465c0*/  SHF.R.U32.HI R8, RZ, 0x8, R56 ;  /* 0x00000008ff087819 */ /* 0x000fc40000011638 */
[----:B------:R-:W-:Y:S02]  /*465d0*/  SHF.R.U32.HI R54, RZ, 0x8, R54 ;  /* 0x00000008ff367819 */ /* 0x000fe40000011636 */
[----:B------:R-:W-:Y:S02]  /*465e0*/  LOP3.LUT R8, R8, 0xffff, RZ, 0xc0, !PT ;  /* 0x0000ffff08087812 */ /* 0x000fe400078ec0ff */
[----:B------:R-:W-:Y:S02]  /*465f0*/  LOP3.LUT R54, R54, 0xffff, RZ, 0xc0, !PT ;  /* 0x0000ffff36367812 */ /* 0x000fe400078ec0ff */
[----:B------:R-:W-:Y:S02]  /*46600*/  PRMT R56, R6, 0x3340, R8 ;  /* 0x0000334006387816 */ /* 0x000fe40000000008 */
[----:B------:R-:W-:Y:S02]  /*46610*/  PRMT R54, R7, 0x3340, R54 ;  /* 0x0000334007367816 */ /* 0x000fe40000000036 */
[----:B------:R-:W-:-:S02]  /*46620*/  SHF.R.U32.HI R6, RZ, 0x8, R52 ;  /* 0x00000008ff067819 */ /* 0x000fc40000011634 */
[----:B------:R-:W-:Y:S02]  /*46630*/  SHF.R.U32.HI R51, RZ, 0x8, R51 ;  /* 0x00000008ff337819 */ /* 0x000fe40000011633 */
[----:B------:R-:W-:Y:S02]  /*46640*/  LOP3.LUT R6, R6, 0xffff, RZ, 0xc0, !PT ;  /* 0x0000ffff06067812 */ /* 0x000fe400078ec0ff */
[----:B------:R-:W-:Y:S02]  /*46650*/  SHF.R.U32.HI R7, RZ, 0x8, R42 ;  /* 0x00000008ff077819 */ /* 0x000fe4000001162a */
[----:B------:R-:W3:Y:S01]  /*46660*/  LDL.LU R42, [R1+0x9c] ;  /* 0x00009c00012a7983 */ /* 0x000ee20000300800 */
[----:B------:R-:W-:-:S03]  /*46670*/  SHF.R.U32.HI R8, RZ, 0x8, R48 ;  /* 0x00000008ff087819 */ /* 0x000fc60000011630 */
[----:B------:R-:W3:Y:S01]  /*46680*/  LDL.LU R48, [R1+0x274] ;  /* 0x0002740001307983 */ /* 0x000ee20000300800 */
[----:B------:R-:W-:Y:S02]  /*46690*/  LOP3.LUT R7, R7, 0xffff, RZ, 0xc0, !PT ;  /* 0x0000ffff07077812 */ /* 0x000fe400078ec0ff */
[----:B------:R-:W-:Y:S02]  /*466a0*/  SHF.R.U32.HI R9, RZ, 0x8, R49 ;  /* 0x00000008ff097819 */ /* 0x000fe40000011631 */
[----:B------:R-:W3:Y:S01]  /*466b0*/  LDL.LU R49, [R1+0x94] ;  /* 0x0000940001317983 */ /* 0x000ee20000300800 */
[----:B------:R-:W-:Y:S02]  /*466c0*/  LOP3.LUT R51, R51, 0xffff, RZ, 0xc0, !PT ;  /* 0x0000ffff33337812 */ /* 0x000fe400078ec0ff */
[----:B------:R-:W-:Y:S01]  /*466d0*/  LOP3.LUT R8, R8, 0xffff, RZ, 0xc0, !PT ;  /* 0x0000ffff08087812 */ /* 0x000fe200078ec0ff */
[----:B------:R-:W3:Y:S01]  /*466e0*/  LDL.LU R44, [R1+0x270] ;  /* 0x00027000012c7983 */ /* 0x000ee20000300800 */
[----:B------:R-:W-:-:S03]  /*466f0*/  PRMT R50, R6, 0x3340, R7 ;  /* 0x0000334006327816 */ /* 0x000fc60000000007 */
[----:B------:R-:W3:Y:S01]  /*46700*/  LDL.LU R36, [R1+0x26c] ;  /* 0x00026c0001247983 */ /* 0x000ee20000300800 */
[----:B------:R-:W-:-:S03]  /*46710*/  SHF.R.U32.HI R6, RZ, 0x8, R45 ;  /* 0x00000008ff067819 */ /* 0x000fc6000001162d */
[----:B------:R-:W3:Y:S01]  /*46720*/  LDL.LU R33, [R1+0xd4] ;  /* 0x0000d40001217983 */ /* 0x000ee20000300800 */
[----:B------:R-:W-:Y:S02]  /*46730*/  PRMT R51, R51, 0x3340, R8 ;  /* 0x0000334033337816 */ /* 0x000fe40000000008 */
[----:B------:R-:W-:Y:S01]  /*46740*/  SHF.R.U32.HI R7, RZ, 0x8, R40 ;  /* 0x00000008ff077819 */ /* 0x000fe20000011628 */
[----:B------:R-:W3:Y:S01]  /*46750*/  LDL.LU R39, [R1+0xd0] ;  /* 0x0000d00001277983 */ /* 0x000ee20000300800 */
[----:B------:R-:W-:-:S03]  /*46760*/  SHF.R.U32.HI R8, RZ, 0x8, R20 ;  /* 0x00000008ff087819 */ /* 0x000fc60000011614 */
[----:B------:R-:W3:Y:S04]  /*46770*/  LDL.LU R45, [R1+0xcc] ;  /* 0x0000cc00012d7983 */ /* 0x000ee80000300800 */
[----:B------:R-:W3:Y:S04]  /*46780*/  LDL.LU R40, [R1+0x268] ;  /* 0x0002680001287983 */ /* 0x000ee80000300800 */
[----:B------:R-:W3:Y:S01]  /*46790*/  LDL.LU R20, [R1+0xa8] ;  /* 0x0000a80001147983 */ /* 0x000ee20000300800 */
[----:B------:R-:W-:-:S04]  /*467a0*/  LOP3.LUT R9, R9, 0xffff, RZ, 0xc0, !PT ;  /* 0x0000ffff09097812 */ /* 0x000fc800078ec0ff */
[----:B------:R-:W-:Y:S02]  /*467b0*/  PRMT R52, R9, 0x3340, R0 ;  /* 0x0000334009347816 */ /* 0x000fe40000000000 */
[----:B------:R-:W-:Y:S02]  /*467c0*/  SHF.R.U32.HI R9, RZ, 0x8, R53 ;  /* 0x00000008ff097819 */ /* 0x000fe40000011635 */
[----:B------:R-:W-:Y:S02]  /*467d0*/  LOP3.LUT R10, R10, 0xffff, RZ, 0xc0, !PT ;  /* 0x0000ffff0a0a7812 */ /* 0x000fe400078ec0ff */
[----:B------:R-:W-:Y:S02]  /*467e0*/  LOP3.LUT R8, R8, 0xffff, RZ, 0xc0, !PT ;  /* 0x0000ffff08087812 */ /* 0x000fe400078ec0ff */
[----:B------:R-:W-:Y:S02]  /*467f0*/  LOP3.LUT R6, R6, 0xffff, RZ, 0xc0, !PT ;  /* 0x0000ffff06067812 */ /* 0x000fe400078ec0ff */
[----:B------:R-:W-:-:S02]  /*46800*/  LOP3.LUT R9, R9, 0xffff, RZ, 0xc0, !PT ;  /* 0x0000ffff09097812 */ /* 0x000fc400078ec0ff */
[--C-:B------:R-:W-:Y:S02]  /*46810*/  PRMT R67, R10, 0x3340, R0.reuse ;  /* 0x000033400a437816 */ /* 0x100fe40000000000 */
[----:B------:R-:W-:Y:S02]  /*46820*/  PRMT R53, R8, 0x3340, R0 ;  /* 0x0000334008357816 */ /* 0x000fe40000000000 */
[----:B------:R-:W-:Y:S02]  /*46830*/  SHF.R.U32.HI R146, RZ, 0x8, R28 ;  /* 0x00000008ff927819 */ /* 0x000fe4000001161c */
[----:B------:R-:W3:Y:S01]  /*46840*/  LDL.LU R28, [R1+0xbc] ;  /* 0x0000bc00011c7983 */ /* 0x000ee20000300800 */
[----:B------:R-:W-:-:S03]  /*46850*/  LOP3.LUT R7, R7, 0xffff, RZ, 0xc0, !PT ;  /* 0x0000ffff07077812 */ /* 0x000fc600078ec0ff */
[----:B------:R-:W3:Y:S01]  /*46860*/  LDL.LU R32, [R1+0x80] ;  /* 0x0000800001207983 */ /* 0x000ee20000300800 */
[----:B------:R-:W-:-:S03]  /*46870*/  SHF.R.U32.HI R137, RZ, 0x8, R37 ;  /* 0x00000008ff897819 */ /* 0x000fc60000011625 */
[----:B------:R-:W3:Y:S01]  /*46880*/  LDL.LU R35, [R1+0xb0] ;  /* 0x0000b00001237983 */ /* 0x000ee20000300800 */
[----:B--2---:R-:W-:Y:S02]  /*46890*/  SHF.R.U32.HI R10, RZ, 0x8, R46 ;  /* 0x00000008ff0a7819 */ /* 0x004fe4000001162e */
[----:B------:R-:W-:Y:S02]  /*468a0*/  PRMT R46, R6, 0x3340, R9 ;  /* 0x00003340062e7816 */ /* 0x000fe40000000009 */
[----:B------:R-:W-:Y:S02]  /*468b0*/  LOP3.LUT R10, R10, 0xffff, RZ, 0xc0, !PT ;  /* 0x0000ffff0a0a7812 */ /* 0x000fe400078ec0ff */
[----:B----4-:R-:W-:Y:S02]  /*468c0*/  SHF.R.U32.HI R6, RZ, 0x8, R38 ;  /* 0x00000008ff067819 */ /* 0x010fe40000011626 */
[----:B------:R-:W-:Y:S02]  /*468d0*/  PRMT R37, R7, 0x3340, R10 ;  /* 0x0000334007257816 */ /* 0x000fe4000000000a */
[----:B------:R-:W-:-:S02]  /*468e0*/  LOP3.LUT R6, R6, 0xffff, RZ, 0xc0, !PT ;  /* 0x0000ffff06067812 */ /* 0x000fc400078ec0ff */
[----:B---3--:R-:W-:-:S04]  /*468f0*/  SHF.R.U32.HI R8, RZ, 0x8, R43 ;  /* 0x00000008ff087819 */ /* 0x008fc8000001162b */
[----:B------:R-:W-:Y:S02]  /*46900*/  LOP3.LUT R8, R8, 0xffff, RZ, 0xc0, !PT ;  /* 0x0000ffff08087812 */ /* 0x000fe400078ec0ff */
[----:B------:R-:W-:Y:S02]  /*46910*/  SHF.R.U32.HI R7, RZ, 0x8, R41 ;  /* 0x00000008ff077819 */ /* 0x000fe40000011629 */
[----:B------:R-:W-:Y:S02]  /*46920*/  SHF.R.U32.HI R9, RZ, 0x8, R42 ;  /* 0x00000008ff097819 */ /* 0x000fe4000001162a */
[----:B------:R-:W2:Y:S01]  /*46930*/  LDL.LU R42, [R1+0x2a0] ;  /* 0x0002a000012a7983 */ /* 0x000ea20000300800 */
[----:B------:R-:W-:-:S03]  /*46940*/  SHF.R.U32.HI R10, RZ, 0x8, R48 ;  /* 0x00000008ff0a7819 */ /* 0x000fc60000011630 */
[----:B------:R-:W3:Y:S01]  /*46950*/  LDL.LU R38, [R1+0x7c] ;  /* 0x00007c0001267983 */ /* 0x000ee20000300800 */
[----:B------:R-:W-:-:S03]  /*46960*/  PRMT R48, R6, 0x3340, R8 ;  /* 0x0000334006307816 */ /* 0x000fc60000000008 */
[----:B------:R-:W4:Y:S01]  /*46970*/  LDL.LU R41, [R1+0xa4] ;  /* 0x0000a40001297983 */ /* 0x000f220000300800 */
[----:B------:R-:W-:Y:S02]  /*46980*/  SHF.R.U32.HI R6, RZ, 0x8, R36 ;  /* 0x00000008ff067819 */ /* 0x000fe40000011624 */
[----:B------:R-:W-:Y:S02]  /*46990*/  SHF.R.U32.HI R36, RZ, 0x8, R33 ;  /* 0x00000008ff247819 */ /* 0x000fe40000011621 */
[----:B------:R-:W-:Y:S02]  /*469a0*/  SHF.R.U32.HI R8, RZ, 0x8, R45 ;  /* 0x00000008ff087819 */ /* 0x000fe4000001162d */
[----:B------:R-:W-:Y:S02]  /*469b0*/  SHF.R.U32.HI R45, RZ, 0x8, R20 ;  /* 0x00000008ff2d7819 */ /* 0x000fe40000011614 */
[----:B------:R-:W2:Y:S04]  /*469c0*/  LDL.LU R20, [R1+0x2a8] ;  /* 0x0002a80001147983 */ /* 0x000ea80000300800 */
[----:B------:R-:W4:Y:S04]  /*469d0*/  LDL.LU R31, [R1+0x2a4] ;  /* 0x0002a400011f7983 */ /* 0x000f280000300800 */
[----:B------:R-:W2:Y:S04]  /*469e0*/  LDL.LU R34, [R1+0x294] ;  /* 0x0002940001227983 */ /* 0x000ea80000300800 */
[----:B------:R-:W2:Y:S01]  /*469f0*/  LDL.LU R33, [R1+0x290] ;  /* 0x0002900001217983 */ /* 0x000ea20000300800 */
        /* <DEDUP_REMOVED lines=8> */
[----:B------:R-:W-:Y:S01]  /*46a80*/  SHF.R.U32.HI R44, RZ, 0x8, R44 ;  /* 0x00000008ff2c7819 */ /* 0x000fe2000001162c */
[----:B------:R-:W2:Y:S01]  /*46a90*/  LDL.LU R40, [R1+0x27c] ;  /* 0x00027c0001287983 */ /* 0x000ea20000300800 */
[----:B------:R-:W-:Y:S02]  /*46aa0*/  SHF.R.U32.HI R7, RZ, 0x8, R39 ;  /* 0x00000008ff077819 */ /* 0x000fe40000011627 */
[----:B------:R-:W-:Y:S01]  /*46ab0*/  LOP3.LUT R36, R36, 0xffff, RZ, 0xc0, !PT ;  /* 0x0000ffff24247812 */ /* 0x000fe200078ec0ff */
[----:B------:R-:W2:Y:S01]  /*46ac0*/  LDL.LU R39, [R1+0x284] ;  /* 0x0002840001277983 */ /* 0x000ea20000300800 */
        /* <DEDUP_REMOVED lines=15> */
[----:B------:R-:W-:-:S02]  /*46bc0*/  SHF.R.U32.HI R218, RZ, 0x8, R17 ;  /* 0x00000008ffda7819 */ /* 0x000fc40000011611 */
[----:B------:R-:W-:Y:S01]  /*46bd0*/  LOP3.LUT R7, R7, 0xffff, RZ, 0xc0, !PT ;  /* 0x0000ffff07077812 */ /* 0x000fe200078ec0ff */
[----:B------:R-:W2:Y:S01]  /*46be0*/  LDL.LU R17, [R1+0x2b0] ;  /* 0x0002b00001117983 */ /* 0x000ea20000300800 */
[----:B------:R-:W-:Y:S02]  /*46bf0*/  SHF.R.U32.HI R94, RZ, 0x8, R142 ;  /* 0x00000008ff5e7819 */ /* 0x000fe4000001168e */
[----:B------:R-:W-:Y:S01]  /*46c00*/  SHF.R.U32.HI R142, RZ, 0x8, R25 ;  /* 0x00000008ff8e7819 */ /* 0x000fe20000011619 */
[----:B------:R-:W2:Y:S01]  /*46c10*/  LDL.LU R32, [R1+0x200] ;  /* 0x0002000001207983 */ /* 0x000ea20000300800 */
[----:B------:R-:W-:Y:S02]  /*46c20*/  PRMT R25, R6, 0x3340, R8 ;  /* 0x0000334006197816 */ /* 0x000fe40000000008 */
[----:B---3--:R-:W-:Y:S02]  /*46c30*/  SHF.R.U32.HI R9, RZ, 0x8, R38 ;  /* 0x00000008ff097819 */ /* 0x008fe40000011626 */
[----:B------:R-:W3:Y:S02]  /*46c40*/  LDL.LU R38, [R1+0x2ac] ;  /* 0x0002ac0001267983 */ /* 0x000ee40000300800 */
[----:B------:R-:W-:-:S02]  /*46c50*/  LOP3.LUT R9, R9, 0xffff, RZ, 0xc0, !PT ;  /* 0x0000ffff09097812 */ /* 0x000fc400078ec0ff */
[----:B------:R-:W3:Y:S02]  /*46c60*/  LDL.LU R35, [R1+0xc4] ;  /* 0x0000c40001237983 */ /* 0x000ee40000300800 */
[----:B------:R-:W-:Y:S02]  /*46c70*/  PRMT R24, R7, 0x3340, R9 ;  /* 0x0000334007187816 */ /* 0x000fe40000000009 */
[----:B----4-:R-:W-:Y:S02]  /*46c80*/  SHF.R.U32.HI R21, RZ, 0x8, R31 ;  /* 0x00000008ff157819 */ /* 0x010fe4000001161f */
[----:B--2---:R-:W-:Y:S02]  /*46c90*/  SHF.R.U32.HI R6, RZ, 0x8, R34 ;  /* 0x00000008ff067819 */ /* 0x004fe40000011622 */
[----:B------:R-:W2:Y:S01]  /*46ca0*/  LDL.LU R34, [R1+0x298] ;  /* 0x0002980001227983 */ /* 0x000ea20000300800 */
[----:B------:R-:W-:-:S03]  /*46cb0*/  SHF.R.U32.HI R7, RZ, 0x8, R33 ;  /* 0x00000008ff077819 */ /* 0x000fc60000011621 */
[----:B------:R-:W4:Y:S04]  /*46cc0*/  LDL.LU R33, [R1+0x2b8] ;  /* 0x0002b80001217983 */ /* 0x000f280000300800 */
[----:B------:R-:W3:Y:S01]  /*46cd0*/  LDL.LU R31, [R1+0x2bc] ;  /* 0x0002bc00011f7983 */ /* 0x000ee20000300800 */
[----:B------:R-:W-:Y:S02]  /*46ce0*/  SHF.R.U32.HI R14, RZ, 0x8, R14 ;  /* 0x00000008ff0e7819 */ /* 0x000fe4000001160e */
        /* <DEDUP_REMOVED lines=8> */
[----:B------:R-:W-:-:S02]  /*46d70*/  SHF.R.U32.HI R141, RZ, 0x8, R22 ;  /* 0x00000008ff8d7819 */ /* 0x000fc40000011616 */
[----:B------:R-:W-:Y:S02]  /*46d80*/  LOP3.LUT R218, R218, 0xffff, RZ, 0xc0, !PT ;  /* 0x0000ffffdada7812 */ /* 0x000fe400078ec0ff */
[----:B------:R-:W-:Y:S02]  /*46d90*/  PRMT R20, R20, 0x3340, R6 ;  /* 0x0000334014147816 */ /* 0x000fe40000000006 */
[----:B------:R-:W-:Y:S02]  /*46da0*/  PRMT R219, R14, 0x3340, R16 ;  /* 0x000033400edb7816 */ /* 0x000fe40000000010 */
[----:B------:R-:W-:Y:S02]  /*46db0*/  PRMT R218, R15, 0x3340, R218 ;  /* 0x000033400fda7816 */ /* 0x000fe400000000da */
[----:B------:R-:W-:Y:S02]  /*46dc0*/  SHF.R.U32.HI R22, RZ, 0x8, R28 ;  /* 0x00000008ff167819 */ /* 0x000fe4000001161c */
[----:B------:R-:W2:Y:S04]  /*46dd0*/  LDL.LU R28, [R1+0x2c0] ;  /* 0x0002c000011c7983 */ /* 0x000ea80000300800 */
[----:B------:R-:W2:Y:S04]  /*46de0*/  LDL.LU R29, [R1+0x2c4] ;  /* 0x0002c400011d7983 */ /* 0x000ea80000300800 */
[----:B------:R-:W2:Y:S01]  /*46df0*/  LDL.LU R14, [R1+0x2cc] ;  /* 0x0002cc00010e7983 */ /* 0x000ea20000300800 */
[----:B------:R-:W-:-:S03]  /*46e00*/  SHF.R.U32.HI R6, RZ, 0x8, R32 ;  /* 0x00000008ff067819 */ /* 0x000fc60000011620 */
[----:B------:R-:W2:Y:S01]  /*46e10*/  LDL.LU R15, [R1+0x204] ;  /* 0x00020400010f7983 */ /* 0x000ea20000300800 */
[----:B------:R-:W-:Y:S02]  /*46e20*/  SHF.R.U32.HI R16, RZ, 0x8, R4 ;  /* 0x00000008ff107819 */ /* 0x000fe40000011604 */
[----:B---3--:R-:W-:Y:S02]  /*46e30*/  SHF.R.U32.HI R32, RZ, 0x8, R31 ;  /* 0x00000008ff207819 */ /* 0x008fe4000001161f */
[----:B------:R-:W-:Y:S02]  /*46e40*/  SHF.R.U32.HI R31, RZ, 0x8, R2 ;  /* 0x00000008ff1f7819 */ /* 0x000fe40000011602 */
[----:B------:R-:W3:Y:S04]  /*46e50*/  LDL.LU R2, [R1+0x2128] ;  /* 0x0021280001027983 */ /* 0x000ee80000300800 */
[----:B------:R-:W4:Y:S01]  /*46e60*/  LDL.LU R4, [R1+0x2124] ;  /* 0x0021240001047983 */ /* 0x000f220000300800 */
[----:B------:R-:W-:-:S02]  /*46e70*/  LOP3.LUT R21, R21, 0xffff, RZ, 0xc0, !PT ;  /* 0x0000ffff15157812 */ /* 0x000fc400078ec0ff */
[----:B------:R-:W-:-:S04]  /*46e80*/  LOP3.LUT R7, R7, 0xffff, RZ, 0xc0, !PT ;  /* 0x0000ffff07077812 */ /* 0x000fc800078ec0ff */
[----:B------:R-:W-:Y:S02]  /*46e90*/  PRMT R21, R21, 0x3340, R7 ;  /* 0x0000334015157816 */ /* 0x000fe40000000007 */
[----:B------:R-:W-:Y:S02]  /*46ea0*/  SHF.R.U32.HI R7, RZ, 0x8, R17 ;  /* 0x00000008ff077819 */ /* 0x000fe40000011611 */
[----:B------:R-:W-:-:S04]  /*46eb0*/  LOP3.LUT R12, R12, 0xffff, RZ, 0xc0, !PT ;  /* 0x0000ffff0c0c7812 */ /* 0x000fc800078ec0ff */
[----:B------:R-:W-:Y:S02]  /*46ec0*/  PRMT R223, R12, 0x3340, R0 ;  /* 0x000033400cdf7816 */ /* 0x000fe40000000000 */
[----:B---3--:R-:W-:Y:S02]  /*46ed0*/  SHF.R.U32.HI R17, RZ, 0x8, R2 ;  /* 0x00000008ff117819 */ /* 0x008fe40000011602 */
[----:B------:R-:W3:Y:S01]  /*46ee0*/  LDL.LU R2, [R1+0x2120] ;  /* 0x0021200001027983 */ /* 0x000ee20000300800 */
[----:B----4-:R-:W-:-:S03]  /*46ef0*/  SHF.R.U32.HI R12, RZ, 0x8, R4 ;  /* 0x00000008ff0c7819 */ /* 0x010fc60000011604 */
[----:B------:R-:W4:Y:S01]  /*46f00*/  LDL.LU R4, [R1+0x211c] ;  /* 0x00211c0001047983 */ /* 0x000f220000300800 */
[----:B------:R-:W-:-:S04]  /*46f10*/  SHF.R.U32.HI R13, RZ, 0x8, R13 ;  /* 0x00000008ff0d7819 */ /* 0x000fc8000001160d */
[----:B------:R-:W-:-:S04]  /*46f20*/  LOP3.LUT R13, R13, 0xffff, RZ, 0xc0, !PT ;  /* 0x0000ffff0d0d7812 */ /* 0x000fc800078ec0ff */
[----:B------:R-:W-:Y:S02]  /*46f30*/  PRMT R225, R13, 0x3340, R0 ;  /* 0x000033400de17816 */ /* 0x000fe40000000000 */
        /* <DEDUP_REMOVED lines=9> */
[----:B------:R-:W-:Y:S02]  /*46fd0*/  SHF.R.U32.HI R11, RZ, 0x8, R221 ;  /* 0x00000008ff0b7819 */ /* 0x000fe400000116dd */
[----:B---3--:R-:W-:Y:S02]  /*46fe0*/  SHF.R.U32.HI R13, RZ, 0x8, R2 ;  /* 0x00000008ff0d7819 */ /* 0x008fe40000011602 */
[----:B------:R-:W3:Y:S01]  /*46ff0*/  LDL.LU R2, [R1+0x2118] ;  /* 0x0021180001027983 */ /* 0x000ee20000300800 */
[----:B----4-:R-:W-:-:S03]  /*47000*/  SHF.R.U32.HI R9, RZ, 0x8, R4 ;  /* 0x00000008ff097819 */ /* 0x010fc60000011604 */
[----:B------:R-:W4:Y:S04]  /*47010*/  LDL.LU R221, [R1+0x2114] ;  /* 0x0021140001dd7983 */ /* 0x000f280000300800 */
[----:B------:R-:W2:Y:S01]  /*47020*/  LDL.LU R4, [R1+0x2110] ;  /* 0x0021100001047983 */ /* 0x000ea20000300800 */
[----:B------:R-:W-:-:S04]  /*47030*/  LOP3.LUT R10, R10, 0xffff, RZ, 0xc0, !PT ;  /* 0x0000ffff0a0a7812 */ /* 0x000fc800078ec0ff */
[----:B------:R-:W-:Y:S02]  /*47040*/  PRMT R49, R10, 0x3340, R0 ;  /* 0x000033400a317816 */ /* 0x000fe40000000000 */
[----:B------:R-:W-:Y:S02]  /*47050*/  SHF.R.U32.HI R23, RZ, 0x8, R23 ;  /* 0x00000008ff177819 */ /* 0x000fe40000011617 */
[----:B------:R-:W-:Y:S02]  /*47060*/  LOP3.LUT R22, R22, 0xffff, RZ, 0xc0, !PT ;  /* 0x0000ffff16167812 */ /* 0x000fe400078ec0ff */
[----:B------:R-:W-:Y:S02]  /*47070*/  LOP3.LUT R7, R7, 0xffff, RZ, 0xc0, !PT ;  /* 0x0000ffff07077812 */ /* 0x000fe400078ec0ff */
[----:B------:R-:W-:Y:S02]  /*47080*/  LOP3.LUT R23, R23, 0xffff, RZ, 0xc0, !PT ;  /* 0x0000ffff17177812 */ /* 0x000fe400078ec0ff */
[----:B------:R-:W-:-:S02]  /*47090*/  LOP3.LUT R6, R6, 0xffff, RZ, 0xc0, !PT ;  /* 0x0000ffff06067812 */ /* 0x000fc400078ec0ff */
[----:B------:R-:W-:Y:S02]  /*470a0*/  PRMT R22, R22, 0x3340, R7 ;  /* 0x0000334016167816 */ /* 0x000fe40000000007 */
[----:B------:R-:W-:Y:S02]  /*470b0*/  SHF.R.U32.HI R8, RZ, 0x8, R243 ;  /* 0x00000008ff087819 */ /* 0x000fe400000116f3 */
[----:B------:R-:W-:Y:S02]  /*470c0*/  PRMT R23, R23, 0x3340, R6 ;  /* 0x0000334017177816 */ /* 0x000fe40000000006 */
[----:B---3--:R-:W-:Y:S02]  /*470d0*/  SHF.R.U32.HI R10, RZ, 0x8, R2 ;  /* 0x00000008ff0a7819 */ /* 0x008fe40000011602 */
[----:B------:R-:W3:Y:S01]  /*470e0*/  LDL.LU R2, [R1+0x210c] ;  /* 0x00210c0001027983 */ /* 0x000ee20000300800 */
[----:B----4-:R-:W-:-:S03]  /*470f0*/  SHF.R.U32.HI R7, RZ, 0x8, R221 ;  /* 0x00000008ff077819 */ /* 0x010fc600000116dd */
[----:B------:R-:W4:Y:S01]  /*47100*/  LDL.LU R243, [R1+0x2108] ;  /* 0x0021080001f37983 */ /* 0x000f220000300800 */
[----:B--2---:R-:W-:-:S03]  /*47110*/  SHF.R.U32.HI R6, RZ, 0x8, R4 ;  /* 0x00000008ff067819 */ /* 0x004fc60000011604 */
[----:B------:R-:W2:Y:S04]  /*47120*/  LDL.LU R221, [R1+0x2104] ;  /* 0x0021040001dd7983 */ /* 0x000ea80000300800 */
[----:B------:R-:W4:Y:S01]  /*47130*/  LDL.LU R4, [R1+0x2100] ;  /* 0x0021000001047983 */ /* 0x000f220000300800 */
[----:B------:R-:W-:-:S04]  /*47140*/  SHF.R.U32.HI R252, RZ, 0x8, R3 ;  /* 0x00000008fffc7819 */ /* 0x000fc80000011603 */
[----:B------:R-:W-:-:S04]  /*47150*/  LOP3.LUT R3, R252, 0xffff, RZ, 0xc0, !PT ;  /* 0x0000fffffc037812 */ /* 0x000fc800078ec0ff */
[----:B------:R-:W-:Y:S02]  /*47160*/  PRMT R3, R3, 0x3340, R0 ;  /* 0x0000334003037816 */ /* 0x000fe40000000000 */
[----:B------:R-:W-:Y:S02]  /*47170*/  SHF.R.U32.HI R5, RZ, 0x8, R5 ;  /* 0x00000008ff057819 */ /* 0x000fe40000011605 */
[----:B------:R-:W-:Y:S02]  /*47180*/  SHF.R.U32.HI R71, RZ, 0x8, R71 ;  /* 0x00000008ff477819 */ /* 0x000fe40000011647 */
[----:B------:R-:W-:Y:S02]  /*47190*/  LOP3.LUT R5, R5, 0xffff, RZ, 0xc0, !PT ;  /* 0x0000ffff05057812 */ /* 0x000fe400078ec0ff */
[----:B------:R-:W-:Y:S02]  /*471a0*/  LOP3.LUT R71, R71, 0xffff, RZ, 0xc0, !PT ;  /* 0x0000ffff47477812 */ /* 0x000fe400078ec0ff */
[----:B------:R-:W-:-:S02]  /*471b0*/  LOP3.LUT R72, R72, 0xffff, RZ, 0xc0, !PT ;  /* 0x0000ffff48487812 */ /* 0x000fc400078ec0ff */
[--C-:B------:R-:W-:Y:S02]  /*471c0*/  PRMT R5, R5, 0x3340, R0.reuse ;  /* 0x0000334005057816 */ /* 0x100fe40000000000 */
[--C-:B------:R-:W-:Y:S02]  /*471d0*/  PRMT R71, R71, 0x3340, R0.reuse ;  /* 0x0000334047477816 */ /* 0x100fe40000000000 */
[----:B------:R-:W-:Y:S02]  /*471e0*/  PRMT R72, R72, 0x3340, R0 ;  /* 0x0000334048487816 */ /* 0x000fe40000000000 */
[----:B------:R-:W-:Y:S02]  /*471f0*/  LOP3.LUT R75, R75, 0xffff, RZ, 0xc0, !PT ;  /* 0x0000ffff4b4b7812 */ /* 0x000fe400078ec0ff */
[----:B------:R-:W-:Y:S02]  /*47200*/  PRMT R217, R217, 0x5410, R70 ;  /* 0x00005410d9d97816 */ /* 0x000fe40000000046 */
[----:B------:R-:W-:-:S02]  /*47210*/  PRMT R70, R216, 0x5410, R71 ;  /* 0x00005410d8467816 */ /* 0x000fc40000000047 */
[----:B------:R-:W-:Y:S02]  /*47220*/  PRMT R72, R215, 0x5410, R72 ;  /* 0x00005410d7487816 */ /* 0x000fe40000000048 */
[--C-:B------:R-:W-:Y:S02]  /*47230*/  PRMT R74, R74, 0x3340, R0.reuse ;  /* 0x000033404a4a7816 */ /* 0x100fe40000000000 */
[----:B------:R-:W-:Y:S02]  /*47240*/  PRMT R75, R75, 0x3340, R0 ;  /* 0x000033404b4b7816 */ /* 0x000fe40000000000 */
[----:B------:R-:W-:Y:S02]  /*47250*/  PRMT R71, R214, 0x5410, R73 ;  /* 0x00005410d6477816 */ /* 0x000fe40000000049 */
[----:B------:R-:W-:Y:S02]  /*47260*/  SHF.R.U32.HI R80, RZ, 0x8, R80 ;  /* 0x00000008ff507819 */ /* 0x000fe40000011650 */
[----:B------:R-:W-:-:S02]  /*47270*/  PRMT R76, R76, 0x3340, R0 ;  /* 0x000033404c4c7816 */ /* 0x000fc40000000000 */
[--C-:B------:R-:W-:Y:S02]  /*47280*/  PRMT R77, R77, 0x3340, R0.reuse ;  /* 0x000033404d4d7816 */ /* 0x100fe40000000000 */
[--C-:B------:R-:W-:Y:S02]  /*47290*/  PRMT R78, R78, 0x3340, R0.reuse ;  /* 0x000033404e4e7816 */ /* 0x100fe40000000000 */
[----:B------:R-:W-:Y:S02]  /*472a0*/  LOP3.LUT R80, R80, 0xffff, RZ, 0xc0, !PT ;  /* 0x0000ffff50507812 */ /* 0x000fe400078ec0ff */
[----:B------:R-:W-:Y:S02]  /*472b0*/  LOP3.LUT R81, R81, 0xffff, RZ, 0xc0, !PT ;  /* 0x0000ffff51517812 */ /* 0x000fe400078ec0ff */
[--C-:B------:R-:W-:Y:S02]  /*472c0*/  PRMT R80, R80, 0x3340, R0.reuse ;  /* 0x0000334050507816 */ /* 0x100fe40000000000 */
[----:B------:R-:W-:-:S02]  /*472d0*/  PRMT R81, R81, 0x3340, R0 ;  /* 0x0000334051517816 */ /* 0x000fc40000000000 */
[----:B------:R-:W-:Y:S02]  /*472e0*/  LOP3.LUT R84, R84, 0xffff, RZ, 0xc0, !PT ;  /* 0x0000ffff54547812 */ /* 0x000fe400078ec0ff */
[----:B------:R-:W-:Y:S02]  /*472f0*/  LOP3.LUT R85, R85, 0xffff, RZ, 0xc0, !PT ;  /* 0x0000ffff55557812 */ /* 0x000fe400078ec0ff */
[--C-:B------:R-:W-:Y:S02]  /*47300*/  PRMT R84, R84, 0x3340, R0.reuse ;  /* 0x0000334054547816 */ /* 0x100fe40000000000 */
[----:B------:R-:W-:Y:S02]  /*47310*/  LOP3.LUT R86, R86, 0xffff, RZ, 0xc0, !PT ;  /* 0x0000ffff56567812 */ /* 0x000fe400078ec0ff */
[--C-:B------:R-:W-:Y:S02]  /*47320*/  PRMT R85, R85, 0x3340, R0.reuse ;  /* 0x0000334055557816 */ /* 0x100fe40000000000 */
[----:B------:R-:W-:-:S02]  /*47330*/  PRMT R86, R86, 0x3340, R0 ;  /* 0x0000334056567816 */ /* 0x000fc40000000000 */
[----:B------:R-:W-:Y:S02]  /*47340*/  LOP3.LUT R88, R88, 0xffff, RZ, 0xc0, !PT ;  /* 0x0000ffff58587812 */ /* 0x000fe400078ec0ff */
[----:B------:R-:W-:Y:S02]  /*47350*/  LOP3.LUT R89, R89, 0xffff, RZ, 0xc0, !PT ;  /* 0x0000ffff59597812 */ /* 0x000fe400078ec0ff */
[----:B------:R-:W-:Y:S02]  /*47360*/  LOP3.LUT R90, R90, 0xffff, RZ, 0xc0, !PT ;  /* 0x0000ffff5a5a7812 */ /* 0x000fe400078ec0ff */
[--C-:B------:R-:W-:Y:S02]  /*47370*/  PRMT R88, R88, 0x3340, R0.reuse ;  /* 0x0000334058587816 */ /* 0x100fe40000000000 */
        /* <DEDUP_REMOVED lines=10> */
[--C-:B------:R-:W-:Y:S02]  /*47420*/  PRMT R100, R100, 0x3340, R0.reuse ;  /* 0x0000334064647816 */ /* 0x100fe40000000000 */
[----:B------:R-:W-:Y:S02]  /*47430*/  PRMT R101, R101, 0x3340, R0 ;  /* 0x0000334065657816 */ /* 0x000fe40000000000 */
[----:B------:R-:W-:Y:S02]  /*47440*/  LOP3.LUT R104, R104, 0xffff, RZ, 0xc0, !PT ;  /* 0x0000ffff68687812 */ /* 0x000fe400078ec0ff */
[----:B------:R-:W-:-:S02]  /*47450*/  SHF.R.U32.HI R107, RZ, 0x8, R107 ;  /* 0x00000008ff6b7819 */ /* 0x000fc4000001166b */
[--C-:B------:R-:W-:Y:S02]  /*47460*/  PRMT R104, R104, 0x3340, R0.reuse ;  /* 0x0000334068687816 */ /* 0x100fe40000000000 */
[----:B------:R-:W-:Y:S02]  /*47470*/  LOP3.LUT R106, R106, 0xffff, RZ, 0xc0, !PT ;  /* 0x0000ffff6a6a7812 */ /* 0x000fe400078ec0ff */
[----:B------:R-:W-:Y:S02]  /*47480*/  LOP3.LUT R107, R107, 0xffff, RZ, 0xc0, !PT ;  /* 0x0000ffff6b6b7812 */ /* 0x000fe400078ec0ff */
[----:B------:R-:W-:Y:S02]  /*47490*/  LOP3.LUT R108, R108, 0xffff, RZ, 0xc0, !PT ;  /* 0x0000ffff6c6c7812 */ /* 0x000fe400078ec0ff */
[--C-:B------:R-:W-:Y:S02]  /*474a0*/  PRMT R106, R106, 0x3340, R0.reuse ;  /* 0x000033406a6a7816 */ /* 0x100fe40000000000 */
[----:B------:R-:W-:-:S02]  /*474b0*/  PRMT R107, R107, 0x3340, R0 ;  /* 0x000033406b6b7816 */ /* 0x000fc40000000000 */
[--C-:B------:R-:W-:Y:S02]  /*474c0*/  PRMT R108, R108, 0x3340, R0.reuse ;  /* 0x000033406c6c7816 */ /* 0x100fe40000000000 */
[----:B------:R-:W-:Y:S02]  /*474d0*/  LOP3.LUT R109, R109, 0xffff, RZ, 0xc0, !PT ;  /* 0x0000ffff6d6d7812 */ /* 0x000fe400078ec0ff */
[----:B------:R-:W-:Y:S02]  /*474e0*/  LOP3.LUT R110, R110, 0xffff, RZ, 0xc0, !PT ;  /* 0x0000ffff6e6e7812 */ /* 0x000fe400078ec0ff */
[--C-:B------:R-:W-:Y:S02]  /*474f0*/  PRMT R109, R109, 0x3340, R0.reuse ;  /* 0x000033406d6d7816 */ /* 0x100fe40000000000 */
[--C-:B------:R-:W-:Y:S02]  /*47500*/  PRMT R110, R110, 0x3340, R0.reuse ;  /* 0x000033406e6e7816 */ /* 0x100fe40000000000 */
[----:B------:R-:W-:-:S02]  /*47510*/  PRMT R117, R117, 0x3340, R0 ;  /* 0x0000334075757816 */ /* 0x000fc40000000000 */
[----:B---3--:R-:W-:-:S04]  /*47520*/  SHF.R.U32.HI R2, RZ, 0x8, R2 ;  /* 0x00000008ff027819 */ /* 0x008fc80000011602 */
[----:B------:R-:W-:Y:S02]  /*47530*/  LOP3.LUT R252, R2, 0xffff, RZ, 0xc0, !PT ;  /* 0x0000ffff02fc7812 */ /* 0x000fe400078ec0ff */
[----:B------:R-:W3:Y:S02]  /*47540*/  LDL.LU R2, [R1+0x20fc] ;  /* 0x0020fc0001027983 */ /* 0x000ee40000300800 */
[----:B------:R-:W-:Y:S02]  /*47550*/  PRMT R252, R252, 0x3340, R0 ;  /* 0x00003340fcfc7816 */ /* 0x000fe40000000000 */
[----:B------:R0:W-:Y:S01]  /*47560*/  STL [R1+0x44], R3 ;  /* 0x0000440301007387 */ /* 0x0001e20000100800 */
[----:B----4-:R-:W-:-:S03]  /*47570*/  SHF.R.U32.HI R4, RZ, 0x8, R4 ;  /* 0x00000008ff047819 */ /* 0x010fc60000011604 */
[----:B0-----:R-:W4:Y:S04]  /*47580*/  LDL.LU R3, [R1+0x20f8] ;  /* 0x0020f80001037983 */ /* 0x001f280000300800 */
[----:B------:R0:W-:Y:S02]  /*47590*/  STL [R1+0x40], R252 ;  /* 0x000040fc01007387 */ /* 0x0001e40000100800 */
[----:B0-----:R-:W-:Y:S02]  /*475a0*/  SHF.R.U32.HI R252, RZ, 0x8, R243 ;  /* 0x00000008fffc7819 */ /* 0x001fe400000116f3 */
[----:B--2---:R-:W-:Y:S02]  /*475b0*/  SHF.R.U32.HI R243, RZ, 0x8, R221 ;  /* 0x00000008fff37819 */ /* 0x004fe400000116dd */
[----:B------:R-:W-:Y:S01]  /*475c0*/  LOP3.LUT R221, R252, 0xffff, RZ, 0xc0, !PT ;  /* 0x0000fffffcdd7812 */ /* 0x000fe200078ec0ff */
[----:B------:R-:W-:Y:S01]  /*475d0*/  IMAD.MOV.U32 R252, RZ, RZ, R4 ;  /* 0x000000fffffc7224 */ /* 0x000fe200078e0004 */
[----:B------:R-:W-:Y:S01]  /*475e0*/  LOP3.LUT R243, R243, 0xffff, RZ, 0xc0, !PT ;  /* 0x0000fffff3f37812 */ /* 0x000fe200078ec0ff */
[----:B------:R-:W2:Y:S01]  /*475f0*/  LDL.LU R4, [R1+0x20f4] ;  /* 0x0020f40001047983 */ /* 0x000ea20000300800 */
[----:B------:R-:W-:-:S02]  /*47600*/  PRMT R221, R221, 0x3340, R0 ;  /* 0x00003340dddd7816 */ /* 0x000fc40000000000 */
[----:B------:R-:W-:Y:S02]  /*47610*/  LOP3.LUT R252, R252, 0xffff, RZ, 0xc0, !PT ;  /* 0x0000fffffcfc7812 */ /* 0x000fe400078ec0ff */
[--C-:B------:R-:W-:Y:S01]  /*47620*/  PRMT R243, R243, 0x3340, R0.reuse ;  /* 0x00003340f3f37816 */ /* 0x100fe20000000000 */
[----:B------:R0:W-:Y:S01]  /*47630*/  STL [R1+0x30], R221 ;  /* 0x000030dd01007387 */ /* 0x0001e20000100800 */
[----:B------:R-:W-:-:S03]  /*47640*/  PRMT R252, R252, 0x3340, R0 ;  /* 0x00003340fcfc7816 */ /* 0x000fc60000000000 */
[----:B0-----:R-:W4:Y:S04]  /*47650*/  LDL.LU R221, [R1+0x20f0] ;  /* 0x0020f00001dd7983 */ /* 0x001f280000300800 */
[----:B------:R0:W-:Y:S04]  /*47660*/  STL [R1+0x34], R5 ;  /* 0x0000340501007387 */ /* 0x0001e80000100800 */
[----:B0-----:R-:W2:Y:S04]  /*47670*/  LDL.LU R5, [R1+0x20ec] ;  /* 0x0020ec0001057983 */ /* 0x001ea80000300800 */
[----:B------:R0:W-:Y:S04]  /*47680*/  STL [R1+0x2c], R243 ;  /* 0x00002cf301007387 */ /* 0x0001e80000100800 */
[----:B0-----:R-:W2:Y:S04]  /*47690*/  LDL.LU R243, [R1+0x20e8] ;  /* 0x0020e80001f37983 */ /* 0x001ea80000300800 */
[----:B------:R-:W-:Y:S04]  /*476a0*/  STL [R1+0x28], R252 ;  /* 0x000028fc01007387 */ /* 0x000fe80000100800 */
[----:B------:R-:W-:Y:S04]  /*476b0*/  STL [R1+0x594], R217 ;  /* 0x000594d901007387 */ /* 0x000fe80000100800 */
[----:B------:R0:W-:Y:S04]  /*476c0*/  STL [R1+0x590], R70 ;  /* 0x0005904601007387 */ /* 0x0001e80000100800 */
[----:B------:R1:W-:Y:S01]  /*476d0*/  STL [R1+0x58c], R72 ;  /* 0x00058c4801007387 */ /* 0x0003e20000100800 */
[----:B0-----:R-:W-:-:S03]  /*476e0*/  PRMT R70, R213, 0x5410, R74 ;  /* 0x00005410d5467816 */ /* 0x001fc6000000004a */
[----:B------:R0:W-:Y:S01]  /*476f0*/  STL [R1+0x588], R71 ;  /* 0x0005884701007387 */ /* 0x0001e20000100800 */
[----:B-1----:R-:W-:-:S03]  /*47700*/  PRMT R72, R212, 0x5410, R75 ;  /* 0x00005410d4487816 */ /* 0x002fc6000000004b */
[----:B------:R1:W-:Y:S04]  /*47710*/  STL [R1+0x584], R70 ;  /* 0x0005844601007387 */ /* 0x0003e80000100800 */
[----:B------:R1:W-:Y:S01]  /*47720*/  STL [R1+0x580], R72 ;  /* 0x0005804801007387 */ /* 0x0003e20000100800 */
[----:B0-----:R-:W-:Y:S02]  /*47730*/  PRMT R71, R211, 0x5410, R76 ;  /* 0x00005410d3477816 */ /* 0x001fe4000000004c */
[----:B-1----:R-:W-:-:S03]  /*47740*/  PRMT R70, R210, 0x5410, R77 ;  /* 0x00005410d2467816 */ /* 0x002fc6000000004d */
[----:B------:R0:W-:Y:S01]  /*47750*/  STL [R1+0x57c], R71 ;  /* 0x00057c4701007387 */ /* 0x0001e20000100800 */
[----:B------:R-:W-:-:S03]  /*47760*/  PRMT R72, R209, 0x5410, R78 ;  /* 0x00005410d1487816 */ /* 0x000fc6000000004e */
        /* <DEDUP_REMOVED lines=65> */
[----:B---3--:R-:W-:-:S03]  /*47b80*/  PRMT R72, R176, 0x5410, R111 ;  /* 0x00005410b0487816 */ /* 0x008fc6000000006f */
        /* <DEDUP_REMOVED lines=12> */
[----:B------:R1:W-:Y:S01]  /*47c50*/  STL [R1+0x4d0], R70 ;  /* 0x0004d04601007387 */ /* 0x0003e20000100800 */
[----:B------:R-:W-:Y:S02]  /*47c60*/  LOP3.LUT R122, R122, 0xffff, RZ, 0xc0, !PT ;  /* 0x0000ffff7a7a7812 */ /* 0x000fe400078ec0ff */
[----:B------:R-:W-:Y:S01]  /*47c70*/  LOP3.LUT R123, R123, 0xffff, RZ, 0xc0, !PT ;  /* 0x0000ffff7b7b7812 */ /* 0x000fe200078ec0ff */
[----:B------:R3:W-:Y:S01]  /*47c80*/  STL [R1+0x4cc], R72 ;  /* 0x0004cc4801007387 */ /* 0x0007e20000100800 */
[----:B0-----:R-:W-:Y:S02]  /*47c90*/  PRMT R71, R169, 0x5410, R118 ;  /* 0x00005410a9477816 */ /* 0x001fe40000000076 */
[--C-:B------:R-:W-:Y:S02]  /*47ca0*/  PRMT R121, R121, 0x3340, R0.reuse ;  /* 0x0000334079797816 */ /* 0x100fe40000000000 */
[----:B-1----:R-:W-:Y:S02]  /*47cb0*/  PRMT R70, R168, 0x5410, R119 ;  /* 0x00005410a8467816 */ /* 0x002fe40000000077 */
[----:B------:R-:W-:-:S02]  /*47cc0*/  PRMT R122, R122, 0x3340, R0 ;  /* 0x000033407a7a7816 */ /* 0x000fc40000000000 */
[----:B---3--:R-:W-:Y:S01]  /*47cd0*/  PRMT R72, R167, 0x5410, R120 ;  /* 0x00005410a7487816 */ /* 0x008fe20000000078 */
[----:B------:R0:W-:Y:S01]  /*47ce0*/  STL [R1+0x4c4], R71 ;  /* 0x0004c44701007387 */ /* 0x0001e20000100800 */
[----:B------:R-:W-:Y:S02]  /*47cf0*/  LOP3.LUT R124, R124, 0xffff, RZ, 0xc0, !PT ;  /* 0x0000ffff7c7c7812 */ /* 0x000fe400078ec0ff */
[----:B------:R-:W-:Y:S01]  /*47d00*/  PRMT R123, R123, 0x3340, R0 ;  /* 0x000033407b7b7816 */ /* 0x000fe20000000000 */
[----:B------:R1:W-:Y:S01]  /*47d10*/  STL [R1+0x4c0], R70 ;  /* 0x0004c04601007387 */ /* 0x0003e20000100800 */
[----:B------:R-:W-:Y:S02]  /*47d20*/  LOP3.LUT R125, R125, 0xffff, RZ, 0xc0, !PT ;  /* 0x0000ffff7d7d7812 */ /* 0x000fe400078ec0ff */
[----:B------:R-:W-:Y:S01]  /*47d30*/  LOP3.LUT R126, R126, 0xffff, RZ, 0xc0, !PT ;  /* 0x0000ffff7e7e7812 */ /* 0x000fe200078ec0ff */
[----:B------:R3:W-:Y:S01]  /*47d40*/  STL [R1+0x4bc], R72 ;  /* 0x0004bc4801007387 */ /* 0x0007e20000100800 */
[----:B0-----:R-:W-:-:S02]  /*47d50*/  PRMT R71, R166, 0x5410, R121 ;  /* 0x00005410a6477816 */ /* 0x001fc40000000079 */
[----:B------:R-:W-:Y:S02]  /*47d60*/  PRMT R124, R124, 0x3340, R0 ;  /* 0x000033407c7c7816 */ /* 0x000fe40000000000 */
[----:B-1----:R-:W-:Y:S02]  /*47d70*/  PRMT R70, R165, 0x5410, R122 ;  /* 0x00005410a5467816 */ /* 0x002fe4000000007a */
[--C-:B------:R-:W-:Y:S02]  /*47d80*/  PRMT R125, R125, 0x3340, R0.reuse ;  /* 0x000033407d7d7816 */ /* 0x100fe40000000000 */
[----:B---3--:R-:W-:Y:S01]  /*47d90*/  PRMT R72, R164, 0x5410, R123 ;  /* 0x00005410a4487816 */ /* 0x008fe2000000007b */
        /* <DEDUP_REMOVED lines=8> */
[----:B------:R1:W-:Y:S01]  /*47e20*/  STL [R1+0x494], R70 ;  /* 0x0004944601007387 */ /* 0x0003e20000100800 */
[----:B------:R-:W-:-:S03]  /*47e30*/  LOP3.LUT R131, R131, 0xffff, RZ, 0xc0, !PT ;  /* 0x0000ffff83837812 */ /* 0x000fc600078ec0ff */
[----:B------:R3:W-:Y:S01]  /*47e40*/  STL [R1+0x490], R72 ;  /* 0x0004904801007387 */ /* 0x0007e20000100800 */
[----:B0-----:R-:W-:Y:S02]  /*47e50*/  PRMT R71, R160, 0x5410, R127 ;  /* 0x00005410a0477816 */ /* 0x001fe4000000007f */
[----:B------:R-:W-:Y:S02]  /*47e60*/  PRMT R131, R131, 0x3340, R0 ;  /* 0x0000334083837816 */ /* 0x000fe40000000000 */
[----:B-1----:R-:W-:Y:S01]  /*47e70*/  PRMT R70, R159, 0x5410, R128 ;  /* 0x000054109f467816 */ /* 0x002fe20000000080 */
[----:B------:R0:W-:Y:S01]  /*47e80*/  STL [R1+0x48c], R71 ;  /* 0x00048c4701007387 */ /* 0x0001e20000100800 */
[----:B---3--:R-:W-:-:S03]  /*47e90*/  PRMT R72, R158, 0x5410, R129 ;  /* 0x000054109e487816 */ /* 0x008fc60000000081 */
[----:B------:R1:W-:Y:S01]  /*47ea0*/  STL [R1+0x484], R70 ;  /* 0x0004844601007387 */ /* 0x0003e20000100800 */
[----:B------:R-:W-:-:S03]  /*47eb0*/  LOP3.LUT R134, R134, 0xffff, RZ, 0xc0, !PT ;  /* 0x0000ffff86867812 */ /* 0x000fc600078ec0ff */
[----:B------:R3:W-:Y:S01]  /*47ec0*/  STL [R1+0x480], R72 ;  /* 0x0004804801007387 */ /* 0x0007e20000100800 */
[----:B0-----:R-:W-:Y:S02]  /*47ed0*/  PRMT R71, R157, 0x5410, R130 ;  /* 0x000054109d477816 */ /* 0x001fe40000000082 */
[----:B-1----:R-:W-:-:S03]  /*47ee0*/  PRMT R70, R156, 0x5410, R131 ;  /* 0x000054109c467816 */ /* 0x002fc60000000083 */
[----:B------:R0:W-:Y:S01]  /*47ef0*/  STL [R1+0x47c], R71 ;  /* 0x00047c4701007387 */ /* 0x0001e20000100800 */
[----:B---3--:R-:W-:-:S03]  /*47f00*/  PRMT R72, R155, 0x5410, R132 ;  /* 0x000054109b487816 */ /* 0x008fc60000000084 */
[----:B------:R1:W-:Y:S01]  /*47f10*/  STL [R1+0xcc], R70 ;  /* 0x0000cc4601007387 */ /* 0x0003e20000100800 */
[----:B------:R-:W-:-:S03]  /*47f20*/  PRMT R134, R134, 0x3340, R0 ;  /* 0x0000334086867816 */ /* 0x000fc60000000000 */
[----:B------:R3:W-:Y:S01]  /*47f30*/  STL [R1+0xc8], R72 ;  /* 0x0000c84801007387 */ /* 0x0007e20000100800 */
[----:B0-----:R-:W-:Y:S02]  /*47f40*/  PRMT R71, R154, 0x5410, R133 ;  /* 0x000054109a477816 */ /* 0x001fe40000000085 */
[----:B-1----:R-:W-:-:S03]  /*47f50*/  PRMT R70, R153, 0x5410, R134 ;  /* 0x0000541099467816 */ /* 0x002fc60000000086 */
[----:B------:R0:W-:Y:S01]  /*47f60*/  STL [R1+0xc4], R71 ;  /* 0x0000c44701007387 */ /* 0x0001e20000100800 */
[----:B---3--:R-:W-:Y:S01]  /*47f70*/  IMAD R72, R0, UR4, RZ ;  /* 0x0000000400487c24 */ /* 0x008fe2000f8e02ff */
[----:B------:R-:W-:Y:S02]  /*47f80*/  ULDC UR4, c[0x0][0x248] ;  /* 0x0000920000047ab9 */ /* 0x000fe40000000800 */
[----:B------:R1:W-:Y:S01]  /*47f90*/  STL [R1+0xc0], R70 ;  /* 0x0000c04601007387 */ /* 0x0003e20000100800 */
[----:B0-----:R-:W-:Y:S01]  /*47fa0*/  VIADD R71, R72, UR4 ;  /* 0x0000000448477c36 */ /* 0x001fe20008000000 */
[----:B------:R-:W-:-:S03]  /*47fb0*/  ULDC UR4, c[0x0][0x248] ;  /* 0x0000920000047ab9 */ /* 0x000fc60000000800 */
[----:B-1----:R-:W-:Y:S01]  /*47fc0*/  VIADD R70, R71, UR4 ;  /* 0x0000000447467c36 */ /* 0x002fe20008000000 */
[----:B------:R-:W-:Y:S01]  /*47fd0*/  ULDC UR4, c[0x0][0x248] ;  /* 0x0000920000047ab9 */ /* 0x000fe20000000800 */
[----:B------:R-:W-:Y:S02]  /*47fe0*/  SHF.R.U32.HI R63, RZ, 0x8, R63 ;  /* 0x00000008ff3f7819 */ /* 0x000fe4000001163f */
[----:B------:R-:W-:Y:S01]  /*47ff0*/  VIADD R73, R70, UR4 ;  /* 0x0000000446497c36 */ /* 0x000fe20008000000 */
[----:B------:R-:W-:Y:S01]  /*48000*/  STL [R1+0x470], R72 ;  /* 0x0004704801007387 */ /* 0x000fe20000100800 */
[----:B------:R-:W-:Y:S01]  /*48010*/  ULDC UR4, c[0x0][0x248] ;  /* 0x0000920000047ab9 */ /* 0x000fe20000000800 */
[----:B------:R-:W-:Y:S02]  /*48020*/  LOP3.LUT R63, R63, 0xffff, RZ, 0xc0, !PT ;  /* 0x0000ffff3f3f7812 */ /* 0x000fe400078ec0ff */
[----:B------:R-:W-:Y:S04]  /*48030*/  STL [R1+0x468], R71 ;  /* 0x0004684701007387 */ /* 0x000fe80000100800 */
[----:B------:R-:W-:Y:S04]  /*48040*/  STL [R1+0x440], R70 ;  /* 0x0004404601007387 */ /* 0x000fe80000100800 */
[----:B------:R0:W-:Y:S01]  /*48050*/  STL [R1+0x408], R73 ;  /* 0x0004084901007387 */ /* 0x0001e20000100800 */
[----:B------:R-:W-:-:S02]  /*48060*/  PRMT R63, R63, 0x3340, R0 ;  /* 0x000033403f3f7816 */ /* 0x000fc40000000000 */
[----:B------:R-:W-:Y:S02]  /*48070*/  LOP3.LUT R59, R59, 0xffff, RZ, 0xc0, !PT ;  /* 0x0000ffff3b3b7812 */ /* 0x000fe400078ec0ff */
[----:B------:R-:W-:Y:S01]  /*48080*/  SHF.R.U32.HI R55, RZ, 0x8, R55 ;  /* 0x00000008ff377819 */ /* 0x000fe20000011637 */
[----:B0-----:R-:W-:Y:S01]  /*48090*/  VIADD R73, R73, UR4 ;  /* 0x0000000449497c36 */ /* 0x001fe20008000000 */
[----:B------:R-:W-:-:S03]  /*480a0*/  ULDC UR4, c[0x0][0x248] ;  /* 0x0000920000047ab9 */ /* 0x000fc60000000800 */
[----:B------:R-:W-:Y:S01]  /*480b0*/  VIADD R252, R73, UR4 ;  /* 0x0000000449fc7c36 */ /* 0x000fe20008000000 */
[----:B------:R-:W-:Y:S01]  /*480c0*/  ULDC UR4, c[0x0][0x248] ;  /* 0x0000920000047ab9 */ /* 0x000fe20000000800 */
[--C-:B------:R-:W-:Y:S02]  /*480d0*/  PRMT R59, R59, 0x3340, R0.reuse ;  /* 0x000033403b3b7816 */ /* 0x100fe40000000000 */
[----:B------:R-:W-:Y:S02]  /*480e0*/  LOP3.LUT R55, R55, 0xffff, RZ, 0xc0, !PT ;  /* 0x0000ffff37377812 */ /* 0x000fe400078ec0ff */
[----:B------:R-:W-:Y:S01]  /*480f0*/  PRMT R62, R62, 0x5410, R63 ;  /* 0x000054103e3e7816 */ /* 0x000fe2000000003f */
[----:B------:R-:W-:Y:S01]  /*48100*/  VIADD R63, R252, UR4 ;  /* 0x00000004fc3f7c36 */ /* 0x000fe20008000000 */
[----:B------:R-:W-:Y:S01]  /*48110*/  ULDC UR4, c[0x0][0x248] ;  /* 0x0000920000047ab9 */ /* 0x000fe20000000800 */
[----:B------:R-:W-:Y:S02]  /*48120*/  PRMT R55, R55, 0x3340, R0 ;  /* 0x0000334037377816 */ /* 0x000fe40000000000 */
[----:B------:R-:W-:Y:S01]  /*48130*/  PRMT R58, R58, 0x5410, R59 ;  /* 0x000054103a3a7816 */ /* 0x000fe2000000003b */
[----:B------:R-:W-:Y:S01]  /*48140*/  VIADD R59, R63, UR4 ;  /* 0x000000043f3b7c36 */ /* 0x000fe20008000000 */
[----:B------:R-:W-:Y:S01]  /*48150*/  ULDC UR4, c[0x0][0x248] ;  /* 0x0000920000047ab9 */ /* 0x000fe20000000800 */
[----:B------:R-:W-:-:S02]  /*48160*/  PRMT R54, R54, 0x5410, R55 ;  /* 0x0000541036367816 */ /* 0x000fc40000000037 */
[----:B------:R-:W-:Y:S01]  /*48170*/  VIADD R55, R59, UR4 ;  /* 0x000000043b377c36 */ /* 0x000fe20008000000 */
[----:B------:R-:W-:Y:S01]  /*48180*/  ULDC UR4, c[0x0][0x248] ;  /* 0x0000920000047ab9 */ /* 0x000fe20000000800 */
[----:B------:R-:W-:Y:S02]  /*48190*/  LOP3.LUT R45, R45, 0xffff, RZ, 0xc0, !PT ;  /* 0x0000ffff2d2d7812 */ /* 0x000fe400078ec0ff */
[----:B------:R-:W-:Y:S02]  /*481a0*/  SHF.R.U32.HI R41, RZ, 0x8, R41 ;  /* 0x00000008ff297819 */ /* 0x000fe40000011629 */
[----:B------:R-:W-:Y:S01]  /*481b0*/  PRMT R51, R51, 0x5410, R52 ;  /* 0x0000541033337816 */ /* 0x000fe20000000034 */
[----:B------:R-:W-:Y:S01]  /*481c0*/  VIADD R52, R55, UR4 ;  /* 0x0000000437347c36 */ /* 0x000fe20008000000 */
[----:B------:R-:W-:Y:S01]  /*481d0*/  ULDC UR4, c[0x0][0x248] ;  /* 0x0000920000047ab9 */ /* 0x000fe20000000800 */
[----:B------:R-:W-:Y:S02]  /*481e0*/  PRMT R45, R45, 0x3340, R0 ;  /* 0x000033402d2d7816 */ /* 0x000fe40000000000 */
[----:B------:R-:W-:-:S02]  /*481f0*/  LOP3.LUT R41, R41, 0xffff, RZ, 0xc0, !PT ;  /* 0x0000ffff29297812 */ /* 0x000fc400078ec0ff */
[----:B------:R-:W-:Y:S02]  /*48200*/  SHF.R.U32.HI R39, RZ, 0x8, R39 ;  /* 0x00000008ff277819 */ /* 0x000fe40000011627 */
[----:B------:R-:W-:Y:S01]  /*48210*/  PRMT R46, R46, 0x5410, R47 ;  /* 0x000054102e2e7816 */ /* 0x000fe2000000002f */
[----:B------:R-:W-:Y:S01]  /*48220*/  VIADD R47, R52, UR4 ;  /* 0x00000004342f7c36 */ /* 0x000fe20008000000 */
[----:B------:R-:W-:Y:S01]  /*48230*/  PRMT R43, R27, 0x5410, R43 ;  /* 0x000054101b2b7816 */ /* 0x000fe2000000002b */
[----:B------:R-:W-:Y:S01]  /*48240*/  ULDC UR4, c[0x0][0x248] ;  /* 0x0000920000047ab9 */ /* 0x000fe20000000800 */
[----:B------:R-:W-:Y:S02]  /*48250*/  PRMT R41, R41, 0x3340, R0 ;  /* 0x0000334029297816 */ /* 0x000fe40000000000 */
[----:B------:R-:W-:Y:S02]  /*48260*/  LOP3.LUT R39, R39, 0xffff, RZ, 0xc0, !PT ;  /* 0x0000ffff27277812 */ /* 0x000fe400078ec0ff */
[----:B------:R-:W-:-:S02]  /*48270*/  SHF.R.U32.HI R35, RZ, 0x8, R35 ;  /* 0x00000008ff237819 */ /* 0x000fc40000011623 */
[----:B------:R-:W-:Y:S01]  /*48280*/  PRMT R27, R44, 0x5410, R45 ;  /* 0x000054102c1b7816 */ /* 0x000fe2000000002d */
[----:B------:R-:W-:Y:S01]  /*48290*/  VIADD R44, R47, UR4 ;  /* 0x000000042f2c7c36 */ /* 0x000fe20008000000 */
[----:B------:R-:W-:Y:S01]  /*482a0*/  ULDC UR4, c[0x0][0x248] ;  /* 0x0000920000047ab9 */ /* 0x000fe20000000800 */
[----:B------:R-:W-:Y:S02]  /*482b0*/  PRMT R39, R39, 0x3340, R0 ;  /* 0x0000334027277816 */ /* 0x000fe40000000000 */
[----:B------:R-:W-:Y:S02]  /*482c0*/  LOP3.LUT R35, R35, 0xffff, RZ, 0xc0, !PT ;  /* 0x0000ffff23237812 */ /* 0x000fe400078ec0ff */
[----:B------:R-:W-:Y:S02]  /*482d0*/  SHF.R.U32.HI R33, RZ, 0x8, R33 ;  /* 0x00000008ff217819 */ /* 0x000fe40000011621 */
[----:B------:R-:W-:Y:S01]  /*482e0*/  PRMT R25, R25, 0x5410, R41 ;  /* 0x0000541019197816 */ /* 0x000fe20000000029 */
[----:B------:R-:W-:Y:S01]  /*482f0*/  VIADD R41, R44, UR4 ;  /* 0x000000042c297c36 */ /* 0x000fe20008000000 */
[----:B------:R-:W-:Y:S01]  /*48300*/  SHF.R.U32.HI R38, RZ, 0x8, R38 ;  /* 0x00000008ff267819 */ /* 0x000fe20000011626 */
[----:B------:R-:W-:Y:S01]  /*48310*/  ULDC UR4, c[0x0][0x248] ;  /* 0x0000920000047ab9 */ /* 0x000fe20000000800 */
[----:B------:R-:W-:-:S02]  /*48320*/  PRMT R35, R35, 0x3340, R0 ;  /* 0x0000334023237816 */ /* 0x000fc40000000000 */
[----:B------:R-:W-:Y:S02]  /*48330*/  LOP3.LUT R33, R33, 0xffff, RZ, 0xc0, !PT ;  /* 0x0000ffff21217812 */ /* 0x000fe400078ec0ff */
[----:B------:R-:W-:Y:S01]  /*48340*/  PRMT R20, R20, 0x5410, R39 ;  /* 0x0000541014147816 */ /* 0x000fe20000000027 */
[----:B------:R-:W-:Y:S01]  /*48350*/  VIADD R39, R41, UR4 ;  /* 0x0000000429277c36 */ /* 0x000fe20008000000 */
[----:B------:R-:W-:Y:S01]  /*48360*/  LOP3.LUT R38, R38, 0xffff, RZ, 0xc0, !PT ;  /* 0x0000ffff26267812 */ /* 0x000fe200078ec0ff */
[----:B------:R-:W-:Y:S01]  /*48370*/  ULDC UR4, c[0x0][0x248] ;  /* 0x0000920000047ab9 */ /* 0x000fe20000000800 */
[----:B------:R-:W-:Y:S02]  /*48380*/  LOP3.LUT R31, R31, 0xffff, RZ, 0xc0, !PT ;  /* 0x0000ffff1f1f7812 */ /* 0x000fe400078ec0ff */
[--C-:B------:R-:W-:Y:S02]  /*48390*/  PRMT R33, R33, 0x3340, R0.reuse ;  /* 0x0000334021217816 */ /* 0x100fe40000000000 */
[----:B------:R-:W-:Y:S01]  /*483a0*/  PRMT R23, R23, 0x5410, R35 ;  /* 0x0000541017177816 */ /* 0x000fe20000000023 */
[----:B------:R-:W-:Y:S01]  /*483b0*/  VIADD R35, R39, UR4 ;  /* 0x0000000427237c36 */ /* 0x000fe20008000000 */
[----:B------:R-:W-:Y:S01]  /*483c0*/  PRMT R38, R38, 0x3340, R0 ;  /* 0x0000334026267816 */ /* 0x000fe20000000000 */
[----:B------:R-:W-:Y:S01]  /*483d0*/  STL [R1+0x234], R73 ;  /* 0x0002344901007387 */ /* 0x000fe20000100800 */
[----:B------:R-:W-:Y:S01]  /*483e0*/  ULDC UR4, c[0x0][0x248] ;  /* 0x0000920000047ab9 */ /* 0x000fe20000000800 */
[----:B------:R-:W-:-:S02]  /*483f0*/  SHF.R.U32.HI R251, RZ, 0x8, R251 ;  /* 0x00000008fffb7819 */ /* 0x000fc400000116fb */
[----:B------:R-:W-:Y:S01]  /*48400*/  PRMT R31, R31, 0x3340, R0 ;  /* 0x000033401f1f7816 */ /* 0x000fe20000000000 */
[----:B------:R-:W-:Y:S01]  /*48410*/  STL [R1+0xe0], R63 ;  /* 0x0000e03f01007387 */ /* 0x000fe20000100800 */
[----:B------:R-:W-:Y:S02]  /*48420*/  LOP3.LUT R16, R16, 0xffff, RZ, 0xc0, !PT ;  /* 0x0000ffff10107812 */ /* 0x000fe400078ec0ff */
[----:B------:R-:W-:Y:S01]  /*48430*/  SHF.R.U32.HI R14, RZ, 0x8, R14 ;  /* 0x00000008ff0e7819 */ /* 0x000fe2000001160e */
[----:B------:R-:W-:Y:S01]  /*48440*/  STL [R1+0xe4], R59 ;  /* 0x0000e43b01007387 */ /* 0x000fe20000100800 */
[----:B------:R-:W-:Y:S01]  /*48450*/  PRMT R36, R36, 0x5410, R33 ;  /* 0x0000541024247816 */ /* 0x000fe20000000021 */
[----:B------:R-:W-:Y:S01]  /*48460*/  VIADD R33, R35, UR4 ;  /* 0x0000000423217c36 */ /* 0x000fe20008000000 */
[----:B------:R-:W-:Y:S01]  /*48470*/  SHF.R.U32.HI R15, RZ, 0x8, R15 ;  /* 0x00000008ff0f7819 */ /* 0x000fe2000001160f */
[----:B------:R-:W-:Y:S01]  /*48480*/  STL [R1+0xe8], R55 ;  /* 0x0000e83701007387 */ /* 0x000fe20000100800 */
[----:B------:R-:W-:Y:S01]  /*48490*/  LOP3.LUT R17, R17, 0xffff, RZ, 0xc0, !PT ;  /* 0x0000ffff11117812 */ /* 0x000fe200078ec0ff */
[----:B------:R-:W-:Y:S01]  /*484a0*/  ULDC UR4, c[0x0][0x248] ;  /* 0x0000920000047ab9 */ /* 0x000fe20000000800 */
[----:B------:R-:W-:Y:S01]  /*484b0*/  PRMT R22, R22, 0x5410, R38 ;  /* 0x0000541016167816 */ /* 0x000fe20000000026 */
[----:B------:R-:W-:Y:S01]  /*484c0*/  STL [R1+0xec], R52 ;  /* 0x0000ec3401007387 */ /* 0x000fe20000100800 */
[----:B------:R-:W-:-:S02]  /*484d0*/  LOP3.LUT R251, R251, 0xffff, RZ, 0xc0, !PT ;  /* 0x0000fffffbfb7812 */ /* 0x000fc400078ec0ff */
[--C-:B------:R-:W-:Y:S01]  /*484e0*/  PRMT R16, R16, 0x3340, R0.reuse ;  /* 0x0000334010107816 */ /* 0x100fe20000000000 */
[----:B------:R-:W-:Y:S01]  /*484f0*/  STL [R1+0xf0], R47 ;  /* 0x0000f02f01007387 */ /* 0x000fe20000100800 */
[----:B------:R-:W-:Y:S02]  /*48500*/  LOP3.LUT R14, R14, 0xffff, RZ, 0xc0, !PT ;  /* 0x0000ffff0e0e7812 */ /* 0x000fe400078ec0ff */
[----:B------:R-:W-:Y:S01]  /*48510*/  PRMT R38, R30, 0x5410, R31 ;  /* 0x000054101e267816 */ /* 0x000fe2000000001f */
[----:B------:R0:W-:Y:S01]  /*48520*/  STL [R1+0xf4], R44 ;  /* 0x0000f42c01007387 */ /* 0x0001e20000100800 */
[----:B------:R-:W-:Y:S01]  /*48530*/  LOP3.LUT R15, R15, 0xffff, RZ, 0xc0, !PT ;  /* 0x0000ffff0f0f7812 */ /* 0x000fe200078ec0ff */
[----:B------:R-:W-:Y:S01]  /*48540*/  VIADD R30, R33, UR4 ;  /* 0x00000004211e7c36 */ /* 0x000fe20008000000 */
[----:B------:R-:W-:Y:S01]  /*48550*/  LOP3.LUT R12, R12, 0xffff, RZ, 0xc0, !PT ;  /* 0x0000ffff0c0c7812 */ /* 0x000fe200078ec0ff */
[----:B------:R-:W-:Y:S01]  /*48560*/  STL [R1+0xf8], R41 ;  /* 0x0000f82901007387 */ /* 0x000fe20000100800 */
[--C-:B------:R-:W-:Y:S01]  /*48570*/  PRMT R17, R17, 0x3340, R0.reuse ;  /* 0x0000334011117816 */ /* 0x100fe20000000000 */
[----:B------:R-:W-:Y:S01]  /*48580*/  ULDC UR4, c[0x0][0x248] ;  /* 0x0000920000047ab9 */ /* 0x000fe20000000800 */
[----:B------:R-:W-:Y:S01]  /*48590*/  LOP3.LUT R13, R13, 0xffff, RZ, 0xc0, !PT ;  /* 0x0000ffff0d0d7812 */ /* 0x000fe200078ec0ff */
[----:B------:R-:W-:Y:S01]  /*485a0*/  STL [R1+0xfc], R39 ;  /* 0x0000fc2701007387 */ /* 0x000fe20000100800 */
[----:B------:R-:W-:-:S02]  /*485b0*/  PRMT R251, R251, 0x3340, R0 ;  /* 0x00003340fbfb7816 */ /* 0x000fc40000000000 */
[----:B------:R-:W-:Y:S01]  /*485c0*/  PRMT R14, R14, 0x3340, R0 ;  /* 0x000033400e0e7816 */ /* 0x000fe20000000000 */
[----:B------:R-:W-:Y:S01]  /*485d0*/  STL [R1+0x100], R35 ;  /* 0x0001002301007387 */ /* 0x000fe20000100800 */
[----:B------:R-:W-:Y:S02]  /*485e0*/  LOP3.LUT R11, R11, 0xffff, RZ, 0xc0, !PT ;  /* 0x0000ffff0b0b7812 */ /* 0x000fe400078ec0ff */
[----:B0-----:R-:W-:Y:S01]  /*485f0*/  PRMT R44, R242, 0x5410, R16 ;  /* 0x00005410f22c7816 */ /* 0x001fe20000000010 */
[----:B------:R-:W-:Y:S01]  /*48600*/  STL [R1+0x104], R33 ;  /* 0x0001042101007387 */ /* 0x000fe20000100800 */
[--C-:B------:R-:W-:Y:S01]  /*48610*/  PRMT R15, R15, 0x3340, R0.reuse ;  /* 0x000033400f0f7816 */ /* 0x100fe20000000000 */
[----:B------:R-:W-:Y:S01]  /*48620*/  VIADD R16, R30, UR4 ;  /* 0x000000041e107c36 */ /* 0x000fe20008000000 */
[--C-:B------:R-:W-:Y:S01]  /*48630*/  PRMT R12, R12, 0x3340, R0.reuse ;  /* 0x000033400c0c7816 */ /* 0x100fe20000000000 */
[----:B------:R-:W3:Y:S01]  /*48640*/  LDL.LU R242, [R1+0x20e4] ;  /* 0x0020e40001f27983 */ /* 0x000ee20000300800 */
[----:B------:R-:W-:Y:S01]  /*48650*/  PRMT R48, R48, 0x5410, R49 ;  /* 0x0000541030307816 */ /* 0x000fe20000000031 */
[----:B------:R-:W-:Y:S01]  /*48660*/  ULDC UR4, c[0x0][0x248] ;  /* 0x0000920000047ab9 */ /* 0x000fe20000000800 */
[----:B------:R-:W-:-:S02]  /*48670*/  PRMT R13, R13, 0x3340, R0 ;  /* 0x000033400d0d7816 */ /* 0x000fc40000000000 */
[----:B------:R-:W-:Y:S02]  /*48680*/  PRMT R49, R241, 0x5410, R17 ;  /* 0x00005410f1317816 */ /* 0x000fe40000000011 */
[----:B------:R-:W-:Y:S01]  /*48690*/  PRMT R66, R66, 0x5410, R67 ;  /* 0x0000541042427816 */ /* 0x000fe20000000043 */
[----:B------:R-:W3:Y:S01]  /*486a0*/  LDL.LU R241, [R1+0x20e0] ;  /* 0x0020e00001f17983 */ /* 0x000ee20000300800 */
[----:B------:R-:W-:Y:S02]  /*486b0*/  PRMT R11, R11, 0x3340, R0 ;  /* 0x000033400b0b7816 */ /* 0x000fe40000000000 */
[----:B------:R-:W-:Y:S01]  /*486c0*/  PRMT R248, R248, 0x5410, R251 ;  /* 0x00005410f8f87816 */ /* 0x000fe200000000fb */
[----:B------:R-:W-:Y:S01]  /*486d0*/  STL [R1+0x108], R30 ;  /* 0x0001081e01007387 */ /* 0x000fe20000100800 */
[----:B------:R-:W-:Y:S01]  /*486e0*/  PRMT R67, R240, 0x5410, R14 ;  /* 0x00005410f0437816 */ /* 0x000fe2000000000e */
[----:B------:R-:W-:Y:S01]  /*486f0*/  VIADD R14, R16, UR4 ;  /* 0x00000004100e7c36 */ /* 0x000fe20008000000 */
[----:B------:R-:W-:Y:S01]  /*48700*/  PRMT R217, R239, 0x5410, R15 ;  /* 0x00005410efd97816 */ /* 0x000fe2000000000f */
[----:B------:R-:W3:Y:S01]  /*48710*/  LDL.LU R240, [R1+0x20dc] ;  /* 0x0020dc0001f07983 */ /* 0x000ee20000300800 */
[----:B------:R-:W-:Y:S01]  /*48720*/  PRMT R251, R238, 0x5410, R12 ;  /* 0x00005410eefb7816 */ /* 0x000fe2000000000c */
[----:B------:R-:W-:Y:S01]  /*48730*/  ULDC UR4, c[0x0][0x248] ;  /* 0x0000920000047ab9 */ /* 0x000fe20000000800 */
[----:B------:R-:W-:Y:S01]  /*48740*/  LOP3.LUT R9, R9, 0xffff, RZ, 0xc0, !PT ;  /* 0x0000ffff09097812 */ /* 0x000fe200078ec0ff */
[----:B------:R-:W3:Y:S01]  /*48750*/  LDL.LU R239, [R1+0x20d8] ;  /* 0x0020d80001ef7983 */ /* 0x000ee20000300800 */
[----:B------:R-:W-:-:S02]  /*48760*/  PRMT R12, R237, 0x5410, R13 ;  /* 0x00005410ed0c7816 */ /* 0x000fc4000000000d */
[----:B------:R-:W-:Y:S01]  /*48770*/  PRMT R11, R236, 0x5410, R11 ;  /* 0x00005410ec0b7816 */ /* 0x000fe2000000000b */
[----:B------:R-:W-:Y:S01]  /*48780*/  STL [R1+0x10c], R16 ;  /* 0x00010c1001007387 */ /* 0x000fe20000100800 */
[----:B------:R-:W-:-:S03]  /*48790*/  LOP3.LUT R10, R10, 0xffff, RZ, 0xc0, !PT ;  /* 0x0000ffff0a0a7812 */ /* 0x000fc600078ec0ff */
[----:B------:R-:W3:Y:S01]  /*487a0*/  LDL.LU R238, [R1+0x20d4] ;  /* 0x0020d40001ee7983 */ /* 0x000ee20000300800 */
[----:B------:R-:W-:-:S03]  /*487b0*/  PRMT R9, R9, 0x3340, R0 ;  /* 0x0000334009097816 */ /* 0x000fc60000000000 */
[----:B------:R-:W3:Y:S01]  /*487c0*/  LDL.LU R237, [R1+0x20d0] ;  /* 0x0020d00001ed7983 */ /* 0x000ee20000300800 */
[----:B------:R-:W-:-:S03]  /*487d0*/  LOP3.LUT R8, R8, 0xffff, RZ, 0xc0, !PT ;  /* 0x0000ffff08087812 */ /* 0x000fc600078ec0ff */
[----:B------:R0:W-:Y:S01]  /*487e0*/  STL [R1+0x110], R14 ;  /* 0x0001100e01007387 */ /* 0x0001e20000100800 */
[----:B------:R-:W-:-:S03]  /*487f0*/  PRMT R10, R10, 0x3340, R0 ;  /* 0x000033400a0a7816 */ /* 0x000fc60000000000 */
[----:B------:R1:W-:Y:S01]  /*48800*/  STL [R1+0xb8], R12 ;  /* 0x0000b80c01007387 */ /* 0x0003e20000100800 */
[----:B------:R-:W-:-:S03]  /*48810*/  LOP3.LUT R7, R7, 0xffff, RZ, 0xc0, !PT ;  /* 0x0000ffff07077812 */ /* 0x000fc600078ec0ff */
[----:B------:R-:W3:Y:S01]  /*48820*/  LDL.LU R236, [R1+0x20cc] ;  /* 0x0020cc0001ec7983 */ /* 0x000ee20000300800 */
[----:B0-----:R-:W-:Y:S01]  /*48830*/  VIADD R14, R14, UR4 ;  /* 0x000000040e0e7c36 */ /* 0x001fe20008000000 */
[----:B------:R-:W-:Y:S02]  /*48840*/  ULDC UR4, c[0x0][0x248] ;  /* 0x0000920000047ab9 */ /* 0x000fe40000000800 */
[----:B------:R0:W-:Y:S01]  /*48850*/  STL [R1+0xbc], R11 ;  /* 0x0000bc0b01007387 */ /* 0x0001e20000100800 */
[--C-:B------:R-:W-:Y:S01]  /*48860*/  PRMT R8, R8, 0x3340, R0.reuse ;  /* 0x0000334008087816 */ /* 0x100fe20000000000 */
[----:B------:R-:W-:Y:S01]  /*48870*/  VIADD R13, R14, UR4 ;  /* 0x000000040e0d7c36 */ /* 0x000fe20008000000 */
[----:B------:R-:W-:Y:S01]  /*48880*/  ULDC UR4, c[0x0][0x248] ;  /* 0x0000920000047ab9 */ /* 0x000fe20000000800 */
[----:B------:R-:W-:Y:S01]  /*48890*/  STL [R1+0x114], R14 ;  /* 0x0001140e01007387 */ /* 0x000fe20000100800 */
[----:B------:R-:W-:Y:S01]  /*488a0*/  PRMT R7, R7, 0x3340, R0 ;  /* 0x0000334007077816 */ /* 0x000fe20000000000 */
[----:B-1----:R-:W1:Y:S01]  /*488b0*/  LDC R12, c[0x0][0x244] ;  /* 0x00009100ff0c7b82 */ /* 0x002e620000000800 */
[----:B0-----:R-:W-:-:S02]  /*488c0*/  PRMT R11, R235, 0x5410, R9 ;  /* 0x00005410eb0b7816 */ /* 0x001fc40000000009 */
[----:B------:R-:W3:Y:S01]  /*488d0*/  LDL.LU R235, [R1+0x20c8] ;  /* 0x0020c80001eb7983 */ /* 0x000ee20000300800 */
[----:B------:R-:W-:Y:S02]  /*488e0*/  PRMT R9, R234, 0x5410, R10 ;  /* 0x00005410ea097816 */ /* 0x000fe4000000000a */
[----:B------:R-:W-:Y:S01]  /*488f0*/  PRMT R8, R233, 0x5410, R8 ;  /* 0x00005410e9087816 */ /* 0x000fe20000000008 */
[----:B------:R0:W-:Y:S01]  /*48900*/  STL [R1+0x478], R11 ;  /* 0x0004780b01007387 */ /* 0x0001e20000100800 */
[----:B------:R-:W-:-:S03]  /*48910*/  PRMT R7, R232, 0x5410, R7 ;  /* 0x00005410e8077816 */ /* 0x000fc60000000007 */
[----:B------:R-:W3:Y:S01]  /*48920*/  LDL.LU R234, [R1+0x20c4] ;  /* 0x0020c40001ea7983 */ /* 0x000ee20000300800 */
[----:B------:R-:W-:-:S03]  /*48930*/  LOP3.LUT R6, R6, 0xffff, RZ, 0xc0, !PT ;  /* 0x0000ffff06067812 */ /* 0x000fc600078ec0ff */
[----:B------:R-:W-:Y:S01]  /*48940*/  STL [R1+0x118], R13 ;  /* 0x0001180d01007387 */ /* 0x000fe20000100800 */
[----:B0-----:R-:W-:Y:S01]  /*48950*/  VIADD R11, R13, UR4 ;  /* 0x000000040d0b7c36 */ /* 0x001fe20008000000 */
[----:B------:R-:W-:Y:S02]  /*48960*/  ULDC UR4, c[0x0][0x248] ;  /* 0x0000920000047ab9 */ /* 0x000fe40000000800 */
[----:B------:R0:W-:Y:S01]  /*48970*/  STL [R1+0x488], R9 ;  /* 0x0004880901007387 */ /* 0x0001e20000100800 */
[----:B------:R-:W-:Y:S01]  /*48980*/  VIADD R10, R11, UR4 ;  /* 0x000000040b0a7c36 */ /* 0x000fe20008000000 */
[----:B------:R-:W-:Y:S02]  /*48990*/  PRMT R6, R6, 0x3340, R0 ;  /* 0x0000334006067816 */ /* 0x000fe40000000000 */
[----:B------:R-:W3:Y:S01]  /*489a0*/  LDL.LU R233, [R1+0x20c0] ;  /* 0x0020c00001e97983 */ /* 0x000ee20000300800 */
[----:B------:R-:W-:-:S03]  /*489b0*/  ULDC UR4, c[0x0][0x244] ;  /* 0x0000910000047ab9 */ /* 0x000fc60000000800 */
[----:B------:R4:W-:Y:S01]  /*489c0*/  STL [R1+0x498], R8 ;  /* 0x0004980801007387 */ /* 0x0009e20000100800 */
[----:B0-----:R-:W0:Y:S03]  /*489d0*/  LDC R9, c[0x0][0x244] ;  /* 0x00009100ff097b82 */ /* 0x001e260000000800 */
[----:B------:R-:W-:Y:S04]  /*489e0*/  STL [R1+0x11c], R11 ;  /* 0x00011c0b01007387 */ /* 0x000fe80000100800 */
[----:B------:R-:W3:Y:S01]  /*489f0*/  LDL.LU R232, [R1+0x20bc] ;  /* 0x0020bc0001e87983 */ /* 0x000ee20000300800 */
[----:B------:R-:W-:Y:S01]  /*48a00*/  PRMT R6, R220, 0x5410, R6 ;  /* 0x00005410dc067816 */ /* 0x000fe20000000006 */
[----:B------:R-:W-:Y:S01]  /*48a10*/  IMAD R14, R2, UR4, RZ ;  /* 0x00000004020e7c24 */ /* 0x000fe2000f8e02ff */
[----:B----4-:R-:W4:Y:S01]  /*48a20*/  LDC R8, c[0x0][0x244] ;  /* 0x00009100ff087b82 */ /* 0x010f220000000800 */
[----:B------:R-:W-:Y:S04]  /*48a30*/  STL [R1+0x4ac], R7 ;  /* 0x0004ac0701007387 */ /* 0x000fe80000100800 */
[----:B------:R2:W-:Y:S02]  /*48a40*/  STL [R1+0x120], R10 ;  /* 0x0001200a01007387 */ /* 0x0005e40000100800 */
[----:B--2---:R-:W-:Y:S01]  /*48a50*/  VIADD R10, R10, UR5 ;  /* 0x000000050a0a7c36 */ /* 0x004fe20008000000 */
[----:B------:R-:W-:-:S03]  /*48a60*/  ULDC UR5, c[0x0][0x248] ;  /* 0x0000920000057ab9 */ /* 0x000fc60000000800 */
[----:B------:R-:W-:Y:S01]  /*48a70*/  VIADD R7, R10, UR5 ;  /* 0x000000050a077c36 */ /* 0x000fe20008000000 */
[----:B------:R-:W-:Y:S01]  /*48a80*/  STL [R1+0x124], R10 ;  /* 0x0001240a01007387 */ /* 0x000fe20000100800 */
[----:B------:R-:W-:-:S03]  /*48a90*/  ULDC.64 UR4, c[0x0][0x220] ;  /* 0x0000880000047ab9 */ /* 0x000fc60000000a00 */
[----:B------:R-:W2:Y:S01]  /*48aa0*/  LDL.LU R220, [R1+0x20b8] ;  /* 0x0020b80001dc7983 */ /* 0x000ea20000300800 */
[----:B------:R-:W-:Y:S01]  /*48ab0*/  IADD3 R15, P2, R14, UR4, RZ ;  /* 0x000000040e0f7c10 */ /* 0x000fe2000ff5e0ff */
[----:B------:R-:W-:Y:S02]  /*48ac0*/  ULDC UR4, c[0x0][0x248] ;  /* 0x0000920000047ab9 */ /* 0x000fe40000000800 */
[----:B------:R-:W-:Y:S04]  /*48ad0*/  STL [R1+0x4b4], R6 ;  /* 0x0004b40601007387 */ /* 0x000fe80000100800 */
[----:B------:R0:W-:Y:S01]  /*48ae0*/  STL [R1+0x128], R7 ;  /* 0x0001280701007387 */ /* 0x0001e20000100800 */
[----:B-1----:R-:W-:Y:S02]  /*48af0*/  IMAD R12, R12, 0x80, R14 ;  /* 0x000000800c0c7824 */ /* 0x002fe400078e020e */
[----:B0-----:R-:W-:Y:S01]  /*48b00*/  VIADD R7, R7, UR6 ;  /* 0x0000000607077c36 */ /* 0x001fe20008000000 */
[----:B------:R-:W-:-:S03]  /*48b10*/  ULDC UR6, c[0x0][0x248] ;  /* 0x0000920000067ab9 */ /* 0x000fc60000000800 */
[----:B------:R-:W-:Y:S01]  /*48b20*/  VIADD R6, R7, UR4 ;  /* 0x0000000407067c36 */ /* 0x000fe20008000000 */
[----:B------:R-:W-:Y:S01]  /*48b30*/  STL [R1+0x12c], R7 ;  /* 0x00012c0701007387 */ /* 0x000fe20000100800 */
[----:B------:R-:W-:Y:S01]  /*48b40*/  LEA.HI.X.SX32 R14, R14, UR5, 0x1, P2 ;  /* 0x000000050e0e7c11 */ /* 0x000fe200090f0eff */
[----:B------:R-:W-:Y:S02]  /*48b50*/  ULDC.64 UR4, c[0x0][0x220] ;  /* 0x0000880000047ab9 */ /* 0x000fe40000000a00 */
[----:B------:R0:W-:Y:S01]  /*48b60*/  STL [R1+0x130], R6 ;  /* 0x0001300601007387 */ /* 0x0001e20000100800 */
[----:B------:R-:W-:Y:S01]  /*48b70*/  IADD3 R13, P2, R12, UR4, RZ ;  /* 0x000000040c0d7c10 */ /* 0x000fe2000ff5e0ff */
[----:B------:R-:W-:Y:S01]  /*48b80*/  ULDC UR4, c[0x0][0x248] ;  /* 0x0000920000047ab9 */ /* 0x000fe20000000800 */
[----:B0-----:R-:W-:Y:S01]  /*48b90*/  VIADD R6, R6, UR6 ;  /* 0x0000000606067c36 */ /* 0x001fe20008000000 */
[----:B------:R-:W-:-:S04]  /*48ba0*/  ULDC.64 UR6, c[0x0][0x220] ;  /* 0x0000880000067ab9 */ /* 0x000fc80000000a00 */
[----:B------:R0:W-:Y:S02]  /*48bb0*/  STL [R1+0x134], R6 ;  /* 0x0001340601007387 */ /* 0x0001e40000100800 */
[----:B0-----:R-:W-:Y:S01]  /*48bc0*/  VIADD R6, R6, UR4 ;  /* 0x0000000406067c36 */ /* 0x001fe20008000000 */
[----:B------:R-:W-:-:S04]  /*48bd0*/  ULDC UR4, c[0x0][0x248] ;  /* 0x0000920000047ab9 */ /* 0x000fc80000000800 */
[----:B------:R0:W-:Y:S01]  /*48be0*/  STL [R1+0x138], R6 ;  /* 0x0001380601007387 */ /* 0x0001e20000100800 */
[----:B------:R-:W-:Y:S01]  /*48bf0*/  IMAD R9, R9, 0x80, R12 ;  /* 0x0000008009097824 */ /* 0x000fe200078e020c */
[----:B------:R-:W-:Y:S01]  /*48c00*/  LEA.HI.X.SX32 R12, R12, UR5, 0x1, P2 ;  /* 0x000000050c0c7c11 */ /* 0x000fe200090f0eff */
[----:B0-----:R-:W-:Y:S01]  /*48c10*/  VIADD R6, R6, UR4 ;  /* 0x0000000406067c36 */ /* 0x001fe20008000000 */
[----:B------:R-:W-:-:S04]  /*48c20*/  ULDC.64 UR4, c[0x0][0x220] ;  /* 0x0000880000047ab9 */ /* 0x000fc80000000a00 */
[----:B------:R0:W-:Y:S01]  /*48c30*/  STL [R1+0x13c], R6 ;  /* 0x00013c0601007387 */ /* 0x0001e20000100800 */
[----:B------:R-:W-:Y:S01]  /*48c40*/  IADD3 R11, P2, R9, UR4, RZ ;  /* 0x00000004090b7c10 */ /* 0x000fe2000ff5e0ff */
[----:B------:R-:W-:Y:S01]  /*48c50*/  ULDC UR4, c[0x0][0x248] ;  /* 0x0000920000047ab9 */ /* 0x000fe20000000800 */
[----:B0-----:R-:W-:Y:S01]  /*48c60*/  VIADD R6, R6, UR9 ;  /* 0x0000000906067c36 */ /* 0x001fe20008000000 */
[----:B------:R-:W-:-:S04]  /*48c70*/  ULDC UR9, c[0x0][0x248] ;  /* 0x0000920000097ab9 */ /* 0x000fc80000000800 */
[----:B------:R0:W-:Y:S02]  /*48c80*/  STL [R1+0x140], R6 ;  /* 0x0001400601007387 */ /* 0x0001e40000100800 */
[----:B0-----:R-:W-:Y:S01]  /*48c90*/  VIADD R6, R6, UR4 ;  /* 0x0000000406067c36 */ /* 0x001fe20008000000 */
[----:B------:R-:W-:-:S04]  /*48ca0*/  ULDC UR4, c[0x0][0x248] ;  /* 0x0000920000047ab9 */ /* 0x000fc80000000800 */
[----:B------:R0:W-:Y:S01]  /*48cb0*/  STL [R1+0x144], R6 ;  /* 0x0001440601007387 */ /* 0x0001e20000100800 */
[----:B----4-:R-:W-:Y:S02]  /*48cc0*/  IMAD R8, R8, 0x80, R9 ;  /* 0x0000008008087824 */ /* 0x010fe400078e0209 */
[----:B0-----:R-:W-:Y:S01]  /*48cd0*/  VIADD R6, R6, UR4 ;  /* 0x0000000406067c36 */ /* 0x001fe20008000000 */
[----:B------:R-:W-:-:S04]  /*48ce0*/  ULDC UR4, c[0x0][0x248] ;  /* 0x0000920000047ab9 */ /* 0x000fc80000000800 */
[----:B------:R0:W-:Y:S01]  /*48cf0*/  STL [R1+0x148], R6 ;  /* 0x0001480601007387 */ /* 0x0001e20000100800 */
[----:B------:R-:W-:Y:S01]  /*48d00*/  LEA.HI.X.SX32 R9, R9, UR5, 0x1, P2 ;  /* 0x0000000509097c11 */ /* 0x000fe200090f0eff */
[----:B------:R-:W-:Y:S01]  /*48d10*/  ULDC UR5, c[0x0][0x248] ;  /* 0x0000920000057ab9 */ /* 0x000fe20000000800 */
[----:B0-----:R-:W-:Y:S01]  /*48d20*/  VIADD R6, R6, UR4 ;  /* 0x0000000406067c36 */ /* 0x001fe20008000000 */
[----:B------:R-:W-:Y:S01]  /*48d30*/  IADD3 R10, P3, R8, UR6, RZ ;  /* 0x00000006080a7c10 */ /* 0x000fe2000ff7e0ff */
[----:B------:R-:W-:Y:S01]  /*48d40*/  ULDC UR6, c[0x0][0x248] ;  /* 0x0000920000067ab9 */ /* 0x000fe20000000800 */
[----:B------:R-:W-:Y:S02]  /*48d50*/  ULDC UR4, c[0x0][0x248] ;  /* 0x0000920000047ab9 */ /* 0x000fe40000000800 */
[----:B------:R0:W-:Y:S02]  /*48d60*/  STL [R1+0x14c], R6 ;  /* 0x00014c0601007387 */ /* 0x0001e40000100800 */
[----:B0-----:R-:W-:Y:S01]  /*48d70*/  VIADD R6, R6, UR5 ;  /* 0x0000000506067c36 */ /* 0x001fe20008000000 */
[----:B------:R-:W-:Y:S01]  /*48d80*/  LEA.HI.X.SX32 R8, R8, UR7, 0x1, P3 ;  /* 0x0000000708087c11 */ /* 0x000fe200098f0eff */
[----:B------:R-:W-:Y:S01]  /*48d90*/  ULDC UR7, c[0x0][0x248] ;  /* 0x0000920000077ab9 */ /* 0x000fe20000000800 */
[----:B------:R-:W-:-:S02]  /*48da0*/  ULDC UR5, c[0x0][0x248] ;  /* 0x0000920000057ab9 */ /* 0x000fc40000000800 */
[----:B------:R0:W-:Y:S02]  /*48db0*/  STL [R1+0x150], R6 ;  /* 0x0001500601007387 */ /* 0x0001e40000100800 */
[----:B0-----:R-:W-:Y:S01]  /*48dc0*/  VIADD R6, R6, UR6 ;  /* 0x0000000606067c36 */ /* 0x001fe20008000000 */
[----:B------:R-:W-:-:S04]  /*48dd0*/  ULDC UR6, c[0x0][0x248] ;  /* 0x0000920000067ab9 */ /* 0x000fc80000000800 */
[----:B------:R0:W-:Y:S02]  /*48de0*/  STL [R1+0x154], R6 ;  /* 0x0001540601007387 */ /* 0x0001e40000100800 */
[----:B0-----:R-:W-:Y:S01]  /*48df0*/  VIADD R6, R6, UR4 ;  /* 0x0000000406067c36 */ /* 0x001fe20008000000 */
[----:B------:R-:W-:Y:S01]  /*48e00*/  LOP3.LUT R221, R221, 0xfeffffff, RZ, 0xc0, !PT ;  /* 0xfeffffffdddd7812 */ /* 0x000fe200078ec0ff */
[----:B------:R-:W-:-:S03]  /*48e10*/  ULDC UR4, c[0x0][0x248] ;  /* 0x0000920000047ab9 */ /* 0x000fc60000000800 */
[----:B------:R0:W-:Y:S02]  /*48e20*/  STL [R1+0x158], R6 ;  /* 0x0001580601007387 */ /* 0x0001e40000100800 */
[----:B0-----:R-:W-:Y:S01]  /*48e30*/  VIADD R6, R6, UR7 ;  /* 0x0000000706067c36 */ /* 0x001fe20008000000 */
[----:B------:R-:W-:-:S04]  /*48e40*/  ULDC UR7, c[0x0][0x248] ;  /* 0x0000920000077ab9 */ /* 0x000fc80000000800 */
[----:B------:R0:W-:Y:S02]  /*48e50*/  STL [R1+0x15c], R6 ;  /* 0x00015c0601007387 */ /* 0x0001e40000100800 */
[----:B0-----:R-:W-:Y:S01]  /*48e60*/  VIADD R6, R6, UR9 ;  /* 0x0000000906067c36 */ /* 0x001fe20008000000 */
[----:B------:R-:W-:-:S04]  /*48e70*/  ULDC UR9, c[0x0][0x248] ;  /* 0x0000920000097ab9 */ /* 0x000fc80000000800 */
[----:B------:R0:W-:Y:S02]  /*48e80*/  STL [R1+0x160], R6 ;  /* 0x0001600601007387 */ /* 0x0001e40000100800 */
[----:B0-----:R-:W-:Y:S01]  /*48e90*/  VIADD R6, R6, UR5 ;  /* 0x0000000506067c36 */ /* 0x001fe20008000000 */
[----:B------:R-:W-:-:S04]  /*48ea0*/  ULDC UR5, c[0x0][0x248] ;  /* 0x0000920000057ab9 */ /* 0x000fc80000000800 */
[----:B------:R0:W-:Y:S02]  /*48eb0*/  STL [R1+0x164], R6 ;  /* 0x0001640601007387 */ /* 0x0001e40000100800 */
[----:B0-----:R-:W-:-:S05]  /*48ec0*/  VIADD R6, R6, UR13 ;  /* 0x0000000d06067c36 */ /* 0x001fca0008000000 */
[----:B------:R0:W-:Y:S02]  /*48ed0*/  STL [R1+0x168], R6 ;  /* 0x0001680601007387 */ /* 0x0001e40000100800 */
[----:B0-----:R-:W-:Y:S01]  /*48ee0*/  VIADD R6, R6, UR14 ;  /* 0x0000000e06067c36 */ /* 0x001fe20008000000 */
[----:B------:R-:W-:Y:S01]  /*48ef0*/  SHF.R.U32.HI R40, RZ, 0x8, R40 ;  /* 0x00000008ff287819 */ /* 0x000fe20000011628 */
[----:B------:R-:W-:-:S03]  /*48f00*/  ULDC UR14, c[0x0][0x228] ;  /* 0x00008a00000e7ab9 */ /* 0x000fc60000000800 */
        /* <DEDUP_REMOVED lines=10> */
[----:B------:R-:W-:Y:S01]  /*48fb0*/  LOP3.LUT R40, R40, 0xffff, RZ, 0xc0, !PT ;  /* 0x0000ffff28287812 */ /* 0x000fe200078ec0ff */
        /* <DEDUP_REMOVED lines=11> */
[----:B------:R-:W-:Y:S01]  /*49070*/  PRMT R40, R40, 0x3340, R0 ;  /* 0x0000334028287816 */ /* 0x000fe20000000000 */
        /* <DEDUP_REMOVED lines=23> */
[----:B------:R-:W-:-:S04]  /*491f0*/  ULDC.64 UR12, c[0x0][0x228] ;  /* 0x00008a00000c7ab9 */ /* 0x000fc80000000a00 */
[----:B------:R0:W-:Y:S01]  /*49200*/  STL [R1+0x19c], R6 ;  /* 0x00019c0601007387 */ /* 0x0001e20000100800 */
[----:B------:R-:W-:Y:S01]  /*49210*/  ISETP.LT.AND P3, PT, R3, UR12, !P1 ;  /* 0x0000000c03007c0c */ /* 0x000fe2000cf61270 */
[----:B0-----:R-:W-:Y:S01]  /*49220*/  VIADD R6, R6, UR11 ;  /* 0x0000000b06067c36 */ /* 0x001fe20008000000 */
[----:B------:R-:W-:Y:S01]  /*49230*/  SHF.R.S32.HI R28, RZ, 0x1f, R72 ;  /* 0x0000001fff1c7819 */ /* 0x000fe20000011448 */
[----:B------:R-:W-:-:S03]  /*49240*/  ULDC UR11, c[0x0][0x228] ;  /* 0x00008a00000b7ab9 */ /* 0x000fc60000000800 */
[----:B------:R0:W-:Y:S02]  /*49250*/  STL [R1+0x1a0], R6 ;  /* 0x0001a00601007387 */ /* 0x0001e40000100800 */
[----:B0-----:R-:W-:-:S05]  /*49260*/  VIADD R6, R6, UR7 ;  /* 0x0000000706067c36 */ /* 0x001fca0008000000 */
[----:B------:R0:W-:Y:S01]  /*49270*/  STL [R1+0x1a4], R6 ;  /* 0x0001a40601007387 */ /* 0x0001e20000100800 */
[----:B------:R-:W-:Y:S01]  /*49280*/  @P3 LOP3.LUT R221, R221, 0x1000000, RZ, 0xfc, !PT ;  /* 0x01000000dddd3812 */ /* 0x000fe200078efcff */
[----:B0-----:R-:W-:Y:S01]  /*49290*/  VIADD R6, R6, UR6 ;  /* 0x0000000606067c36 */ /* 0x001fe20008000000 */
[----:B------:R-:W-:Y:S02]  /*492a0*/  ULDC.64 UR6, c[0x0][0x228] ;  /* 0x00008a0000067ab9 */ /* 0x000fe40000000a00 */
[----:B------:R-:W-:Y:S02]  /*492b0*/  ISETP.LT.AND P2, PT, R4, UR6, !P1 ;  /* 0x0000000604007c0c */ /* 0x000fe4000cf41270 */
[----:B------:R-:W-:Y:S01]  /*492c0*/  LOP3.LUT R221, R221, 0xff7fffff, RZ, 0xc0, !PT ;  /* 0xff7fffffdddd7812 */ /* 0x000fe200078ec0ff */
[----:B------:R0:W-:Y:S02]  /*492d0*/  STL [R1+0x1a8], R6 ;  /* 0x0001a80601007387 */ /* 0x0001e40000100800 */
[----:B0-----:R-:W-:-:S08]  /*492e0*/  VIADD R6, R6, UR5 ;  /* 0x0000000506067c36 */ /* 0x001fd00008000000 */
[----:B------:R-:W-:Y:S02]  /*492f0*/  @P2 LOP3.LUT R221, R221, 0x800000, RZ, 0xfc, !PT ;  /* 0x00800000dddd2812 */ /* 0x000fe400078efcff */
[----:B------:R-:W-:Y:S01]  /*49300*/  ISETP.LT.AND P2, PT, R5, UR35, !P1 ;  /* 0x0000002305007c0c */ /* 0x000fe2000cf41270 */
[----:B------:R-:W-:Y:S01]  /*49310*/  ULDC UR35, c[0x0][0x228] ;  /* 0x00008a0000237ab9 */ /* 0x000fe20000000800 */
[----:B------:R0:W-:Y:S01]  /*49320*/  STL [R1+0x1ac], R6 ;  /* 0x0001ac0601007387 */ /* 0x0001e20000100800 */
[----:B------:R-:W-:Y:S01]  /*49330*/  LOP3.LUT R221, R221, 0xffbfffff, RZ, 0xc0, !PT ;  /* 0xffbfffffdddd7812 */ /* 0x000fe200078ec0ff */
[----:B0-----:R-:W-:Y:S01]  /*49340*/  VIADD R6, R6, UR4 ;  /* 0x0000000406067c36 */ /* 0x001fe20008000000 */
[----:B------:R-:W-:Y:S02]  /*49350*/  ULDC.64 UR4, c[0x0][0x228] ;  /* 0x00008a0000047ab9 */ /* 0x000fe40000000a00 */
[----:B------:R-:W-:Y:S01]  /*49360*/  ISETP.LT.AND P1, PT, R2, UR4, !P1 ;  /* 0x0000000402007c0c */ /* 0x000fe2000cf21270 */
[----:B------:R-:W-:-:S05]  /*49370*/  ULDC UR4, c[0x0][0x248] ;  /* 0x0000920000047ab9 */ /* 0x000fca0000000800 */
[----:B------:R-:W-:-:S04]  /*49380*/  @P2 LOP3.LUT R221, R221, 0x400000, RZ, 0xfc, !PT ;  /* 0x00400000dddd2812 */ /* 0x000fc800078efcff */
[----:B------:R-:W-:Y:S02]  /*49390*/  LOP3.LUT R221, R221, 0xffdfffff, RZ, 0xc0, !PT ;  /* 0xffdfffffdddd7812 */ /* 0x000fe400078ec0ff */
[-C--:B------:R-:W-:Y:S02]  /*493a0*/  IADD3 R18, P2, R72, R15.reuse, RZ ;  /* 0x0000000f48127210 */ /* 0x080fe40007f5e0ff */
[----:B------:R-:W-:Y:S02]  /*493b0*/  SHF.R.S32.HI R7, RZ, 0x1f, R71 ;  /* 0x0000001fff077819 */ /* 0x000fe40000011447 */
[----:B------:R-:W-:Y:S02]  /*493c0*/  @P1 LOP3.LUT R221, R221, 0x200000, RZ, 0xfc, !PT ;  /* 0x00200000dddd1812 */ /* 0x000fe400078efcff */
[----:B------:R-:W-:Y:S01]  /*493d0*/  IADD3 R16, P1, R71, R15, RZ ;  /* 0x0000000f47107210 */ /* 0x000fe20007f3e0ff */
[--C-:B------:R-:W-:Y:S01]  /*493e0*/  IMAD.X R19, R28, 0x1, R14.reuse, P2 ;  /* 0x000000011c137824 */ /* 0x100fe200010e060e */
[----:B------:R-:W-:Y:S03]  /*493f0*/  STL [R1+0x1b0], R6 ;  /* 0x0001b00601007387 */ /* 0x000fe60000100800 */
[----:B------:R-:W-:Y:S01]  /*49400*/  IMAD.X R17, R7, 0x1, R14, P1 ;  /* 0x0000000107117824 */ /* 0x000fe200008e060e */
[----:B------:R-:W-:Y:S01]  /*49410*/  STL [R1+0x474], R28 ;  /* 0x0004741c01007387 */ /* 0x000fe20000100800 */
[----:B------:R-:W-:Y:S01]  /*49420*/  ISETP.LT.AND P2, PT, R3, UR19, !P0 ;  /* 0x0000001303007c0c */ /* 0x000fe2000c741270 */
[----:B------:R-:W-:-:S02]  /*49430*/  ULDC UR19, c[0x0][0x228] ;  /* 0x00008a0000137ab9 */ /* 0x000fc40000000800 */
[----:B------:R0:W-:Y:S04]  /*49440*/  STL [R1+0x46c], R7 ;  /* 0x00046c0701007387 */ /* 0x0001e80000100800 */
[----:B------:R-:W-:Y:S04]  /*49450*/  STL.64 [R1+0xd0], R18 ;  /* 0x0000d01201007387 */ /* 0x000fe80000100a00 */
[----:B------:R1:W-:Y:S01]  /*49460*/  STL.64 [R1+0xd8], R16 ;  /* 0x0000d81001007387 */ /* 0x0003e20000100a00 */
[----:B0-----:R-:W-:Y:S02]  /*49470*/  SHF.R.S32.HI R7, RZ, 0x1f, R70 ;  /* 0x0000001fff077819 */ /* 0x001fe40000011446 */
[----:B------:R-:W-:-:S02]  /*49480*/  LOP3.LUT R221, R221, 0xffefffff, RZ, 0xc0, !PT ;  /* 0xffefffffdddd7812 */ /* 0x000fc400078ec0ff */
[----:B-1----:R-:W-:-:S05]  /*49490*/  IADD3 R16, P1, R70, R15, RZ ;  /* 0x0000000f46107210 */ /* 0x002fca0007f3e0ff */
[----:B------:R-:W-:Y:S01]  /*494a0*/  IMAD.X R17, R7, 0x1, R14, P1 ;  /* 0x0000000107117824 */ /* 0x000fe200008e060e */
[----:B------:R-:W-:Y:S02]  /*494b0*/  ISETP.LT.AND P1, PT, R4, UR16, !P0 ;  /* 0x0000001004007c0c */ /* 0x000fe4000c721270 */
[----:B------:R-:W-:-:S04]  /*494c0*/  @P2 LOP3.LUT R221, R221, 0x100000, RZ, 0xfc, !PT ;  /* 0x00100000dddd2812 */ /* 0x000fc800078efcff */
[----:B------:R-:W-:Y:S01]  /*494d0*/  LOP3.LUT R221, R221, 0xfff7ffff, RZ, 0xc0, !PT ;  /* 0xfff7ffffdddd7812 */ /* 0x000fe200078ec0ff */
[----:B------:R-:W-:Y:S01]  /*494e0*/  VIADD R6, R6, UR20 ;  /* 0x0000001406067c36 */ /* 0x000fe20008000000 */
[----:B------:R-:W-:Y:S01]  /*494f0*/  STL [R1+0x464], R7 ;  /* 0x0004640701007387 */ /* 0x000fe20000100800 */
[----:B------:R-:W-:Y:S01]  /*49500*/  LOP3.LUT R243, R243, 0x7fffffff, RZ, 0xc0, !PT ;  /* 0x7ffffffff3f37812 */ /* 0x000fe200078ec0ff */
[----:B------:R-:W-:-:S03]  /*49510*/  ULDC UR20, c[0x0][0x228] ;  /* 0x00008a0000147ab9 */ /* 0x000fc60000000800 */
[----:B------:R-:W-:Y:S02]  /*49520*/  @P1 LOP3.LUT R221, R221, 0x80000, RZ, 0xfc, !PT ;  /* 0x00080000dddd1812 */ /* 0x000fe400078efcff */
[----:B------:R-:W-:Y:S01]  /*49530*/  ISETP.LT.AND P1, PT, R5, UR23, !P0 ;  /* 0x0000001705007c0c */ /* 0x000fe2000c721270 */
[----:B------:R0:W-:Y:S01]  /*49540*/  STL [R1+0x1b4], R6 ;  /* 0x0001b40601007387 */ /* 0x0001e20000100800 */
[----:B------:R-:W-:Y:S01]  /*49550*/  LOP3.LUT R221, R221, 0xfffbffff, RZ, 0xc0, !PT ;  /* 0xfffbffffdddd7812 */ /* 0x000fe200078ec0ff */
[----:B0-----:R-:W-:Y:S01]  /*49560*/  VIADD R6, R6, UR17 ;  /* 0x0000001106067c36 */ /* 0x001fe20008000000 */
[----:B------:R-:W-:Y:S02]  /*49570*/  ULDC.64 UR16, c[0x0][0x228] ;  /* 0x00008a0000107ab9 */ /* 0x000fe40000000a00 */
[----:B------:R-:W-:Y:S02]  /*49580*/  ISETP.LT.AND P0, PT, R2, UR16, !P0 ;  /* 0x0000001002007c0c */ /* 0x000fe4000c701270 */
[----:B------:R0:W-:Y:S05]  /*49590*/  STL [R1+0x1b8], R6 ;  /* 0x0001b80601007387 */ /* 0x0001ea0000100800 */
[----:B------:R-:W-:Y:S01]  /*495a0*/  @P1 LOP3.LUT R221, R221, 0x40000, RZ, 0xfc, !PT ;  /* 0x00040000dddd1812 */ /* 0x000fe200078efcff */
[----:B------:R-:W-:Y:S01]  /*495b0*/  STL.64 [R1+0x448], R16 ;  /* 0x0004481001007387 */ /* 0x000fe20000100a00 */
[----:B0-----:R-:W-:-:S02]  /*495c0*/  VIADD R6, R6, UR34 ;  /* 0x0000002206067c36 */ /* 0x001fc40008000000 */
[----:B------:R-:W-:Y:S01]  /*495d0*/  LOP3.LUT R221, R221, 0xfffdffff, RZ, 0xc0, !PT ;  /* 0xfffdffffdddd7812 */ /* 0x000fe200078ec0ff */
[----:B------:R-:W-:Y:S01]  /*495e0*/  ULDC UR34, c[0x0][0x228] ;  /* 0x00008a0000227ab9 */ /* 0x000fe20000000800 */
[----:B------:R-:W-:Y:S01]  /*495f0*/  VIADD R7, R6, UR22 ;  /* 0x0000001606077c36 */ /* 0x000fe20008000000 */
[----:B------:R0:W-:Y:S01]  /*49600*/  STL [R1+0x1bc], R6 ;  /* 0x0001bc0601007387 */ /* 0x0001e20000100800 */
[----:B------:R-:W-:Y:S01]  /*49610*/  @P0 LOP3.LUT R221, R221, 0x20000, RZ, 0xfc, !PT ;  /* 0x00020000dddd0812 */ /* 0x000fe200078efcff */
[----:B------:R-:W-:Y:S01]  /*49620*/  ULDC.64 UR22, c[0x0][0x228] ;  /* 0x00008a0000167ab9 */ /* 0x000fe20000000a00 */
[----:B0-----:R-:W-:-:S05]  /*49630*/  VIADD R6, R0, 0xa9 ;  /* 0x000000a900067836 */ /* 0x001fca0000000000 */
[----:B------:R-:W-:Y:S02]  /*49640*/  ISETP.GE.AND P0, PT, R6, UR13, PT ;  /* 0x0000000d06007c0c */ /* 0x000fe4000bf06270 */
[----:B------:R-:W-:Y:S01]  /*49650*/  LOP3.LUT R221, R221, 0xfffeffff, RZ, 0xc0, !PT ;  /* 0xfffeffffdddd7812 */ /* 0x000fe200078ec0ff */
[----:B------:R-:W-:Y:S01]  /*49660*/  VIADD R6, R0, 0xa8 ;  /* 0x000000a800067836 */ /* 0x000fe20000000000 */
[----:B------:R-:W-:Y:S01]  /*49670*/  ISETP.LT.AND P3, PT, R3, UR60, !P0 ;  /* 0x0000003c03007c0c */ /* 0x000fe2000c761270 */
[----:B------:R-:W-:Y:S01]  /*49680*/  ULDC.64 UR12, c[0x0][0x228] ;  /* 0x00008a00000c7ab9 */ /* 0x000fe20000000a00 */
[----:B------:R-:W-:Y:S01]  /*49690*/  ISETP.LT.AND P2, PT, R4, UR61, !P0 ;  /* 0x0000003d04007c0c */ /* 0x000fe2000c741270 */
[----:B------:R0:W-:Y:S01]  /*496a0*/  STL [R1+0x1c0], R7 ;  /* 0x0001c00701007387 */ /* 0x0001e20000100800 */
[----:B------:R-:W-:Y:S01]  /*496b0*/  ISETP.LT.AND P1, PT, R5, UR38, !P0 ;  /* 0x0000002605007c0c */ /* 0x000fe2000c721270 */
[----:B------:R-:W-:Y:S01]  /*496c0*/  ULDC UR38, c[0x0][0x228] ;  /* 0x00008a0000267ab9 */ /* 0x000fe20000000800 */
[----:B---3--:R-:W-:Y:S01]  /*496d0*/  LOP3.LUT R242, R242, 0x7fffffff, RZ, 0xc0, !PT ;  /* 0x7ffffffff2f27812 */ /* 0x008fe200078ec0ff */
[----:B------:R-:W-:-:S06]  /*496e0*/  ULDC UR60, c[0x0][0x228] ;  /* 0x00008a00003c7ab9 */ /* 0x000fcc0000000800 */
[----:B------:R-:W-:Y:S01]  /*496f0*/  @P3 LOP3.LUT R221, R221, 0x10000, RZ, 0xfc, !PT ;  /* 0x00010000dddd3812 */ /* 0x000fe200078efcff */
[----:B------:R-:W-:-:S03]  /*49700*/  ULDC UR61, c[0x0][0x228] ;  /* 0x00008a00003d7ab9 */ /* 0x000fc60000000800 */
[----:B------:R-:W-:-:S04]  /*49710*/  LOP3.LUT R221, R221, 0xffff7fff, RZ, 0xc0, !PT ;  /* 0xffff7fffdddd7812 */ /* 0x000fc800078ec0ff */
[----:B------:R-:W-:Y:S02]  /*49720*/  @P2 LOP3.LUT R221, R221, 0x8000, RZ, 0xfc, !PT ;  /* 0x00008000dddd2812 */ /* 0x000fe400078efcff */
[----:B------:R-:W-:Y:S02]  /*49730*/  ISETP.LT.AND P0, PT, R2, UR22, !P0 ;  /* 0x0000001602007c0c */ /* 0x000fe4000c701270 */
[----:B------:R-:W-:-:S04]  /*49740*/  LOP3.LUT R221, R221, 0xffffbfff, RZ, 0xc0, !PT ;  /* 0xffffbfffdddd7812 */ /* 0x000fc800078ec0ff */
[----:B------:R-:W-:-:S04]  /*49750*/  @P1 LOP3.LUT R221, R221, 0x4000, RZ, 0xfc, !PT ;  /* 0x00004000dddd1812 */ /* 0x000fc800078efcff */
[----:B------:R-:W-:-:S04]  /*49760*/  LOP3.LUT R221, R221, 0xffffdfff, RZ, 0xc0, !PT ;  /* 0xffffdfffdddd7812 */ /* 0x000fc800078ec0ff */
[----:B------:R-:W-:Y:S02]  /*49770*/  @P0 LOP3.LUT R221, R221, 0x2000, RZ, 0xfc, !PT ;  /* 0x00002000dddd0812 */ /* 0x000fe400078efcff */
[----:B------:R-:W-:Y:S02]  /*49780*/  ISETP.GE.AND P0, PT, R6, UR7, PT ;  /* 0x0000000706007c0c */ /* 0x000fe4000bf06270 */
[----:B------:R-:W-:Y:S01]  /*49790*/  LOP3.LUT R221, R221, 0xffffefff, RZ, 0xc0, !PT ;  /* 0xffffefffdddd7812 */ /* 0x000fe200078ec0ff */
[----:B------:R-:W-:Y:S01]  /*497a0*/  VIADD R6, R0, 0xa7 ;  /* 0x000000a700067836 */ /* 0x000fe20000000000 */
[----:B------:R-:W-:Y:S01]  /*497b0*/  ISETP.LT.AND P3, PT, R3, UR55, !P0 ;  /* 0x0000003703007c0c */ /* 0x000fe2000c761270 */
[----:B------:R-:W-:Y:S01]  /*497c0*/  ULDC.64 UR6, c[0x0][0x228] ;  /* 0x00008a0000067ab9 */ /* 0x000fe20000000a00 */
[----:B------:R-:W-:Y:S01]  /*497d0*/  ISETP.LT.AND P2, PT, R4, UR59, !P0 ;  /* 0x0000003b04007c0c */ /* 0x000fe2000c741270 */
[----:B0-----:R-:W-:Y:S01]  /*497e0*/  VIADD R7, R7, UR4 ;  /* 0x0000000407077c36 */ /* 0x001fe20008000000 */
[----:B------:R-:W-:Y:S01]  /*497f0*/  ISETP.LT.AND P1, PT, R5, UR37, !P0 ;  /* 0x0000002505007c0c */ /* 0x000fe2000c721270 */
[----:B------:R-:W-:Y:S01]  /*49800*/  ULDC UR4, c[0x0][0x248] ;  /* 0x0000920000047ab9 */ /* 0x000fe20000000800 */
[----:B------:R-:W-:Y:S01]  /*49810*/  LOP3.LUT R241, R241, 0x7fffffff, RZ, 0xc0, !PT ;  /* 0x7ffffffff1f17812 */ /* 0x000fe200078ec0ff */
[----:B------:R-:W-:Y:S01]  /*49820*/  ULDC UR37, c[0x0][0x228] ;  /* 0x00008a0000257ab9 */ /* 0x000fe20000000800 */
[----:B------:R-:W-:-:S05]  /*49830*/  ULDC UR55, c[0x0][0x228] ;  /* 0x00008a0000377ab9 */ /* 0x000fca0000000800 */
        /* <DEDUP_REMOVED lines=9> */
[----:B------:R-:W-:-:S04]  /*498d0*/  ISETP.GE.AND P0, PT, R6, UR5, PT ;  /* 0x0000000506007c0c */ /* 0x000fc8000bf06270 */
[----:B------:R-:W-:Y:S02]  /*498e0*/  ISETP.LT.AND P3, PT, R3, UR53, !P0 ;  /* 0x0000003503007c0c */ /* 0x000fe4000c761270 */
[----:B------:R-:W-:Y:S01]  /*498f0*/  LOP3.LUT R221, R221, 0xfffffeff, RZ, 0xc0, !PT ;  /* 0xfffffeffdddd7812 */ /* 0x000fe200078ec0ff */
[----:B------:R0:W-:Y:S01]  /*49900*/  STL [R1+0x1c4], R7 ;  /* 0x0001c40701007387 */ /* 0x0001e20000100800 */
[----:B------:R-:W-:Y:S01]  /*49910*/  ISETP.LT.AND P2, PT, R4, UR36, !P0 ;  /* 0x0000002404007c0c */ /* 0x000fe2000c741270 */
[----:B------:R-:W-:Y:S01]  /*49920*/  VIADD R6, R0, 0xa6 ;  /* 0x000000a600067836 */ /* 0x000fe20000000000 */
[----:B------:R-:W-:Y:S01]  /*49930*/  ISETP.LT.AND P1, PT, R5, UR54, !P0 ;  /* 0x0000003605007c0c */ /* 0x000fe2000c721270 */
[----:B------:R-:W-:Y:S01]  /*49940*/  ULDC UR36, c[0x0][0x228] ;  /* 0x00008a0000247ab9 */ /* 0x000fe20000000800 */
[----:B------:R-:W-:-:S05]  /*49950*/  ULDC UR53, c[0x0][0x228] ;  /* 0x00008a0000357ab9 */ /* 0x000fca0000000800 */
[----:B------:R-:W-:Y:S01]  /*49960*/  @P3 LOP3.LUT R221, R221, 0x100, RZ, 0xfc, !PT ;  /* 0x00000100dddd3812 */ /* 0x000fe200078efcff */
[----:B0-----:R-:W-:Y:S01]  /*49970*/  VIADD R7, R7, UR4 ;  /* 0x0000000407077c36 */ /* 0x001fe20008000000 */
[----:B------:R-:W-:Y:S01]  /*49980*/  ISETP.LT.AND P0, PT, R2, UR6, !P0 ;  /* 0x0000000602007c0c */ /* 0x000fe2000c701270 */
[----:B------:R-:W-:Y:S01]  /*49990*/  ULDC UR4, c[0x0][0x248] ;  /* 0x0000920000047ab9 */ /* 0x000fe20000000800 */
[----:B------:R-:W-:Y:S01]  /*499a0*/  LOP3.LUT R221, R221, 0xffffff7f, RZ, 0xc0, !PT ;  /* 0xffffff7fdddd7812 */ /* 0x000fe200078ec0ff */
[----:B------:R-:W-:Y:S01]  /*499b0*/  ULDC UR6, c[0x0][0x248] ;  /* 0x0000920000067ab9 */ /* 0x000fe20000000800 */
[----:B------:R-:W-:Y:S02]  /*499c0*/  ULDC UR54, c[0x0][0x228] ;  /* 0x00008a0000367ab9 */ /* 0x000fe40000000800 */
[----:B------:R-:W-:-:S04]  /*499d0*/  @P2 LOP3.LUT R221, R221, 0x80, RZ, 0xfc, !PT ;  /* 0x00000080dddd2812 */ /* 0x000fc800078efcff */
[----:B------:R-:W-:-:S04]  /*499e0*/  LOP3.LUT R221, R221, 0xffffffbf, RZ, 0xc0, !PT ;  /* 0xffffffbfdddd7812 */ /* 0x000fc800078ec0ff */
[----:B------:R-:W-:-:S04]  /*499f0*/  @P1 LOP3.LUT R221, R221, 0x40, RZ, 0xfc, !PT ;  /* 0x00000040dddd1812 */ /* 0x000fc800078efcff */
[----:B------:R-:W-:Y:S01]  /*49a00*/  LOP3.LUT R221, R221, 0xffffffdf, RZ, 0xc0, !PT ;  /* 0xffffffdfdddd7812 */ /* 0x000fe200078ec0ff */
[----:B------:R0:W-:Y:S03]  /*49a10*/  STL [R1+0x1c8], R7 ;  /* 0x0001c80701007387 */ /* 0x0001e60000100800 */
[----:B------:R-:W-:Y:S02]  /*49a20*/  @P0 LOP3.LUT R221, R221, 0x20, RZ, 0xfc, !PT ;  /* 0x00000020dddd0812 */ /* 0x000fe400078efcff */
[----:B------:R-:W-:Y:S01]  /*49a30*/  ISETP.GE.AND P0, PT, R6, UR17, PT ;  /* 0x0000001106007c0c */ /* 0x000fe2000bf06270 */
[----:B0-----:R-:W-:-:S03]  /*49a40*/  VIADD R7, R7, UR4 ;  /* 0x0000000407077c36 */ /* 0x001fc60008000000 */
[----:B------:R-:W-:Y:S01]  /*49a50*/  ISETP.LT.AND P3, PT, R3, UR33, !P0 ;  /* 0x0000002103007c0c */ /* 0x000fe2000c761270 */
[----:B------:R-:W-:Y:S01]  /*49a60*/  ULDC UR4, c[0x0][0x248] ;  /* 0x0000920000047ab9 */ /* 0x000fe20000000800 */
[----:B------:R-:W-:Y:S02]  /*49a70*/  ISETP.LT.AND P2, PT, R4, UR51, !P0 ;  /* 0x0000003304007c0c */ /* 0x000fe4000c741270 */
[----:B------:R-:W-:Y:S01]  /*49a80*/  LOP3.LUT R221, R221, 0xffffffef, RZ, 0xc0, !PT ;  /* 0xffffffefdddd7812 */ /* 0x000fe200078ec0ff */
[----:B------:R0:W-:Y:S01]  /*49a90*/  STL [R1+0x1cc], R7 ;  /* 0x0001cc0701007387 */ /* 0x0001e20000100800 */
[----:B------:R-:W-:Y:S01]  /*49aa0*/  ISETP.LT.AND P1, PT, R5, UR52, !P0 ;  /* 0x0000003405007c0c */ /* 0x000fe2000c721270 */
[----:B------:R-:W-:Y:S01]  /*49ab0*/  VIADD R6, R0, 0xa5 ;  /* 0x000000a500067836 */ /* 0x000fe20000000000 */
[----:B------:R-:W-:Y:S01]  /*49ac0*/  ULDC.64 UR16, c[0x0][0x228] ;  /* 0x00008a0000107ab9 */ /* 0x000fe20000000a00 */
[----:B------:R-:W-:Y:S01]  /*49ad0*/  ULDC UR52, c[0x0][0x228] ;  /* 0x00008a0000347ab9 */ /* 0x000fe20000000800 */
[----:B------:R-:W-:Y:S01]  /*49ae0*/  ULDC UR51, c[0x0][0x228] ;  /* 0x00008a0000337ab9 */ /* 0x000fe20000000800 */
[----:B------:R-:W-:Y:S01]  /*49af0*/  ULDC UR33, c[0x0][0x228] ;  /* 0x00008a0000217ab9 */ /* 0x000fe20000000800 */
[----:B0-----:R-:W-:Y:S01]  /*49b00*/  VIADD R7, R7, UR4 ;  /* 0x0000000407077c36 */ /* 0x001fe20008000000 */
[----:B------:R-:W-:-:S04]  /*49b10*/  ULDC UR4, c[0x0][0x248] ;  /* 0x0000920000047ab9 */ /* 0x000fc80000000800 */
[----:B------:R0:W-:Y:S01]  /*49b20*/  STL [R1+0x1d0], R7 ;  /* 0x0001d00701007387 */ /* 0x0001e20000100800 */
[----:B------:R-:W-:Y:S01]  /*49b30*/  @P3 LOP3.LUT R221, R221, 0x10, RZ, 0xfc, !PT ;  /* 0x00000010dddd3812 */ /* 0x000fe200078efcff */
[----:B0-----:R-:W-:Y:S01]  /*49b40*/  VIADD R7, R7, UR4 ;  /* 0x0000000407077c36 */ /* 0x001fe20008000000 */
[----:B------:R-:W-:Y:S02]  /*49b50*/  ULDC UR4, c[0x0][0x248] ;  /* 0x0000920000047ab9 */ /* 0x000fe40000000800 */
[----:B------:R-:W-:Y:S02]  /*49b60*/  LOP3.LUT R221, R221, 0xfffffff7, RZ, 0xc0, !PT ;  /* 0xfffffff7dddd7812 */ /* 0x000fe400078ec0ff */
[----:B------:R0:W-:Y:S02]  /*49b70*/  STL [R1+0x1d4], R7 ;  /* 0x0001d40701007387 */ /* 0x0001e40000100800 */
[----:B------:R-:W-:Y:S01]  /*49b80*/  @P2 LOP3.LUT R221, R221, 0x8, RZ, 0xfc, !PT ;  /* 0x00000008dddd2812 */ /* 0x000fe200078efcff */
[----:B0-----:R-:W-:Y:S01]  /*49b90*/  VIADD R7, R7, UR4 ;  /* 0x0000000407077c36 */ /* 0x001fe20008000000 */
[----:B------:R-:W-:-:S04]  /*49ba0*/  ULDC UR4, c[0x0][0x248] ;  /* 0x0000920000047ab9 */ /* 0x000fc80000000800 */
[----:B------:R0:W-:Y:S01]  /*49bb0*/  STL [R1+0x1d8], R7 ;  /* 0x0001d80701007387 */ /* 0x0001e20000100800 */
[----:B------:R-:W-:Y:S01]  /*49bc0*/  LOP3.LUT R221, R221, 0xfffffffb, RZ, 0xc0, !PT ;  /* 0xfffffffbdddd7812 */ /* 0x000fe200078ec0ff */
[----:B0-----:R-:W-:Y:S01]  /*49bd0*/  VIADD R7, R7, UR4 ;  /* 0x0000000407077c36 */ /* 0x001fe20008000000 */
[----:B------:R-:W-:Y:S02]  /*49be0*/  ULDC.64 UR4, c[0x0][0x228] ;  /* 0x00008a0000047ab9 */ /* 0x000fe40000000a00 */
[----:B------:R-:W-:Y:S01]  /*49bf0*/  ISETP.LT.AND P0, PT, R2, UR4, !P0 ;  /* 0x0000000402007c0c */ /* 0x000fe2000c701270 */
[----:B------:R-:W-:Y:S01]  /*49c00*/  ULDC UR4, c[0x0][0x248] ;  /* 0x0000920000047ab9 */ /* 0x000fe20000000800 */
[----:B------:R-:W-:-:S04]  /*49c10*/  @P1 LOP3.LUT R221, R221, 0x4, RZ, 0xfc, !PT ;  /* 0x00000004dddd1812 */ /* 0x000fc800078efcff */
[----:B------:R-:W-:-:S07]  /*49c20*/  LOP3.LUT R221, R221, 0xfffffffd, RZ, 0xc0, !PT ;  /* 0xfffffffddddd7812 */ /* 0x000fce00078ec0ff */
[----:B------:R-:W-:Y:S02]  /*49c30*/  @P0 LOP3.LUT R221, R221, 0x2, RZ, 0xfc, !PT ;  /* 0x00000002dddd0812 */ /* 0x000fe400078efcff */
[----:B------:R-:W-:Y:S01]  /*49c40*/  ISETP.GE.AND P0, PT, R6, UR23, PT ;  /* 0x0000001706007c0c */ /* 0x000fe2000bf06270 */
[----:B------:R-:W-:Y:S01]  /*49c50*/  VIADD R6, R0, 0xa4 ;  /* 0x000000a400067836 */ /* 0x000fe20000000000 */
[----:B------:R-:W-:Y:S01]  /*49c60*/  LOP3.LUT R221, R221, 0xfffffffe, RZ, 0xc0, !PT ;  /* 0xfffffffedddd7812 */ /* 0x000fe200078ec0ff */
[----:B------:R-:W-:Y:S01]  /*49c70*/  ULDC.64 UR22, c[0x0][0x228] ;  /* 0x00008a0000167ab9 */ /* 0x000fe20000000a00 */
[----:B------:R-:W-:Y:S01]  /*49c80*/  ISETP.LT.AND P2, PT, R4, UR31, !P0 ;  /* 0x0000001f04007c0c */ /* 0x000fe2000c741270 */
[----:B------:R0:W-:Y:S01]  /*49c90*/  STL [R1+0x1dc], R7 ;  /* 0x0001dc0701007387 */ /* 0x0001e20000100800 */
[----:B------:R-:W-:Y:S01]  /*49ca0*/  ISETP.LT.AND P1, PT, R5, UR50, !P0 ;  /* 0x0000003205007c0c */ /* 0x000fe2000c721270 */
[----:B------:R-:W-:Y:S01]  /*49cb0*/  ULDC UR50, c[0x0][0x228] ;  /* 0x00008a0000327ab9 */ /* 0x000fe20000000800 */
[----:B------:R-:W-:Y:S01]  /*49cc0*/  ISETP.LT.AND P3, PT, R3, UR49, !P0 ;  /* 0x0000003103007c0c */ /* 0x000fe2000c761270 */
[----:B------:R-:W-:Y:S01]  /*49cd0*/  ULDC UR49, c[0x0][0x228] ;  /* 0x00008a0000317ab9 */ /* 0x000fe20000000800 */
[----:B------:R-:W-:Y:S01]  /*49ce0*/  ISETP.LT.AND P0, PT, R2, UR16, !P0 ;  /* 0x0000001002007c0c */ /* 0x000fe2000c701270 */
[----:B------:R-:W-:-:S06]  /*49cf0*/  ULDC UR31, c[0x0][0x228] ;  /* 0x00008a00001f7ab9 */ /* 0x000fcc0000000800 */
[----:B------:R-:W-:-:S04]  /*49d00*/  @P2 LOP3.LUT R243, R243, 0x80000000, RZ, 0xfc, !PT ;  /* 0x80000000f3f32812 */ /* 0x000fc800078efcff */
[----:B------:R-:W-:-:S04]  /*49d10*/  LOP3.LUT R243, R243, 0xbfffffff, RZ, 0xc0, !PT ;  /* 0xbffffffff3f37812 */ /* 0x000fc800078ec0ff */
[----:B------:R-:W-:-:S04]  /*49d20*/  @P1 LOP3.LUT R243, R243, 0x40000000, RZ, 0xfc, !PT ;  /* 0x40000000f3f31812 */ /* 0x000fc800078efcff */
[----:B------:R-:W-:-:S04]  /*49d30*/  LOP3.LUT R243, R243, 0xdfffffff, RZ, 0xc0, !PT ;  /* 0xdffffffff3f37812 */ /* 0x000fc800078ec0ff */
[----:B------:R-:W-:Y:S02]  /*49d40*/  @P0 LOP3.LUT R243, R243, 0x20000000, RZ, 0xfc, !PT ;  /* 0x20000000f3f30812 */ /* 0x000fe400078efcff */
[----:B------:R-:W-:Y:S02]  /*49d50*/  ISETP.GE.AND P0, PT, R6, UR13, PT ;  /* 0x0000000d06007c0c */ /* 0x000fe4000bf06270 */
[----:B------:R-:W-:Y:S02]  /*49d60*/  @P3 LOP3.LUT R221, R221, 0x1, RZ, 0xfc, !PT ;  /* 0x00000001dddd3812 */ /* 0x000fe400078efcff */
        /* <DEDUP_REMOVED lines=8> */
[----:B------:R-:W-:-:S07]  /*49df0*/  ULDC UR25, c[0x0][0x228] ;  /* 0x00008a0000197ab9 */ /* 0x000fce0000000800 */
        /* <DEDUP_REMOVED lines=13> */
[----:B------:R0:W-:Y:S01]  /*49ed0*/  STL [R1+0x1e0], R7 ;  /* 0x0001e00701007387 */ /* 0x0001e20000100800 */
[----:B------:R-:W-:Y:S01]  /*49ee0*/  ISETP.LT.AND P2, PT, R4, UR45, !P0 ;  /* 0x0000002d04007c0c */ /* 0x000fe2000c741270 */
[----:B------:R-:W-:Y:S01]  /*49ef0*/  ULDC.64 UR6, c[0x0][0x228] ;  /* 0x00008a0000067ab9 */ /* 0x000fe20000000a00 */
[----:B------:R-:W-:Y:S01]  /*49f00*/  ISETP.LT.AND P1, PT, R5, UR24, !P0 ;  /* 0x0000001805007c0c */ /* 0x000fe2000c721270 */
[----:B------:R-:W-:Y:S01]  /*49f10*/  ULDC UR24, c[0x0][0x228] ;  /* 0x00008a0000187ab9 */ /* 0x000fe20000000800 */
[----:B------:R-:W-:-:S07]  /*49f20*/  ULDC UR46, c[0x0][0x228] ;  /* 0x00008a00002e7ab9 */ /* 0x000fce0000000800 */
[----:B------:R-:W-:Y:S01]  /*49f30*/  @P3 LOP3.LUT R243, R243, 0x1000000, RZ, 0xfc, !PT ;  /* 0x01000000f3f33812 */ /* 0x000fe200078efcff */
[----:B0-----:R-:W-:Y:S01]  /*49f40*/  VIADD R7, R7, UR4 ;  /* 0x0000000407077c36 */ /* 0x001fe20008000000 */
[----:B------:R-:W-:Y:S01]  /*49f50*/  ISETP.LT.AND P0, PT, R2, UR12, !P0 ;  /* 0x0000000c02007c0c */ /* 0x000fe2000c701270 */
[----:B------:R-:W-:Y:S01]  /*49f60*/  ULDC UR4, c[0x0][0x248] ;  /* 0x0000920000047ab9 */ /* 0x000fe20000000800 */
[----:B------:R-:W-:Y:S01]  /*49f70*/  LOP3.LUT R243, R243, 0xff7fffff, RZ, 0xc0, !PT ;  /* 0xff7ffffff3f37812 */ /* 0x000fe200078ec0ff */
[----:B------:R-:W-:-:S03]  /*49f80*/  ULDC UR45, c[0x0][0x228] ;  /* 0x00008a00002d7ab9 */ /* 0x000fc60000000800 */
[----:B------:R-:W-:-:S04]  /*49f90*/  @P2 LOP3.LUT R243, R243, 0x800000, RZ, 0xfc, !PT ;  /* 0x00800000f3f32812 */ /* 0x000fc800078efcff */
        /* <DEDUP_REMOVED lines=20> */
[----:B------:R-:W-:Y:S01]  /*4a0e0*/  @P2 LOP3.LUT R243, R243, 0x80000, RZ, 0xfc, !PT ;  /* 0x00080000f3f32812 */ /* 0x000fe200078efcff */
[----:B------:R0:W-:Y:S03]  /*4a0f0*/  STL [R1+0x1e8], R7 ;  /* 0x0001e80701007387 */ /* 0x0001e60000100800 */
[----:B------:R-:W-:-:S04]  /*4a100*/  LOP3.LUT R243, R243, 0xfffbffff, RZ, 0xc0, !PT ;  /* 0xfffbfffff3f37812 */ /* 0x000fc800078ec0ff */
[----:B------:R-:W-:Y:S01]  /*4a110*/  @P1 LOP3.LUT R243, R243, 0x40000, RZ, 0xfc, !PT ;  /* 0x00040000f3f31812 */ /* 0x000fe200078efcff */
[----:B0-----:R-:W-:Y:S01]  /*4a120*/  VIADD R7, R7, UR4 ;  /* 0x0000000407077c36 */ /* 0x001fe20008000000 */
[----:B------:R-:W-:Y:S02]  /*4a130*/  ULDC UR4, c[0x0][0x248] ;  /* 0x0000920000047ab9 */ /* 0x000fe40000000800 */
[----:B------:R-:W-:Y:S02]  /*4a140*/  LOP3.LUT R243, R243, 0xfffdffff, RZ, 0xc0, !PT ;  /* 0xfffdfffff3f37812 */ /* 0x000fe400078ec0ff */
[----:B------:R0:W-:Y:S02]  /*4a150*/  STL [R1+0x1ec], R7 ;  /* 0x0001ec0701007387 */ /* 0x0001e40000100800 */
[----:B------:R-:W-:Y:S02]  /*4a160*/  @P0 LOP3.LUT R243, R243, 0x20000, RZ, 0xfc, !PT ;  /* 0x00020000f3f30812 */ /* 0x000fe400078efcff */
[----:B------:R-:W-:Y:S01]  /*4a170*/  ISETP.GE.AND P0, PT, R6, UR17, PT ;  /* 0x0000001106007c0c */ /* 0x000fe2000bf06270 */
[----:B0-----:R-:W-:Y:S01]  /*4a180*/  VIADD R7, R7, UR4 ;  /* 0x0000000407077c36 */ /* 0x001fe20008000000 */
[----:B------:R-:W-:Y:S01]  /*4a190*/  ULDC UR4, c[0x0][0x248] ;  /* 0x0000920000047ab9 */ /* 0x000fe20000000800 */
[----:B------:R-:W-:Y:S01]  /*4a1a0*/  LOP3.LUT R243, R243, 0xfffeffff, RZ, 0xc0, !PT ;  /* 0xfffefffff3f37812 */ /* 0x000fe200078ec0ff */
[----:B------:R-:W-:Y:S01]  /*4a1b0*/  VIADD R6, R0, 0xa0 ;  /* 0x000000a000067836 */ /* 0x000fe20000000000 */
[----:B------:R-:W-:Y:S01]  /*4a1c0*/  ULDC.64 UR16, c[0x0][0x228] ;  /* 0x00008a0000107ab9 */ /* 0x000fe20000000a00 */
[----:B------:R0:W-:Y:S01]  /*4a1d0*/  STL [R1+0x1f0], R7 ;  /* 0x0001f00701007387 */ /* 0x0001e20000100800 */
[----:B------:R-:W-:Y:S01]  /*4a1e0*/  ISETP.LT.AND P3, PT, R3, UR43, !P0 ;  /* 0x0000002b03007c0c */ /* 0x000fe2000c761270 */
[----:B------:R-:W-:Y:S01]  /*4a1f0*/  ULDC UR43, c[0x0][0x228] ;  /* 0x00008a00002b7ab9 */ /* 0x000fe20000000800 */
[----:B0-----:R-:W-:Y:S01]  /*4a200*/  VIADD R7, R7, UR4 ;  /* 0x0000000407077c36 */ /* 0x001fe20008000000 */
[----:B------:R-:W-:-:S04]  /*4a210*/  ULDC UR4, c[0x0][0x248] ;  /* 0x0000920000047ab9 */ /* 0x000fc80000000800 */
[----:B------:R0:W-:Y:S01]  /*4a220*/  STL [R1+0x1f4], R7 ;  /* 0x0001f40701007387 */ /* 0x0001e20000100800 */
[----:B------:R-:W-:Y:S01]  /*4a230*/  ISETP.LT.AND P2, PT, R4, UR30, !P0 ;  /* 0x0000001e04007c0c */ /* 0x000fe2000c741270 */
[----:B------:R-:W-:Y:S01]  /*4a240*/  ULDC UR30, c[0x0][0x228] ;  /* 0x00008a00001e7ab9 */ /* 0x000fe20000000800 */
[----:B0-----:R-:W-:Y:S01]  /*4a250*/  VIADD R7, R7, UR4 ;  /* 0x0000000407077c36 */ /* 0x001fe20008000000 */
[----:B------:R-:W-:-:S04]  /*4a260*/  ULDC UR4, c[0x0][0x248] ;  /* 0x0000920000047ab9 */ /* 0x000fc80000000800 */
[----:B------:R0:W-:Y:S01]  /*4a270*/  STL [R1+0x1f8], R7 ;  /* 0x0001f80701007387 */ /* 0x0001e20000100800 */
[----:B------:R-:W-:Y:S02]  /*4a280*/  @P3 LOP3.LUT R243, R243, 0x10000, RZ, 0xfc, !PT ;  /* 0x00010000f3f33812 */ /* 0x000fe400078efcff */
[----:B------:R-:W-:Y:S01]  /*4a290*/  ISETP.LT.AND P1, PT, R5, UR15, !P0 ;  /* 0x0000000f05007c0c */ /* 0x000fe2000c721270 */
[----:B------:R-:W-:Y:S01]  /*4a2a0*/  ULDC UR15, c[0x0][0x228] ;  /* 0x00008a00000f7ab9 */ /* 0x000fe20000000800 */
[----:B0-----:R-:W-:Y:S01]  /*4a2b0*/  VIADD R7, R7, UR4 ;  /* 0x0000000407077c36 */ /* 0x001fe20008000000 */
[----:B------:R-:W-:Y:S01]  /*4a2c0*/  ULDC UR4, c[0x0][0x248] ;  /* 0x0000920000047ab9 */ /* 0x000fe20000000800 */
[----:B------:R-:W-:-:S03]  /*4a2d0*/  LOP3.LUT R243, R243, 0xffff7fff, RZ, 0xc0, !PT ;  /* 0xffff7ffff3f37812 */ /* 0x000fc600078ec0ff */
[----:B------:R0:W-:Y:S01]  /*4a2e0*/  STL [R1+0x1fc], R7 ;  /* 0x0001fc0701007387 */ /* 0x0001e20000100800 */
        /* <DEDUP_REMOVED lines=20> */
[----:B------:R-:W-:-:S08]  /*4a430*/  ULDC UR9, c[0x0][0x228] ;  /* 0x00008a0000097ab9 */ /* 0x000fd00000000800 */
[----:B------:R-:W-:Y:S01]  /*4a440*/  @P3 LOP3.LUT R243, R243, 0x1000, RZ, 0xfc, !PT ;  /* 0x00001000f3f33812 */ /* 0x000fe200078efcff */
[----:B0-----:R-:W-:Y:S01]  /*4a450*/  VIADD R7, R7, UR6 ;  /* 0x0000000607077c36 */ /* 0x001fe20008000000 */
[----:B------:R-:W-:Y:S01]  /*4a460*/  ULDC UR32, c[0x0][0x228] ;  /* 0x00008a0000207ab9 */ /* 0x000fe20000000800 */
[----:B------:R-:W-:Y:S01]  /*4a470*/  LOP3.LUT R240, R240, 0x7fffffff, RZ, 0xc0, !PT ;  /* 0x7ffffffff0f07812 */ /* 0x000fe200078ec0ff */
[----:B------:R-:W-:Y:S01]  /*4a480*/  ULDC UR42, c[0x0][0x228] ;  /* 0x00008a00002a7ab9 */ /* 0x000fe20000000800 */
        /* <DEDUP_REMOVED lines=36> */
[----:B------:R-:W-:-:S08]  /*4a6d0*/  ULDC UR26, c[0x0][0x228] ;  /* 0x00008a00001a7ab9 */ /* 0x000fd00000000800 */
        /* <DEDUP_REMOVED lines=10> */
[----:B------:R-:W-:-:S04]  /*4a780*/  LOP3.LUT R243, R243, 0xfffffffd, RZ, 0xc0, !PT ;  /* 0xfffffffdf3f37812 */ /* 0x000fc800078ec0ff */
[----:B------:R-:W-:Y:S02]  /*4a790*/  @P0 LOP3.LUT R243, R243, 0x2, RZ, 0xfc, !PT ;  /* 0x00000002f3f30812 */ /* 0x000fe400078efcff */
[----:B------:R-:W-:-:S04]  /*4a7a0*/  ISETP.GE.AND P0, PT, R6, UR5, PT ;  /* 0x0000000506007c0c */ /* 0x000fc8000bf06270 */
[----:B------:R-:W-:Y:S01]  /*4a7b0*/  ISETP.LT.AND P2, PT, R4, UR29, !P0 ;  /* 0x0000001d04007c0c */ /* 0x000fe2000c741270 */
[----:B------:R0:W-:Y:S01]  /*4a7c0*/  STL [R1+0x210], R7 ;  /* 0x0002100701007387 */ /* 0x0001e20000100800 */
[----:B------:R-:W-:Y:S01]  /*4a7d0*/  ISETP.LT.AND P1, PT, R5, UR11, !P0 ;  /* 0x0000000b05007c0c */ /* 0x000fe2000c721270 */
[----:B------:R-:W-:Y:S01]  /*4a7e0*/  VIADD R6, R0, 0x9c ;  /* 0x0000009c00067836 */ /* 0x000fe20000000000 */
[----:B------:R-:W-:Y:S01]  /*4a7f0*/  ISETP.LT.AND P3, PT, R3, UR14, !P0 ;  /* 0x0000000e03007c0c */ /* 0x000fe2000c761270 */
[----:B------:R-:W-:Y:S01]  /*4a800*/  ULDC UR29, c[0x0][0x228] ;  /* 0x00008a00001d7ab9 */ /* 0x000fe20000000800 */
[----:B------:R-:W-:Y:S01]  /*4a810*/  ISETP.LT.AND P0, PT, R2, UR6, !P0 ;  /* 0x0000000602007c0c */ /* 0x000fe2000c701270 */
[----:B------:R-:W-:Y:S01]  /*4a820*/  ULDC UR6, c[0x0][0x248] ;  /* 0x0000920000067ab9 */ /* 0x000fe20000000800 */
[----:B------:R-:W-:Y:S01]  /*4a830*/  LOP3.LUT R243, R243, 0xfffffffe, RZ, 0xc0, !PT ;  /* 0xfffffffef3f37812 */ /* 0x000fe200078ec0ff */
[----:B------:R-:W-:Y:S01]  /*4a840*/  ULDC UR11, c[0x0][0x228] ;  /* 0x00008a00000b7ab9 */ /* 0x000fe20000000800 */
[----:B------:R-:W-:-:S03]  /*4a850*/  ULDC UR14, c[0x0][0x228] ;  /* 0x00008a00000e7ab9 */ /* 0x000fc60000000800 */
[----:B------:R-:W-:Y:S01]  /*4a860*/  @P2 LOP3.LUT R242, R242, 0x80000000, RZ, 0xfc, !PT ;  /* 0x80000000f2f22812 */ /* 0x000fe200078efcff */
[----:B0-----:R-:W-:Y:S01]  /*4a870*/  VIADD R7, R7, UR4 ;  /* 0x0000000407077c36 */ /* 0x001fe20008000000 */
[----:B------:R-:W-:Y:S02]  /*4a880*/  ULDC UR4, c[0x0][0x248] ;  /* 0x0000920000047ab9 */ /* 0x000fe40000000800 */
[----:B------:R-:W-:-:S04]  /*4a890*/  LOP3.LUT R242, R242, 0xbfffffff, RZ, 0xc0, !PT ;  /* 0xbffffffff2f27812 */ /* 0x000fc800078ec0ff */
[----:B------:R-:W-:Y:S01]  /*4a8a0*/  @P1 LOP3.LUT R242, R242, 0x40000000, RZ, 0xfc, !PT ;  /* 0x40000000f2f21812 */ /* 0x000fe200078efcff */
[----:B------:R0:W-:Y:S03]  /*4a8b0*/  STL [R1+0x214], R7 ;  /* 0x0002140701007387 */ /* 0x0001e60000100800 */
[----:B------:R-:W-:Y:S01]  /*4a8c0*/  LOP3.LUT R242, R242, 0xdfffffff, RZ, 0xc0, !PT ;  /* 0xdffffffff2f27812 */ /* 0x000fe200078ec0ff */
[----:B0-----:R-:W-:Y:S01]  /*4a8d0*/  VIADD R7, R7, UR4 ;  /* 0x0000000407077c36 */ /* 0x001fe20008000000 */
[----:B------:R-:W-:Y:S02]  /*4a8e0*/  ULDC UR4, c[0x0][0x248] ;  /* 0x0000920000047ab9 */ /* 0x000fe40000000800 */
[----:B------:R-:W-:Y:S02]  /*4a8f0*/  @P0 LOP3.LUT R242, R242, 0x20000000, RZ, 0xfc, !PT ;  /* 0x20000000f2f20812 */ /* 0x000fe400078efcff */
[----:B------:R-:W-:Y:S01]  /*4a900*/  ISETP.GE.AND P0, PT, R6, UR17, PT ;  /* 0x0000001106007c0c */ /* 0x000fe2000bf06270 */
[----:B------:R0:W-:Y:S01]  /*4a910*/  STL [R1+0x218], R7 ;  /* 0x0002180701007387 */ /* 0x0001e20000100800 */
[----:B------:R-:W-:-:S02]  /*4a920*/  @P3 LOP3.LUT R243, R243, 0x1, RZ, 0xfc, !PT ;  /* 0x00000001f3f33812 */ /* 0x000fc400078efcff */
[----:B------:R-:W-:Y:S01]  /*4a930*/  LOP3.LUT R242, R242, 0xefffffff, RZ, 0xc0, !PT ;  /* 0xeffffffff2f27812 */ /* 0x000fe200078ec0ff */
[----:B------:R-:W-:Y:S01]  /*4a940*/  VIADD R6, R0, 0x9b ;  /* 0x0000009b00067836 */ /* 0x000fe20000000000 */
[----:B------:R-:W-:Y:S01]  /*4a950*/  ISETP.LT.AND P3, PT, R3, UR52, !P0 ;  /* 0x0000003403007c0c */ /* 0x000fe2000c761270 */
[----:B------:R-:W-:Y:S01]  /*4a960*/  ULDC.64 UR16, c[0x0][0x228] ;  /* 0x00008a0000107ab9 */ /* 0x000fe20000000a00 */
[----:B------:R-:W-:Y:S01]  /*4a970*/  ISETP.LT.AND P2, PT, R4, UR51, !P0 ;  /* 0x0000003304007c0c */ /* 0x000fe2000c741270 */
[----:B------:R-:W-:Y:S01]  /*4a980*/  ULDC UR51, c[0x0][0x228] ;  /* 0x00008a0000337ab9 */ /* 0x000fe20000000800 */
[----:B------:R-:W-:Y:S01]  /*4a990*/  ISETP.LT.AND P1, PT, R5, UR35, !P0 ;  /* 0x0000002305007c0c */ /* 0x000fe2000c721270 */
[----:B0-----:R-:W-:Y:S01]  /*4a9a0*/  VIADD R7, R7, UR4 ;  /* 0x0000000407077c36 */ /* 0x001fe20008000000 */
[----:B------:R-:W-:Y:S01]  /*4a9b0*/  ULDC UR4, c[0x0][0x248] ;  /* 0x0000920000047ab9 */ /* 0x000fe20000000800 */
[----:B------:R-:W-:Y:S01]  /*4a9c0*/  ULDC UR52, c[0x0][0x228] ;  /* 0x00008a0000347ab9 */ /* 0x000fe20000000800 */
[----:B------:R-:W-:-:S02]  /*4a9d0*/  ULDC UR35, c[0x0][0x228] ;  /* 0x00008a0000237ab9 */ /* 0x000fc40000000800 */
[----:B------:R0:W-:Y:S02]  /*4a9e0*/  STL [R1+0x21c], R7 ;  /* 0x00021c0701007387 */ /* 0x0001e40000100800 */
        /* <DEDUP_REMOVED lines=24> */
[----:B------:R-:W-:Y:S01]  /*4ab70*/  ULDC UR51, c[0x0][0x228] ;  /* 0x00008a0000337ab9 */ /* 0x000fe20000000800 */
[----:B------:R-:W-:Y:S01]  /*4ab80*/  ISETP.LT.AND P2, PT, R4, UR19, !P0 ;  /* 0x0000001304007c0c */ /* 0x000fe2000c741270 */
[----:B------:R-:W-:Y:S01]  /*4ab90*/  ULDC.64 UR22, c[0x0][0x228] ;  /* 0x00008a0000167ab9 */ /* 0x000fe20000000a00 */
[----:B------:R-:W-:Y:S01]  /*4aba0*/  ISETP.LT.AND P1, PT, R5, UR20, !P0 ;  /* 0x0000001405007c0c */ /* 0x000fe2000c721270 */
[----:B------:R0:W-:Y:S08]  /*4abb0*/  STL [R1+0x22c], R7 ;  /* 0x00022c0701007387 */ /* 0x0001f00000100800 */
[----:B------:R-:W-:Y:S01]  /*4abc0*/  @P3 LOP3.LUT R242, R242, 0x1000000, RZ, 0xfc, !PT ;  /* 0x01000000f2f23812 */ /* 0x000fe200078efcff */
[----:B------:R-:W-:Y:S01]  /*4abd0*/  ULDC UR19, c[0x0][0x228] ;  /* 0x00008a0000137ab9 */ /* 0x000fe20000000800 */
[----:B------:R-:W-:-:S02]  /*4abe0*/  ULDC UR20, c[0x0][0x228] ;  /* 0x00008a0000147ab9 */ /* 0x000fc40000000800 */
        /* <DEDUP_REMOVED lines=11> */
[----:B------:R-:W-:Y:S01]  /*4aca0*/  ULDC UR52, c[0x0][0x228] ;  /* 0x00008a0000347ab9 */ /* 0x000fe20000000800 */
[----:B------:R-:W-:Y:S01]  /*4acb0*/  ISETP.LT.AND P2, PT, R4, UR51, !P0 ;  /* 0x0000003304007c0c */ /* 0x000fe2000c741270 */
[----:B------:R-:W-:Y:S01]  /*4acc0*/  ULDC UR51, c[0x0][0x228] ;  /* 0x00008a0000337ab9 */ /* 0x000fe20000000800 */
[----:B------:R-:W-:Y:S01]  /*4acd0*/  ISETP.LT.AND P1, PT, R5, UR34, !P0 ;  /* 0x0000002205007c0c */ /* 0x000fe2000c721270 */
[----:B------:R-:W-:-:S08]  /*4ace0*/  ULDC.64 UR12, c[0x0][0x228] ;  /* 0x00008a00000c7ab9 */ /* 0x000fd00000000a00 */
[----:B------:R-:W-:Y:S01]  /*4acf0*/  @P3 LOP3.LUT R242, R242, 0x100000, RZ, 0xfc, !PT ;  /* 0x00100000f2f23812 */ /* 0x000fe200078efcff */
[----:B0-----:R-:W-:Y:S01]  /*4ad00*/  VIADD R7, R7, UR6 ;  /* 0x0000000607077c36 */ /* 0x001fe20008000000 */
[----:B------:R-:W-:Y:S02]  /*4ad10*/  ULDC UR34, c[0x0][0x228] ;  /* 0x00008a0000227ab9 */ /* 0x000fe40000000800 */
        /* <DEDUP_REMOVED lines=97> */
[----:B------:R-:W-:-:S08]  /*4b330*/  ULDC UR33, c[0x0][0x228] ;  /* 0x00008a0000217ab9 */ /* 0x000fd00000000800 */
[----:B------:R-:W-:Y:S01]  /*4b340*/  @P3 LOP3.LUT R242, R242, 0x10, RZ, 0xfc, !PT ;  /* 0x00000010f2f23812 */ /* 0x000fe200078efcff */
[----:B------:R0:W-:Y:S01]  /*4b350*/  STL [R1+0x258], R7 ;  /* 0x0002580701007387 */ /* 0x0001e20000100800 */
        /* <DEDUP_REMOVED lines=8> */
[----:B------:R-:W-:Y:S01]  /*4b3e0*/  ISETP.GE.AND P0, PT, R6, UR13, PT ;  /* 0x0000000d06007c0c */ /* 0x000fe2000bf06270 */
[----:B------:R-:W-:Y:S01]  /*4b3f0*/  VIADD R6, R0, 0x94 ;  /* 0x0000009400067836 */ /* 0x000fe20000000000 */
[----:B------:R-:W-:Y:S01]  /*4b400*/  LOP3.LUT R242, R242, 0xfffffffe, RZ, 0xc0, !PT ;  /* 0xfffffffef2f27812 */ /* 0x000fe200078ec0ff */
[----:B------:R-:W-:Y:S01]  /*4b410*/  ULDC.64 UR12, c[0x0][0x228] ;  /* 0x00008a00000c7ab9 */ /* 0x000fe20000000a00 */
[----:B------:R-:W-:Y:S01]  /*4b420*/  ISETP.LT.AND P2, PT, R4, UR60, !P0 ;  /* 0x0000003c04007c0c */ /* 0x000fe2000c741270 */
[----:B0-----:R-:W-:Y:S01]  /*4b430*/  VIADD R7, R7, UR6 ;  /* 0x0000000607077c36 */ /* 0x001fe20008000000 */
[----:B------:R-:W-:Y:S01]  /*4b440*/  ISETP.LT.AND P1, PT, R5, UR31, !P0 ;  /* 0x0000001f05007c0c */ /* 0x000fe2000c721270 */
[----:B------:R-:W-:Y:S01]  /*4b450*/  ULDC UR60, c[0x0][0x228] ;  /* 0x00008a00003c7ab9 */ /* 0x000fe20000000800 */
[----:B------:R-:W-:Y:S01]  /*4b460*/  ISETP.LT.AND P3, PT, R3, UR39, !P0 ;  /* 0x0000002703007c0c */ /* 0x000fe2000c761270 */
[----:B------:R-:W-:Y:S01]  /*4b470*/  ULDC UR39, c[0x0][0x228] ;  /* 0x00008a0000277ab9 */ /* 0x000fe20000000800 */
[----:B------:R-:W-:-:S07]  /*4b480*/  ISETP.LT.AND P0, PT, R2, UR22, !P0 ;  /* 0x0000001602007c0c */ /* 0x000fce000c701270 */
        /* <DEDUP_REMOVED lines=15> */
[----:B------:R-:W-:Y:S01]  /*4b580*/  LOP3.LUT R239, R239, 0x7fffffff, RZ, 0xc0, !PT ;  /* 0x7fffffffefef7812 */ /* 0x000fe200078ec0ff */
[----:B------:R-:W-:-:S06]  /*4b590*/  ULDC UR37, c[0x0][0x228] ;  /* 0x00008a0000257ab9 */ /* 0x000fcc0000000800 */
        /* <DEDUP_REMOVED lines=19> */
[----:B------:R-:W-:-:S06]  /*4b6d0*/  ULDC UR33, c[0x0][0x228] ;  /* 0x00008a0000217ab9 */ /* 0x000fcc0000000800 */
[----:B------:R-:W-:Y:S01]  /*4b6e0*/  @P3 LOP3.LUT R241, R241, 0x1000000, RZ, 0xfc, !PT ;  /* 0x01000000f1f13812 */ /* 0x000fe200078efcff */
[----:B0-----:R-:W-:Y:S01]  /*4b6f0*/  VIADD R7, R7, UR4 ;  /* 0x0000000407077c36 */ /* 0x001fe20008000000 */
[----:B------:R-:W-:Y:S01]  /*4b700*/  ISETP.LT.AND P0, PT, R2, UR6, !P0 ;  /* 0x0000000602007c0c */ /* 0x000fe2000c701270 */
[----:B------:R-:W-:Y:S01]  /*4b710*/  ULDC UR4, c[0x0][0x248] ;  /* 0x0000920000047ab9 */ /* 0x000fe20000000800 */
[----:B------:R-:W-:Y:S01]  /*4b720*/  LOP3.LUT R241, R241, 0xff7fffff, RZ, 0xc0, !PT ;  /* 0xff7ffffff1f17812 */ /* 0x000fe200078ec0ff */
[----:B------:R-:W-:Y:S01]  /*4b730*/  ULDC UR6, c[0x0][0x248] ;  /* 0x0000920000067ab9 */ /* 0x000fe20000000800 */
[----:B------:R-:W-:Y:S01]  /*4b740*/  ULDC UR24, c[0x0][0x228] ;  /* 0x00008a0000187ab9 */ /* 0x000fe20000000800 */
[----:B------:R-:W-:Y:S01]  /*4b750*/  LOP3.LUT R238, R238, 0x7fffffff, RZ, 0xc0, !PT ;  /* 0x7fffffffeeee7812 */ /* 0x000fe200078ec0ff */
[----:B------:R-:W-:Y:S01]  /*4b760*/  ULDC UR53, c[0x0][0x228] ;  /* 0x00008a0000357ab9 */ /* 0x000fe20000000800 */
        /* <DEDUP_REMOVED lines=50> */
[----:B------:R-:W-:Y:S01]  /*4ba90*/  ULDC.64 UR30, c[0x0][0x228] ;  /* 0x00008a00001e7ab9 */ /* 0x000fe20000000a00 */
[----:B------:R-:W-:Y:S01]  /*4baa0*/  ISETP.LT.AND P1, PT, R5, UR15, !P0 ;  /* 0x0000000f05007c0c */ /* 0x000fe2000c721270 */
[----:B------:R0:W-:Y:S01]  /*4bab0*/  STL [R1+0x280], R7 ;  /* 0x0002800701007387 */ /* 0x0001e20000100800 */
[----:B------:R-:W-:-:S07]  /*4bac0*/  ULDC UR61, c[0x0][0x228] ;  /* 0x00008a00003d7ab9 */ /* 0x000fce0000000800 */
[----:B------:R-:W-:Y:S01]  /*4bad0*/  @P3 LOP3.LUT R241, R241, 0x10000, RZ, 0xfc, !PT ;  /* 0x00010000f1f13812 */ /* 0x000fe200078efcff */
[----:B------:R-:W-:-:S03]  /*4bae0*/  ULDC UR15, c[0x0][0x228] ;  /* 0x00008a00000f7ab9 */ /* 0x000fc60000000800 */
[----:B------:R-:W-:-:S04]  /*4baf0*/  LOP3.LUT R241, R241, 0xffff7fff, RZ, 0xc0, !PT ;  /* 0xffff7ffff1f17812 */ /* 0x000fc800078ec0ff */
[----:B------:R-:W-:Y:S02]  /*4bb00*/  @P2 LOP3.LUT R241, R241, 0x8000, RZ, 0xfc, !PT ;  /* 0x00008000f1f12812 */ /* 0x000fe400078efcff */
[----:B------:R-:W-:Y:S01]  /*4bb10*/  ISETP.LT.AND P0, PT, R2, UR16, !P0 ;  /* 0x0000001002007c0c */ /* 0x000fe2000c701270 */
[----:B0-----:R-:W-:Y:S01]  /*4bb20*/  VIADD R7, R7, UR6 ;  /* 0x0000000607077c36 */ /* 0x001fe20008000000 */
[----:B------:R-:W-:Y:S01]  /*4bb30*/  LOP3.LUT R241, R241, 0xffffbfff, RZ, 0xc0, !PT ;  /* 0xffffbffff1f17812 */ /* 0x000fe200078ec0ff */
[----:B------:R-:W-:Y:S01]  /*4bb40*/  ULDC UR6, c[0x0][0x248] ;  /* 0x0000920000067ab9 */ /* 0x000fe20000000800 */
[----:B------:R-:W-:Y:S02]  /*4bb50*/  ULDC UR16, c[0x0][0x228] ;  /* 0x00008a0000107ab9 */ /* 0x000fe40000000800 */
        /* <DEDUP_REMOVED lines=9> */
[----:B------:R-:W-:Y:S01]  /*4bbf0*/  ULDC UR13, c[0x0][0x228] ;  /* 0x00008a00000d7ab9 */ /* 0x000fe20000000800 */
[----:B------:R-:W-:Y:S01]  /*4bc00*/  ISETP.LT.AND P1, PT, R5, UR32, !P0 ;  /* 0x0000002005007c0c */ /* 0x000fe2000c721270 */
[----:B------:R-:W-:Y:S01]  /*4bc10*/  ULDC.64 UR32, c[0x0][0x228] ;  /* 0x00008a0000207ab9 */ /* 0x000fe20000000a00 */
        /* <DEDUP_REMOVED lines=43> */
[----:B------:R-:W-:-:S04]  /*4bed0*/  @P3 LOP3.LUT R241, R241, 0x10, RZ, 0xfc, !PT ;  /* 0x00000010f1f13812 */ /* 0x000fc800078efcff */
        /* <DEDUP_REMOVED lines=10> */
[----:B------:R-:W-:Y:S01]  /*4bf80*/  ISETP.GE.AND P0, PT, R6, UR17, PT ;  /* 0x0000001106007c0c */ /* 0x000fe2000bf06270 */
[----:B------:R-:W-:Y:S01]  /*4bf90*/  VIADD R6, R0, 0x8c ;  /* 0x0000008c00067836 */ /* 0x000fe20000000000 */
[----:B------:R-:W-:Y:S01]  /*4bfa0*/  LOP3.LUT R241, R241, 0xfffffffe, RZ, 0xc0, !PT ;  /* 0xfffffffef1f17812 */ /* 0x000fe200078ec0ff */
[----:B------:R0:W-:Y:S01]  /*4bfb0*/  STL [R1+0x290], R7 ;  /* 0x0002900701007387 */ /* 0x0001e20000100800 */
[----:B------:R-:W-:Y:S01]  /*4bfc0*/  ISETP.LT.AND P2, PT, R4, UR29, !P0 ;  /* 0x0000001d04007c0c */ /* 0x000fe2000c741270 */
[----:B------:R-:W-:Y:S01]  /*4bfd0*/  ULDC UR17, c[0x0][0x248] ;  /* 0x0000920000117ab9 */ /* 0x000fe20000000800 */
[----:B------:R-:W-:Y:S01]  /*4bfe0*/  ISETP.LT.AND P1, PT, R5, UR11, !P0 ;  /* 0x0000000b05007c0c */ /* 0x000fe2000c721270 */
[----:B------:R-:W-:Y:S01]  /*4bff0*/  ULDC UR11, c[0x0][0x228] ;  /* 0x00008a00000b7ab9 */ /* 0x000fe20000000800 */
[----:B------:R-:W-:Y:S01]  /*4c000*/  ISETP.LT.AND P3, PT, R3, UR28, !P0 ;  /* 0x0000001c03007c0c */ /* 0x000fe2000c761270 */
[----:B------:R-:W-:Y:S01]  /*4c010*/  ULDC.64 UR28, c[0x0][0x228] ;  /* 0x00008a00001c7ab9 */ /* 0x000fe20000000a00 */
        /* <DEDUP_REMOVED lines=19> */
[----:B------:R0:W-:Y:S01]  /*4c150*/  STL [R1+0x294], R7 ;  /* 0x0002940701007387 */ /* 0x0001e20000100800 */
[----:B------:R-:W-:Y:S01]  /*4c160*/  ULDC UR43, c[0x0][0x228] ;  /* 0x00008a00002b7ab9 */ /* 0x000fe20000000800 */
[----:B------:R-:W-:Y:S01]  /*4c170*/  ULDC UR42, c[0x0][0x228] ;  /* 0x00008a00002a7ab9 */ /* 0x000fe20000000800 */
        /* <DEDUP_REMOVED lines=31> */
[----:B0-----:R-:W-:Y:S01]  /*4c370*/  VIADD R7, R7, UR6 ;  /* 0x0000000607077c36 */ /* 0x001fe20008000000 */
[----:B------:R-:W-:Y:S01]  /*4c380*/  ISETP.LT.AND P3, PT, R3, UR60, !P0 ;  /* 0x0000003c03007c0c */ /* 0x000fe2000c761270 */
[----:B------:R-:W-:Y:S01]  /*4c390*/  ULDC UR6, c[0x0][0x248] ;  /* 0x0000920000067ab9 */ /* 0x000fe20000000800 */
[----:B------:R-:W-:Y:S01]  /*4c3a0*/  ISETP.LT.AND P2, PT, R4, UR35, !P0 ;  /* 0x0000002304007c0c */ /* 0x000fe2000c741270 */
[----:B------:R-:W-:Y:S01]  /*4c3b0*/  VIADD R6, R0, 0x89 ;  /* 0x0000008900067836 */ /* 0x000fe20000000000 */
[----:B------:R-:W-:Y:S01]  /*4c3c0*/  ISETP.LT.AND P1, PT, R5, UR34, !P0 ;  /* 0x0000002205007c0c */ /* 0x000fe2000c721270 */
[----:B------:R0:W-:Y:S01]  /*4c3d0*/  STL [R1+0x29c], R7 ;  /* 0x00029c0701007387 */ /* 0x0001e20000100800 */
[----:B------:R-:W-:Y:S01]  /*4c3e0*/  ULDC UR60, c[0x0][0x228] ;  /* 0x00008a00003c7ab9 */ /* 0x000fe20000000800 */
[----:B------:R-:W-:-:S06]  /*4c3f0*/  ULDC UR23, c[0x0][0x228] ;  /* 0x00008a0000177ab9 */ /* 0x000fcc0000000800 */
[----:B------:R-:W-:Y:S01]  /*4c400*/  @P3 LOP3.LUT R240, R240, 0x100000, RZ, 0xfc, !PT ;  /* 0x00100000f0f03812 */ /* 0x000fe200078efcff */
[----:B------:R-:W-:-:S03]  /*4c410*/  ULDC.64 UR34, c[0x0][0x228] ;  /* 0x00008a0000227ab9 */ /* 0x000fc60000000a00 */
[----:B------:R-:W-:-:S04]  /*4c420*/  LOP3.LUT R240, R240, 0xfff7ffff, RZ, 0xc0, !PT ;  /* 0xfff7fffff0f07812 */ /* 0x000fc800078ec0ff */
[----:B------:R-:W-:Y:S02]  /*4c430*/  @P2 LOP3.LUT R240, R240, 0x80000, RZ, 0xfc, !PT ;  /* 0x00080000f0f02812 */ /* 0x000fe400078efcff */
[----:B------:R-:W-:Y:S02]  /*4c440*/  ISETP.LT.AND P0, PT, R2, UR32, !P0 ;  /* 0x0000002002007c0c */ /* 0x000fe4000c701270 */
        /* <DEDUP_REMOVED lines=16> */
[----:B------:R-:W-:Y:S01]  /*4c550*/  ULDC UR60, c[0x0][0x228] ;  /* 0x00008a00003c7ab9 */ /* 0x000fe20000000800 */
[----:B------:R-:W-:Y:S01]  /*4c560*/  LOP3.LUT R237, R237, 0x7fffffff, RZ, 0xc0, !PT ;  /* 0x7fffffffeded7812 */ /* 0x000fe200078ec0ff */
[----:B------:R-:W-:Y:S01]  /*4c570*/  ULDC UR51, c[0x0][0x228] ;  /* 0x00008a0000337ab9 */ /* 0x000fe20000000800 */
[----:B------:R-:W-:Y:S01]  /*4c580*/  ULDC UR52, c[0x0][0x228] ;  /* 0x00008a0000347ab9 */ /* 0x000fe20000000800 */
[----:B0-----:R-:W-:Y:S01]  /*4c590*/  VIADD R7, R7, UR12 ;  /* 0x0000000c07077c36 */ /* 0x001fe20008000000 */
[----:B------:R-:W-:Y:S01]  /*4c5a0*/  @P3 LOP3.LUT R240, R240, 0x10000, RZ, 0xfc, !PT ;  /* 0x00010000f0f03812 */ /* 0x000fe200078efcff */
[----:B------:R-:W-:-:S03]  /*4c5b0*/  ULDC UR12, c[0x0][0x228] ;  /* 0x00008a00000c7ab9 */ /* 0x000fc60000000800 */
[----:B------:R0:W-:Y:S01]  /*4c5c0*/  STL [R1+0x2a8], R7 ;  /* 0x0002a80701007387 */ /* 0x0001e20000100800 */
[----:B------:R-:W-:Y:S01]  /*4c5d0*/  LOP3.LUT R240, R240, 0xffff7fff, RZ, 0xc0, !PT ;  /* 0xffff7ffff0f07812 */ /* 0x000fe200078ec0ff */
[----:B0-----:R-:W-:-:S03]  /*4c5e0*/  VIADD R7, R7, UR22 ;  /* 0x0000001607077c36 */ /* 0x001fc60008000000 */
[----:B------:R-:W-:Y:S01]  /*4c5f0*/  @P2 LOP3.LUT R240, R240, 0x8000, RZ, 0xfc, !PT ;  /* 0x00008000f0f02812 */ /* 0x000fe200078efcff */
[----:B------:R-:W-:Y:S01]  /*4c600*/  ULDC UR22, c[0x0][0x248] ;  /* 0x0000920000167ab9 */ /* 0x000fe20000000800 */
[----:B------:R0:W-:Y:S01]  /*4c610*/  STL [R1+0x2ac], R7 ;  /* 0x0002ac0701007387 */ /* 0x0001e20000100800 */
[----:B------:R-:W-:Y:S01]  /*4c620*/  ISETP.LT.AND P0, PT, R2, UR34, !P0 ;  /* 0x0000002202007c0c */ /* 0x000fe2000c701270 */
[----:B0-----:R-:W-:Y:S01]  /*4c630*/  VIADD R7, R7, UR17 ;  /* 0x0000001107077c36 */ /* 0x001fe20008000000 */
[----:B------:R-:W-:-:S04]  /*4c640*/  ULDC UR17, c[0x0][0x248] ;  /* 0x0000920000117ab9 */ /* 0x000fc80000000800 */
[----:B------:R0:W-:Y:S01]  /*4c650*/  STL [R1+0x2b0], R7 ;  /* 0x0002b00701007387 */ /* 0x0001e20000100800 */
[----:B------:R-:W-:Y:S01]  /*4c660*/  LOP3.LUT R240, R240, 0xffffbfff, RZ, 0xc0, !PT ;  /* 0xffffbffff0f07812 */ /* 0x000fe200078ec0ff */
[----:B0-----:R-:W-:-:S03]  /*4c670*/  VIADD R7, R7, UR17 ;  /* 0x0000001107077c36 */ /* 0x001fc60008000000 */
[----:B------:R-:W-:Y:S01]  /*4c680*/  @P1 LOP3.LUT R240, R240, 0x4000, RZ, 0xfc, !PT ;  /* 0x00004000f0f01812 */ /* 0x000fe200078efcff */
[----:B------:R-:W-:Y:S01]  /*4c690*/  ULDC UR17, c[0x0][0x228] ;  /* 0x00008a0000117ab9 */ /* 0x000fe20000000800 */
[----:B------:R0:W-:Y:S02]  /*4c6a0*/  STL [R1+0x2b4], R7 ;  /* 0x0002b40701007387 */ /* 0x0001e40000100800 */
[----:B------:R-:W-:Y:S01]  /*4c6b0*/  LOP3.LUT R240, R240, 0xffffdfff, RZ, 0xc0, !PT ;  /* 0xffffdffff0f07812 */ /* 0x000fe200078ec0ff */
[----:B0-----:R-:W-:Y:S01]  /*4c6c0*/  VIADD R7, R7, UR22 ;  /* 0x0000001607077c36 */ /* 0x001fe20008000000 */
[----:B------:R-:W-:-:S04]  /*4c6d0*/  ULDC UR22, c[0x0][0x248] ;  /* 0x0000920000167ab9 */ /* 0x000fc80000000800 */
[----:B------:R0:W-:Y:S01]  /*4c6e0*/  STL [R1+0x2b8], R7 ;  /* 0x0002b80701007387 */ /* 0x0001e20000100800 */
[----:B------:R-:W-:Y:S02]  /*4c6f0*/  @P0 LOP3.LUT R240, R240, 0x2000, RZ, 0xfc, !PT ;  /* 0x00002000f0f00812 */ /* 0x000fe400078efcff */
[----:B------:R-:W-:Y:S01]  /*4c700*/  ISETP.GE.AND P0, PT, R6, UR29, PT ;  /* 0x0000001d06007c0c */ /* 0x000fe2000bf06270 */
[----:B0-----:R-:W-:Y:S01]  /*4c710*/  VIADD R7, R7, UR22 ;  /* 0x0000001607077c36 */ /* 0x001fe20008000000 */
[----:B------:R-:W-:-:S04]  /*4c720*/  ULDC UR22, c[0x0][0x248] ;  /* 0x0000920000167ab9 */ /* 0x000fc80000000800 */
[----:B------:R0:W-:Y:S01]  /*4c730*/  STL [R1+0x2bc], R7 ;  /* 0x0002bc0701007387 */ /* 0x0001e20000100800 */
[----:B------:R-:W-:Y:S02]  /*4c740*/  ISETP.LT.AND P3, PT, R3, UR60, !P0 ;  /* 0x0000003c03007c0c */ /* 0x000fe4000c761270 */
[----:B------:R-:W-:Y:S01]  /*4c750*/  LOP3.LUT R240, R240, 0xffffefff, RZ, 0xc0, !PT ;  /* 0xffffeffff0f07812 */ /* 0x000fe200078ec0ff */
[----:B------:R-:W-:Y:S01]  /*4c760*/  VIADD R6, R0, 0x87 ;  /* 0x0000008700067836 */ /* 0x000fe20000000000 */
[----:B------:R-:W-:Y:S01]  /*4c770*/  ISETP.LT.AND P2, PT, R4, UR50, !P0 ;  /* 0x0000003204007c0c */ /* 0x000fe2000c741270 */
[----:B------:R-:W-:Y:S01]  /*4c780*/  ULDC UR60, c[0x0][0x228] ;  /* 0x00008a00003c7ab9 */ /* 0x000fe20000000800 */
[----:B------:R-:W-:Y:S01]  /*4c790*/  ISETP.LT.AND P1, PT, R5, UR49, !P0 ;  /* 0x0000003105007c0c */ /* 0x000fe2000c721270 */
[----:B------:R-:W-:Y:S01]  /*4c7a0*/  ULDC UR49, c[0x0][0x228] ;  /* 0x00008a0000317ab9 */ /* 0x000fe20000000800 */
[----:B------:R-:W-:Y:S01]  /*4c7b0*/  ULDC UR50, c[0x0][0x228] ;  /* 0x00008a0000327ab9 */ /* 0x000fe20000000800 */
[----:B0-----:R-:W-:Y:S01]  /*4c7c0*/  VIADD R7, R7, UR22 ;  /* 0x0000001607077c36 */ /* 0x001fe20008000000 */
[----:B------:R-:W-:-:S04]  /*4c7d0*/  ULDC UR22, c[0x0][0x228] ;  /* 0x00008a0000167ab9 */ /* 0x000fc80000000800 */
        /* <DEDUP_REMOVED lines=23> */
[----:B------:R0:W-:Y:S01]  /*4c950*/  STL [R1+0x2d0], R7 ;  /* 0x0002d00701007387 */ /* 0x0001e20000100800 */
[----:B------:R-:W-:Y:S01]  /*4c960*/  ISETP.LT.AND P3, PT, R3, UR60, !P0 ;  /* 0x0000003c03007c0c */ /* 0x000fe2000c761270 */
[----:B------:R-:W-:Y:S01]  /*4c970*/  VIADD R6, R0, 0x86 ;  /* 0x0000008600067836 */ /* 0x000fe20000000000 */
[----:B------:R-:W-:Y:S01]  /*4c980*/  ISETP.LT.AND P2, PT, R4, UR48, !P0 ;  /* 0x0000003004007c0c */ /* 0x000fe2000c741270 */
[----:B------:R-:W-:Y:S01]  /*4c990*/  ULDC.64 UR30, c[0x0][0x228] ;  /* 0x00008a00001e7ab9 */ /* 0x000fe20000000a00 */
[----:B------:R-:W-:Y:S01]  /*4c9a0*/  ISETP.LT.AND P1, PT, R5, UR47, !P0 ;  /* 0x0000002f05007c0c */ /* 0x000fe2000c721270 */
[----:B------:R-:W-:Y:S01]  /*4c9b0*/  ULDC UR60, c[0x0][0x228] ;  /* 0x00008a00003c7ab9 */ /* 0x000fe20000000800 */
[----:B------:R-:W-:Y:S01]  /*4c9c0*/  ULDC UR47, c[0x0][0x228] ;  /* 0x00008a00002f7ab9 */ /* 0x000fe20000000800 */
[----:B------:R-:W-:-:S06]  /*4c9d0*/  ULDC UR48, c[0x0][0x228] ;  /* 0x00008a0000307ab9 */ /* 0x000fcc0000000800 */
[----:B------:R-:W-:-:S04]  /*4c9e0*/  @P3 LOP3.LUT R240, R240, 0x100, RZ, 0xfc, !PT ;  /* 0x00000100f0f03812 */ /* 0x000fc800078efcff */
[----:B------:R-:W-:Y:S01]  /*4c9f0*/  LOP3.LUT R240, R240, 0xffffff7f, RZ, 0xc0, !PT ;  /* 0xffffff7ff0f07812 */ /* 0x000fe200078ec0ff */
[----:B0-----:R-:W-:Y:S01]  /*4ca00*/  VIADD R7, R7, UR28 ;  /* 0x0000001c07077c36 */ /* 0x001fe20008000000 */
[----:B------:R-:W-:Y:S02]  /*4ca10*/  ULDC.64 UR28, c[0x0][0x228] ;  /* 0x00008a00001c7ab9 */ /* 0x000fe40000000a00 */
[----:B------:R-:W-:Y:S02]  /*4ca20*/  @P2 LOP3.LUT R240, R240, 0x80, RZ, 0xfc, !PT ;  /* 0x00000080f0f02812 */ /* 0x000fe400078efcff */
[----:B------:R-:W-:Y:S01]  /*4ca30*/  ISETP.LT.AND P0, PT, R2, UR28, !P0 ;  /* 0x0000001c02007c0c */ /* 0x000fe2000c701270 */
[----:B------:R0:W-:Y:S01]  /*4ca40*/  STL [R1+0x2d4], R7 ;  /* 0x0002d40701007387 */ /* 0x0001e20000100800 */
[----:B------:R-:W-:Y:S01]  /*4ca50*/  LOP3.LUT R240, R240, 0xffffffbf, RZ, 0xc0, !PT ;  /* 0xffffffbff0f07812 */ /* 0x000fe200078ec0ff */
[----:B------:R-:W-:-:S03]  /*4ca60*/  ULDC UR28, c[0x0][0x248] ;  /* 0x00009200001c7ab9 */ /* 0x000fc60000000800 */
        /* <DEDUP_REMOVED lines=11> */
[----:B0-----:R-:W-:-:S08]  /*4cb20*/  VIADD R7, R7, UR26 ;  /* 0x0000001a07077c36 */ /* 0x001fd00008000000 */
[----:B------:R-:W-:Y:S01]  /*4cb30*/  @P3 LOP3.LUT R240, R240, 0x10, RZ, 0xfc, !PT ;  /* 0x00000010f0f03812 */ /* 0x000fe200078efcff */
[----:B------:R-:W-:Y:S01]  /*4cb40*/  ULDC UR26, c[0x0][0x248] ;  /* 0x00009200001a7ab9 */ /* 0x000fe20000000800 */
        /* <DEDUP_REMOVED lines=15> */
[----:B------:R-:W-:Y:S01]  /*4cc40*/  ULDC.64 UR34, c[0x0][0x228] ;  /* 0x00008a0000227ab9 */ /* 0x000fe20000000a00 */
        /* <DEDUP_REMOVED lines=13> */
[----:B------:R-:W-:Y:S02]  /*4cd20*/  ISETP.LT.AND P3, PT, R3, UR54, !P0 ;  /* 0x0000003603007c0c */ /* 0x000fe4000c761270 */
[----:B------:R-:W-:Y:S01]  /*4cd30*/  LOP3.LUT R239, R239, 0xefffffff, RZ, 0xc0, !PT ;  /* 0xefffffffefef7812 */ /* 0x000fe200078ec0ff */
[----:B0-----:R-:W-:Y:S01]  /*4cd40*/  VIADD R7, R7, UR26 ;  /* 0x0000001a07077c36 */ /* 0x001fe20008000000 */
[----:B------:R-:W-:Y:S01]  /*4cd50*/  ISETP.LT.AND P2, PT, R4, UR36, !P0 ;  /* 0x0000002404007c0c */ /* 0x000fe2000c741270 */
[----:B------:R-:W-:Y:S01]  /*4cd60*/  ULDC UR26, c[0x0][0x248] ;  /* 0x00009200001a7ab9 */ /* 0x000fe20000000800 */
[----:B------:R-:W-:Y:S01]  /*4cd70*/  ISETP.LT.AND P1, PT, R5, UR37, !P0 ;  /* 0x0000002505007c0c */ /* 0x000fe2000c721270 */
[----:B------:R-:W-:Y:S01]  /*4cd80*/  VIADD R6, R0, 0x83 ;  /* 0x0000008300067836 */ /* 0x000fe20000000000 */
[----:B------:R-:W-:-:S05]  /*4cd90*/  ULDC UR54, c[0x0][0x228] ;  /* 0x00008a0000367ab9 */ /* 0x000fca0000000800 */
[----:B------:R-:W-:Y:S01]  /*4cda0*/  @P3 LOP3.LUT R239, R239, 0x10000000, RZ, 0xfc, !PT ;  /* 0x10000000efef3812 */ /* 0x000fe200078efcff */
[----:B------:R0:W-:Y:S01]  /*4cdb0*/  STL [R1+0x2dc], R7 ;  /* 0x0002dc0701007387 */ /* 0x0001e20000100800 */
[----:B------:R-:W-:Y:S01]  /*4cdc0*/  ULDC UR36, c[0x0][0x228] ;  /* 0x00008a0000247ab9 */ /* 0x000fe20000000800 */
[----:B------:R-:W-:Y:S01]  /*4cdd0*/  ULDC UR37, c[0x0][0x228] ;  /* 0x00008a0000257ab9 */ /* 0x000fe20000000800 */
[----:B------:R-:W-:-:S04]  /*4cde0*/  LOP3.LUT R239, R239, 0xf7ffffff, RZ, 0xc0, !PT ;  /* 0xf7ffffffefef7812 */ /* 0x000fc800078ec0ff */
[----:B------:R-:W-:Y:S02]  /*4cdf0*/  @P2 LOP3.LUT R239, R239, 0x8000000, RZ, 0xfc, !PT ;  /* 0x08000000efef2812 */ /* 0x000fe400078efcff */
[----:B------:R-:W-:Y:S02]  /*4ce00*/  ISETP.LT.AND P0, PT, R2, UR34, !P0 ;  /* 0x0000002202007c0c */ /* 0x000fe4000c701270 */
[----:B------:R-:W-:Y:S01]  /*4ce10*/  LOP3.LUT R239, R239, 0xfbffffff, RZ, 0xc0, !PT ;  /* 0xfbffffffefef7812 */ /* 0x000fe200078ec0ff */
[----:B0-----:R-:W-:Y:S01]  /*4ce20*/  VIADD R7, R7, UR26 ;  /* 0x0000001a07077c36 */ /* 0x001fe20008000000 */
[----:B------:R-:W-:Y:S02]  /*4ce30*/  ULDC UR26, c[0x0][0x248] ;  /* 0x00009200001a7ab9 */ /* 0x000fe40000000800 */
[----:B------:R-:W-:Y:S02]  /*4ce40*/  @P1 LOP3.LUT R239, R239, 0x4000000, RZ, 0xfc, !PT ;  /* 0x04000000efef1812 */ /* 0x000fe400078efcff */
[----:B------:R0:W-:Y:S02]  /*4ce50*/  STL [R1+0x2e0], R7 ;  /* 0x0002e00701007387 */ /* 0x0001e40000100800 */
[----:B------:R-:W-:-:S04]  /*4ce60*/  LOP3.LUT R239, R239, 0xfdffffff, RZ, 0xc0, !PT ;  /* 0xfdffffffefef7812 */ /* 0x000fc800078ec0ff */
[----:B------:R-:W-:Y:S01]  /*4ce70*/  @P0 LOP3.LUT R239, R239, 0x2000000, RZ, 0xfc, !PT ;  /* 0x02000000efef0812 */ /* 0x000fe200078efcff */
[----:B0-----:R-:W-:Y:S01]  /*4ce80*/  VIADD R7, R7, UR26 ;  /* 0x0000001a07077c36 */ /* 0x001fe20008000000 */
[----:B------:R-:W-:Y:S01]  /*4ce90*/  ULDC UR26, c[0x0][0x248] ;  /* 0x00009200001a7ab9 */ /* 0x000fe20000000800 */
[----:B------:R-:W-:-:S03]  /*4cea0*/  ISETP.GE.AND P0, PT, R6, UR29, PT ;  /* 0x0000001d06007c0c */ /* 0x000fc6000bf06270 */
        /* <DEDUP_REMOVED lines=27> */
[----:B------:R-:W-:Y:S02]  /*4d060*/  ISETP.LT.AND P0, PT, R2, UR26, !P0 ;  /* 0x0000001a02007c0c */ /* 0x000fe4000c701270 */
        /* <DEDUP_REMOVED lines=69> */
[----:B------:R-:W-:Y:S01]  /*4d4c0*/  ULDC UR40, c[0x0][0x228] ;  /* 0x00008a0000287ab9 */ /* 0x000fe20000000800 */
        /* <DEDUP_REMOVED lines=47> */
[----:B------:R-:W-:Y:S01]  /*4d7c0*/  ULDC UR28, c[0x0][0x248] ;  /* 0x00009200001c7ab9 */ /* 0x000fe20000000800 */
[----:B------:R-:W-:-:S05]  /*4d7d0*/  ULDC UR12, c[0x0][0x228] ;  /* 0x00008a00000c7ab9 */ /* 0x000fca0000000800 */
        /* <DEDUP_REMOVED lines=10> */
[----:B------:R-:W-:Y:S01]  /*4d880*/  ULDC UR40, c[0x0][0x228] ;  /* 0x00008a0000287ab9 */ /* 0x000fe20000000800 */
[----:B------:R-:W-:Y:S01]  /*4d890*/  ISETP.LT.AND P2, PT, R4, UR14, !P0 ;  /* 0x0000000e04007c0c */ /* 0x000fe2000c741270 */
[----:B0-----:R-:W-:Y:S01]  /*4d8a0*/  VIADD R7, R7, UR18 ;  /* 0x0000001207077c36 */ /* 0x001fe20008000000 */
[----:B------:R-:W-:Y:S01]  /*4d8b0*/  ISETP.LT.AND P1, PT, R5, UR17, !P0 ;  /* 0x0000001105007c0c */ /* 0x000fe2000c721270 */
[----:B------:R-:W-:-:S08]  /*4d8c0*/  ULDC.64 UR32, c[0x0][0x228] ;  /* 0x00008a0000207ab9 */ /* 0x000fd00000000a00 */
[----:B------:R-:W-:Y:S01]  /*4d8d0*/  @P3 LOP3.LUT R238, R238, 0x10000000, RZ, 0xfc, !PT ;  /* 0x10000000eeee3812 */ /* 0x000fe200078efcff */
[----:B------:R0:W-:Y:S01]  /*4d8e0*/  STL [R1+0x30c], R7 ;  /* 0x00030c0701007387 */ /* 0x0001e20000100800 */
[----:B------:R-:W-:Y:S01]  /*4d8f0*/  ULDC UR18, c[0x0][0x248] ;  /* 0x0000920000127ab9 */ /* 0x000fe20000000800 */
[----:B------:R-:W-:Y:S01]  /*4d900*/  ULDC UR17, c[0x0][0x228] ;  /* 0x00008a0000117ab9 */ /* 0x000fe20000000800 */
[----:B------:R-:W-:Y:S01]  /*4d910*/  LOP3.LUT R238, R238, 0xf7ffffff, RZ, 0xc0, !PT ;  /* 0xf7ffffffeeee7812 */ /* 0x000fe200078ec0ff */
[----:B------:R-:W-:-:S03]  /*4d920*/  ULDC UR14, c[0x0][0x228] ;  /* 0x00008a00000e7ab9 */ /* 0x000fc60000000800 */
        /* <DEDUP_REMOVED lines=16> */
[----:B------:R-:W-:-:S06]  /*4da30*/  ULDC.64 UR34, c[0x0][0x228] ;  /* 0x00008a0000227ab9 */ /* 0x000fcc0000000a00 */
[----:B------:R-:W-:Y:S01]  /*4da40*/  @P3 LOP3.LUT R238, R238, 0x1000000, RZ, 0xfc, !PT ;  /* 0x01000000eeee3812 */ /* 0x000fe200078efcff */
[----:B------:R-:W-:Y:S01]  /*4da50*/  ULDC UR20, c[0x0][0x248] ;  /* 0x0000920000147ab9 */ /* 0x000fe20000000800 */
[----:B------:R-:W-:Y:S02]  /*4da60*/  ULDC UR19, c[0x0][0x228] ;  /* 0x00008a0000137ab9 */ /* 0x000fe40000000800 */
        /* <DEDUP_REMOVED lines=8> */
[----:B------:R-:W-:Y:S01]  /*4daf0*/  LOP3.LUT R238, R238, 0xffdfffff, RZ, 0xc0, !PT ;  /* 0xffdfffffeeee7812 */ /* 0x000fe200078ec0ff */
[----:B------:R0:W-:Y:S03]  /*4db00*/  STL [R1+0x314], R7 ;  /* 0x0003140701007387 */ /* 0x0001e60000100800 */
[----:B------:R-:W-:Y:S02]  /*4db10*/  @P0 LOP3.LUT R238, R238, 0x200000, RZ, 0xfc, !PT ;  /* 0x00200000eeee0812 */ /* 0x000fe400078efcff */
[----:B------:R-:W-:Y:S01]  /*4db20*/  ISETP.GE.AND P0, PT, R6, UR27, PT ;  /* 0x0000001b06007c0c */ /* 0x000fe2000bf06270 */
[----:B0-----:R-:W-:-:S03]  /*4db30*/  VIADD R7, R7, UR9 ;  /* 0x0000000907077c36 */ /* 0x001fc60008000000 */
[----:B------:R-:W-:Y:S02]  /*4db40*/  ISETP.LT.AND P3, PT, R3, UR40, !P0 ;  /* 0x0000002803007c0c */ /* 0x000fe4000c761270 */
[----:B------:R-:W-:Y:S01]  /*4db50*/  LOP3.LUT R238, R238, 0xffefffff, RZ, 0xc0, !PT ;  /* 0xffefffffeeee7812 */ /* 0x000fe200078ec0ff */
[----:B------:R-:W-:Y:S01]  /*4db60*/  VIADD R6, R0, 0x79 ;  /* 0x0000007900067836 */ /* 0x000fe20000000000 */
[----:B------:R0:W-:Y:S01]  /*4db70*/  STL [R1+0x318], R7 ;  /* 0x0003180701007387 */ /* 0x0001e20000100800 */
[----:B------:R-:W-:Y:S01]  /*4db80*/  ISETP.LT.AND P2, PT, R4, UR22, !P0 ;  /* 0x0000001604007c0c */ /* 0x000fe2000c741270 */
[----:B------:R-:W-:Y:S01]  /*4db90*/  ULDC UR40, c[0x0][0x228] ;  /* 0x00008a0000287ab9 */ /* 0x000fe20000000800 */
[----:B------:R-:W-:Y:S01]  /*4dba0*/  ISETP.LT.AND P1, PT, R5, UR23, !P0 ;  /* 0x0000001705007c0c */ /* 0x000fe2000c721270 */
[----:B------:R-:W-:Y:S01]  /*4dbb0*/  ULDC UR23, c[0x0][0x248] ;  /* 0x0000920000177ab9 */ /* 0x000fe20000000800 */
[----:B------:R-:W-:Y:S01]  /*4dbc0*/  ULDC UR9, c[0x0][0x228] ;  /* 0x00008a0000097ab9 */ /* 0x000fe20000000800 */
[----:B0-----:R-:W-:Y:S01]  /*4dbd0*/  VIADD R7, R7, UR13 ;  /* 0x0000000d07077c36 */ /* 0x001fe20008000000 */
[----:B------:R-:W-:-:S02]  /*4dbe0*/  ULDC UR13, c[0x0][0x248] ;  /* 0x00009200000d7ab9 */ /* 0x000fc40000000800 */
[----:B------:R-:W-:Y:S01]  /*4dbf0*/  @P3 LOP3.LUT R238, R238, 0x100000, RZ, 0xfc, !PT ;  /* 0x00100000eeee3812 */ /* 0x000fe200078efcff */
[----:B------:R-:W-:Y:S01]  /*4dc00*/  ULDC UR22, c[0x0][0x228] ;  /* 0x00008a0000167ab9 */ /* 0x000fe20000000800 */
[----:B------:R0:W-:Y:S02]  /*4dc10*/  STL [R1+0x31c], R7 ;  /* 0x00031c0701007387 */ /* 0x0001e40000100800 */
[----:B------:R-:W-:Y:S01]  /*4dc20*/  LOP3.LUT R238, R238, 0xfff7ffff, RZ, 0xc0, !PT ;  /* 0xfff7ffffeeee7812 */ /* 0x000fe200078ec0ff */
[----:B0-----:R-:W-:-:S03]  /*4dc30*/  VIADD R7, R7, UR4 ;  /* 0x0000000407077c36 */ /* 0x001fc60008000000 */
[----:B------:R-:W-:Y:S01]  /*4dc40*/  @P2 LOP3.LUT R238, R238, 0x80000, RZ, 0xfc, !PT ;  /* 0x00080000eeee2812 */ /* 0x000fe200078efcff */
[----:B------:R-:W-:Y:S01]  /*4dc50*/  ULDC UR4, c[0x0][0x228] ;  /* 0x00008a0000047ab9 */ /* 0x000fe20000000800 */
[----:B------:R0:W-:Y:S01]  /*4dc60*/  STL [R1+0x320], R7 ;  /* 0x0003200701007387 */ /* 0x0001e20000100800 */
[----:B------:R-:W-:Y:S01]  /*4dc70*/  ISETP.LT.AND P0, PT, R2, UR34, !P0 ;  /* 0x0000002202007c0c */ /* 0x000fe2000c701270 */
[----:B------:R-:W-:Y:S01]  /*4dc80*/  ULDC UR34, c[0x0][0x228] ;  /* 0x00008a0000227ab9 */ /* 0x000fe20000000800 */
        /* <DEDUP_REMOVED lines=24> */
[----:B------:R-:W-:Y:S01]  /*4de10*/  ULDC UR43, c[0x0][0x228] ;  /* 0x00008a00002b7ab9 */ /* 0x000fe20000000800 */
[----:B0-----:R-:W-:Y:S01]  /*4de20*/  VIADD R7, R7, UR18 ;  /* 0x0000001207077c36 */ /* 0x001fe20008000000 */
[----:B------:R-:W-:-:S04]  /*4de30*/  ULDC UR18, c[0x0][0x248] ;  /* 0x0000920000127ab9 */ /* 0x000fc80000000800 */
[----:B------:R0:W-:Y:S02]  /*4de40*/  STL [R1+0x334], R7 ;  /* 0x0003340701007387 */ /* 0x0001e40000100800 */
        /* <DEDUP_REMOVED lines=8> */
[----:B------:R0:W-:Y:S02]  /*4ded0*/  STL [R1+0x33c], R7 ;  /* 0x00033c0701007387 */ /* 0x0001e40000100800 */
[----:B0-----:R-:W-:Y:S01]  /*4dee0*/  VIADD R7, R7, UR20 ;  /* 0x0000001407077c36 */ /* 0x001fe20008000000 */
[----:B------:R-:W-:Y:S01]  /*4def0*/  LOP3.LUT R238, R238, 0xffffbfff, RZ, 0xc0, !PT ;  /* 0xffffbfffeeee7812 */ /* 0x000fe200078ec0ff */
[----:B------:R-:W-:-:S03]  /*4df00*/  ULDC UR20, c[0x0][0x228] ;  /* 0x00008a0000147ab9 */ /* 0x000fc60000000800 */
[----:B------:R0:W-:Y:S01]  /*4df10*/  STL [R1+0x340], R7 ;  /* 0x0003400701007387 */ /* 0x0001e20000100800 */
[----:B------:R-:W-:Y:S01]  /*4df20*/  @P1 LOP3.LUT R238, R238, 0x4000, RZ, 0xfc, !PT ;  /* 0x00004000eeee1812 */ /* 0x000fe200078efcff */
[----:B0-----:R-:W-:Y:S01]  /*4df30*/  VIADD R7, R7, UR26 ;  /* 0x0000001a07077c36 */ /* 0x001fe20008000000 */
[----:B------:R-:W-:Y:S02]  /*4df40*/  ULDC.64 UR26, c[0x0][0x228] ;  /* 0x00008a00001a7ab9 */ /* 0x000fe40000000a00 */
[----:B------:R-:W-:Y:S01]  /*4df50*/  ISETP.LT.AND P0, PT, R2, UR26, !P0 ;  /* 0x0000001a02007c0c */ /* 0x000fe2000c701270 */
[----:B------:R-:W-:Y:S01]  /*4df60*/  ULDC UR26, c[0x0][0x248] ;  /* 0x00009200001a7ab9 */ /* 0x000fe20000000800 */
[----:B------:R-:W-:-:S11]  /*4df70*/  LOP3.LUT R238, R238, 0xffffdfff, RZ, 0xc0, !PT ;  /* 0xffffdfffeeee7812 */ /* 0x000fd600078ec0ff */
        /* <DEDUP_REMOVED lines=11> */
[----:B------:R-:W-:Y:S01]  /*4e030*/  ULDC UR46, c[0x0][0x228] ;  /* 0x00008a00002e7ab9 */ /* 0x000fe20000000800 */
[----:B0-----:R-:W-:Y:S01]  /*4e040*/  VIADD R7, R7, UR23 ;  /* 0x0000001707077c36 */ /* 0x001fe20008000000 */
[----:B------:R-:W-:-:S04]  /*4e050*/  ULDC UR23, c[0x0][0x228] ;  /* 0x00008a0000177ab9 */ /* 0x000fc80000000800 */
[----:B------:R-:W-:Y:S01]  /*4e060*/  @P3 LOP3.LUT R238, R238, 0x1000, RZ, 0xfc, !PT ;  /* 0x00001000eeee3812 */ /* 0x000fe200078efcff */
[----:B------:R0:W-:Y:S03]  /*4e070*/  STL [R1+0x348], R7 ;  /* 0x0003480701007387 */ /* 0x0001e60000100800 */
[----:B------:R-:W-:-:S04]  /*4e080*/  LOP3.LUT R238, R238, 0xfffff7ff, RZ, 0xc0, !PT ;  /* 0xfffff7ffeeee7812 */ /* 0x000fc800078ec0ff */
[----:B------:R-:W-:Y:S01]  /*4e090*/  @P2 LOP3.LUT R238, R238, 0x800, RZ, 0xfc, !PT ;  /* 0x00000800eeee2812 */ /* 0x000fe200078efcff */
[----:B0-----:R-:W-:Y:S01]  /*4e0a0*/  VIADD R7, R7, UR28 ;  /* 0x0000001c07077c36 */ /* 0x001fe20008000000 */
[----:B------:R-:W-:Y:S02]  /*4e0b0*/  ULDC.64 UR28, c[0x0][0x228] ;  /* 0x00008a00001c7ab9 */ /* 0x000fe40000000a00 */
[----:B------:R-:W-:Y:S02]  /*4e0c0*/  LOP3.LUT R238, R238, 0xfffffbff, RZ, 0xc0, !PT ;  /* 0xfffffbffeeee7812 */ /* 0x000fe400078ec0ff */
[----:B------:R-:W-:Y:S01]  /*4e0d0*/  ISETP.LT.AND P0, PT, R2, UR28, !P0 ;  /* 0x0000001c02007c0c */ /* 0x000fe2000c701270 */
[----:B------:R0:W-:Y:S01]  /*4e0e0*/  STL [R1+0x34c], R7 ;  /* 0x00034c0701007387 */ /* 0x0001e20000100800 */
[----:B------:R-:W-:Y:S01]  /*4e0f0*/  @P1 LOP3.LUT R238, R238, 0x400, RZ, 0xfc, !PT ;  /* 0x00000400eeee1812 */ /* 0x000fe200078efcff */
[----:B------:R-:W-:-:S03]  /*4e100*/  ULDC UR28, c[0x0][0x228] ;  /* 0x00008a00001c7ab9 */ /* 0x000fc60000000800 */
[----:B------:R-:W-:-:S07]  /*4e110*/  LOP3.LUT R238, R238, 0xfffffdff, RZ, 0xc0, !PT ;  /* 0xfffffdffeeee7812 */ /* 0x000fce00078ec0ff */
[----:B------:R-:W-:Y:S02]  /*4e120*/  @P0 LOP3.LUT R238, R238, 0x200, RZ, 0xfc, !PT ;  /* 0x00000200eeee0812 */ /* 0x000fe400078efcff */
[----:B------:R-:W-:-:S04]  /*4e130*/  ISETP.GE.AND P0, PT, R6, UR33, PT ;  /* 0x0000002106007c0c */ /* 0x000fc8000bf06270 */
[----:B------:R-:W-:Y:S02]  /*4e140*/  ISETP.LT.AND P3, PT, R3, UR32, !P0 ;  /* 0x0000002003007c0c */ /* 0x000fe4000c761270 */
[----:B------:R-:W-:Y:S01]  /*4e150*/  LOP3.LUT R238, R238, 0xfffffeff, RZ, 0xc0, !PT ;  /* 0xfffffeffeeee7812 */ /* 0x000fe200078ec0ff */
[----:B------:R-:W-:Y:S01]  /*4e160*/  VIADD R6, R0, 0x76 ;  /* 0x0000007600067836 */ /* 0x000fe20000000000 */
[----:B------:R-:W-:Y:S01]  /*4e170*/  ISETP.LT.AND P2, PT, R4, UR61, !P0 ;  /* 0x0000003d04007c0c */ /* 0x000fe2000c741270 */
[----:B------:R-:W-:Y:S01]  /*4e180*/  ULDC.64 UR32, c[0x0][0x228] ;  /* 0x00008a0000207ab9 */ /* 0x000fe20000000a00 */
[----:B------:R-:W-:Y:S01]  /*4e190*/  ISETP.LT.AND P1, PT, R5, UR60, !P0 ;  /* 0x0000003c05007c0c */ /* 0x000fe2000c721270 */
[----:B0-----:R-:W-:-:S06]  /*4e1a0*/  VIADD R7, R7, UR26 ;  /* 0x0000001a07077c36 */ /* 0x001fcc0008000000 */
[----:B------:R-:W-:Y:S01]  /*4e1b0*/  @P3 LOP3.LUT R238, R238, 0x100, RZ, 0xfc, !PT ;  /* 0x00000100eeee3812 */ /* 0x000fe200078efcff */
[----:B------:R-:W-:Y:S01]  /*4e1c0*/  ULDC UR26, c[0x0][0x248] ;  /* 0x00009200001a7ab9 */ /* 0x000fe20000000800 */
[----:B------:R-:W-:Y:S01]  /*4e1d0*/  ULDC UR61, c[0x0][0x228] ;  /* 0x00008a00003d7ab9 */ /* 0x000fe20000000800 */
[----:B------:R-:W-:Y:S01]  /*4e1e0*/  LOP3.LUT R235, R235, 0x7fffffff, RZ, 0xc0, !PT ;  /* 0x7fffffffebeb7812 */ /* 0x000fe200078ec0ff */
[----:B------:R-:W-:Y:S01]  /*4e1f0*/  ULDC UR60, c[0x0][0x228] ;  /* 0x00008a00003c7ab9 */ /* 0x000fe20000000800 */
[----:B------:R-:W-:-:S04]  /*4e200*/  LOP3.LUT R238, R238, 0xffffff7f, RZ, 0xc0, !PT ;  /* 0xffffff7feeee7812 */ /* 0x000fc800078ec0ff */
        /* <DEDUP_REMOVED lines=8> */
[----:B------:R-:W-:-:S04]  /*4e290*/  ISETP.GE.AND P0, PT, R6, UR35, PT ;  /* 0x0000002306007c0c */ /* 0x000fc8000bf06270 */
[----:B------:R-:W-:Y:S02]  /*4e2a0*/  ISETP.LT.AND P3, PT, R3, UR34, !P0 ;  /* 0x0000002203007c0c */ /* 0x000fe4000c761270 */
[----:B------:R-:W-:Y:S01]  /*4e2b0*/  LOP3.LUT R238, R238, 0xffffffef, RZ, 0xc0, !PT ;  /* 0xffffffefeeee7812 */ /* 0x000fe200078ec0ff */
[----:B------:R-:W-:Y:S01]  /*4e2c0*/  VIADD R6, R0, 0x75 ;  /* 0x0000007500067836 */ /* 0x000fe20000000000 */
[----:B------:R-:W-:Y:S01]  /*4e2d0*/  ISETP.LT.AND P2, PT, R4, UR59, !P0 ;  /* 0x0000003b04007c0c */ /* 0x000fe2000c741270 */
[----:B0-----:R-:W-:Y:S01]  /*4e2e0*/  VIADD R7, R7, UR26 ;  /* 0x0000001a07077c36 */ /* 0x001fe20008000000 */
[----:B------:R-:W-:Y:S01]  /*4e2f0*/  ISETP.LT.AND P1, PT, R5, UR47, !P0 ;  /* 0x0000002f05007c0c */ /* 0x000fe2000c721270 */
[----:B------:R-:W-:-:S06]  /*4e300*/  ULDC.64 UR34, c[0x0][0x228] ;  /* 0x00008a0000227ab9 */ /* 0x000fcc0000000a00 */
[----:B------:R-:W-:Y:S01]  /*4e310*/  @P3 LOP3.LUT R238, R238, 0x10, RZ, 0xfc, !PT ;  /* 0x00000010eeee3812 */ /* 0x000fe200078efcff */
[----:B------:R-:W-:Y:S01]  /*4e320*/  ULDC UR26, c[0x0][0x248] ;  /* 0x00009200001a7ab9 */ /* 0x000fe20000000800 */
[----:B------:R0:W-:Y:S01]  /*4e330*/  STL [R1+0x354], R7 ;  /* 0x0003540701007387 */ /* 0x0001e20000100800 */
        /* <DEDUP_REMOVED lines=9> */
[----:B------:R-:W-:-:S04]  /*4e3d0*/  ISETP.GE.AND P0, PT, R6, UR27, PT ;  /* 0x0000001b06007c0c */ /* 0x000fc8000bf06270 */
[----:B------:R-:W-:Y:S01]  /*4e3e0*/  ISETP.LT.AND P2, PT, R4, UR55, !P0 ;  /* 0x0000003704007c0c */ /* 0x000fe2000c741270 */
[----:B0-----:R-:W-:Y:S01]  /*4e3f0*/  VIADD R7, R7, UR26 ;  /* 0x0000001a07077c36 */ /* 0x001fe20008000000 */
[----:B------:R-:W-:Y:S01]  /*4e400*/  ISETP.LT.AND P1, PT, R5, UR53, !P0 ;  /* 0x0000003505007c0c */ /* 0x000fe2000c721270 */
[----:B------:R-:W-:Y:S01]  /*4e410*/  ULDC UR26, c[0x0][0x248] ;  /* 0x00009200001a7ab9 */ /* 0x000fe20000000800 */
[----:B------:R-:W-:Y:S01]  /*4e420*/  ISETP.LT.AND P3, PT, R3, UR28, !P0 ;  /* 0x0000001c03007c0c */ /* 0x000fe2000c761270 */
[----:B------:R-:W-:Y:S01]  /*4e430*/  VIADD R6, R0, 0x74 ;  /* 0x0000007400067836 */ /* 0x000fe20000000000 */
[----:B------:R-:W-:Y:S01]  /*4e440*/  ISETP.LT.AND P0, PT, R2, UR34, !P0 ;  /* 0x0000002202007c0c */ /* 0x000fe2000c701270 */
[----:B------:R-:W-:-:S06]  /*4e450*/  ULDC UR55, c[0x0][0x228] ;  /* 0x00008a0000377ab9 */ /* 0x000fcc0000000800 */
[----:B------:R-:W-:Y:S01]  /*4e460*/  @P2 LOP3.LUT R237, R237, 0x80000000, RZ, 0xfc, !PT ;  /* 0x80000000eded2812 */ /* 0x000fe200078efcff */
[----:B------:R0:W-:Y:S01]  /*4e470*/  STL [R1+0x358], R7 ;  /* 0x0003580701007387 */ /* 0x0001e20000100800 */
[----:B------:R-:W-:Y:S01]  /*4e480*/  LOP3.LUT R238, R238, 0xfffffffe, RZ, 0xc0, !PT ;  /* 0xfffffffeeeee7812 */ /* 0x000fe200078ec0ff */
[----:B------:R-:W-:Y:S01]  /*4e490*/  ULDC UR28, c[0x0][0x248] ;  /* 0x00009200001c7ab9 */ /* 0x000fe20000000800 */
[----:B------:R-:W-:Y:S01]  /*4e4a0*/  LOP3.LUT R237, R237, 0xbfffffff, RZ, 0xc0, !PT ;  /* 0xbfffffffeded7812 */ /* 0x000fe200078ec0ff */
[----:B------:R-:W-:Y:S01]  /*4e4b0*/  ULDC UR53, c[0x0][0x228] ;  /* 0x00008a0000357ab9 */ /* 0x000fe20000000800 */
[----:B------:R-:W-:Y:S02]  /*4e4c0*/  ULDC UR34, c[0x0][0x228] ;  /* 0x00008a0000227ab9 */ /* 0x000fe40000000800 */
[----:B------:R-:W-:Y:S01]  /*4e4d0*/  @P1 LOP3.LUT R237, R237, 0x40000000, RZ, 0xfc, !PT ;  /* 0x40000000eded1812 */ /* 0x000fe200078efcff */
[----:B0-----:R-:W-:-:S03]  /*4e4e0*/  VIADD R7, R7, UR26 ;  /* 0x0000001a07077c36 */ /* 0x001fc60008000000 */
[----:B------:R-:W-:Y:S01]  /*4e4f0*/  LOP3.LUT R237, R237, 0xdfffffff, RZ, 0xc0, !PT ;  /* 0xdfffffffeded7812 */ /* 0x000fe200078ec0ff */
[----:B------:R-:W-:-:S03]  /*4e500*/  ULDC UR26, c[0x0][0x248] ;  /* 0x00009200001a7ab9 */ /* 0x000fc60000000800 */
[----:B------:R-:W-:Y:S01]  /*4e510*/  @P0 LOP3.LUT R237, R237, 0x20000000, RZ, 0xfc, !PT ;  /* 0x20000000eded0812 */ /* 0x000fe200078efcff */
[----:B------:R0:W-:Y:S01]  /*4e520*/  STL [R1+0x35c], R7 ;  /* 0x00035c0701007387 */ /* 0x0001e20000100800 */
[----:B------:R-:W-:Y:S02]  /*4e530*/  ISETP.GE.AND P0, PT, R6, UR29, PT ;  /* 0x0000001d06007c0c */ /* 0x000fe4000bf06270 */
[----:B------:R-:W-:Y:S02]  /*4e540*/  @P3 LOP3.LUT R238, R238, 0x1, RZ, 0xfc, !PT ;  /* 0x00000001eeee3812 */ /* 0x000fe400078efcff */
[----:B------:R-:W-:Y:S01]  /*4e550*/  ISETP.LT.AND P3, PT, R3, UR61, !P0 ;  /* 0x0000003d03007c0c */ /* 0x000fe2000c761270 */
[----:B0-----:R-:W-:Y:S01]  /*4e560*/  VIADD R7, R7, UR26 ;  /* 0x0000001a07077c36 */ /* 0x001fe20008000000 */
[----:B------:R-:W-:Y:S01]  /*4e570*/  ULDC UR26, c[0x0][0x248] ;  /* 0x00009200001a7ab9 */ /* 0x000fe20000000800 */
[----:B------:R-:W-:Y:S02]  /*4e580*/  ISETP.LT.AND P2, PT, R4, UR54, !P0 ;  /* 0x0000003604007c0c */ /* 0x000fe4000c741270 */
[----:B------:R-:W-:Y:S01]  /*4e590*/  LOP3.LUT R237, R237, 0xefffffff, RZ, 0xc0, !PT ;  /* 0xefffffffeded7812 */ /* 0x000fe200078ec0ff */
[----:B------:R0:W-:Y:S01]  /*4e5a0*/  STL [R1+0x360], R7 ;  /* 0x0003600701007387 */ /* 0x0001e20000100800 */
[----:B------:R-:W-:Y:S01]  /*4e5b0*/  ISETP.LT.AND P1, PT, R5, UR52, !P0 ;  /* 0x0000003405007c0c */ /* 0x000fe2000c721270 */
[----:B------:R-:W-:-:S05]  /*4e5c0*/  VIADD R6, R0, 0x73 ;  /* 0x0000007300067836 */ /* 0x000fca0000000000 */
[----:B------:R-:W-:Y:S01]  /*4e5d0*/  @P3 LOP3.LUT R237, R237, 0x10000000, RZ, 0xfc, !PT ;  /* 0x10000000eded3812 */ /* 0x000fe200078efcff */
[----:B------:R-:W-:Y:S01]  /*4e5e0*/  ULDC UR61, c[0x0][0x228] ;  /* 0x00008a00003d7ab9 */ /* 0x000fe20000000800 */
[----:B------:R-:W-:Y:S01]  /*4e5f0*/  LOP3.LUT R234, R234, 0x7fffffff, RZ, 0xc0, !PT ;  /* 0x7fffffffeaea7812 */ /* 0x000fe200078ec0ff */
[----:B------:R-:W-:Y:S01]  /*4e600*/  ULDC UR54, c[0x0][0x228] ;  /* 0x00008a0000367ab9 */ /* 0x000fe20000000800 */
[----:B0-----:R-:W-:Y:S01]  /*4e610*/  VIADD R7, R7, UR26 ;  /* 0x0000001a07077c36 */ /* 0x001fe20008000000 */
[----:B------:R-:W-:Y:S01]  /*4e620*/  ULDC UR26, c[0x0][0x248] ;  /* 0x00009200001a7ab9 */ /* 0x000fe20000000800 */
[----:B------:R-:W-:-:S03]  /*4e630*/  ULDC UR52, c[0x0][0x228] ;  /* 0x00008a0000347ab9 */ /* 0x000fc60000000800 */
[----:B------:R0:W-:Y:S01]  /*4e640*/  STL [R1+0x364], R7 ;  /* 0x0003640701007387 */ /* 0x0001e20000100800 */
[----:B------:R-:W-:Y:S01]  /*4e650*/  LOP3.LUT R237, R237, 0xf7ffffff, RZ, 0xc0, !PT ;  /* 0xf7ffffffeded7812 */ /* 0x000fe200078ec0ff */
[----:B0-----:R-:W-:Y:S01]  /*4e660*/  VIADD R7, R7, UR26 ;  /* 0x0000001a07077c36 */ /* 0x001fe20008000000 */
[----:B------:R-:W-:-:S04]  /*4e670*/  ULDC UR26, c[0x0][0x248] ;  /* 0x00009200001a7ab9 */ /* 0x000fc80000000800 */
        /* <DEDUP_REMOVED lines=20> */
[----:B------:R-:W-:Y:S01]  /*4e7c0*/  ULDC.64 UR30, c[0x0][0x228] ;  /* 0x00008a00001e7ab9 */ /* 0x000fe20000000a00 */
[----:B------:R-:W-:Y:S01]  /*4e7d0*/  ULDC UR51, c[0x0][0x228] ;  /* 0x00008a0000337ab9 */ /* 0x000fe20000000800 */
[----:B------:R-:W-:-:S04]  /*4e7e0*/  ULDC UR50, c[0x0][0x228] ;  /* 0x00008a0000327ab9 */ /* 0x000fc80000000800 */
        /* <DEDUP_REMOVED lines=34> */
[----:B------:R0:W-:Y:S01]  /*4ea10*/  STL [R1+0x378], R7 ;  /* 0x0003780701007387 */ /* 0x0001e20000100800 */
[----:B------:R-:W-:Y:S01]  /*4ea20*/  ISETP.LT.AND P3, PT, R3, UR59, !P0 ;  /* 0x0000003b03007c0c */ /* 0x000fe2000c761270 */
[----:B------:R-:W-:Y:S01]  /*4ea30*/  VIADD R6, R0, 0x70 ;  /* 0x0000007000067836 */ /* 0x000fe20000000000 */
[----:B------:R-:W-:Y:S01]  /*4ea40*/  ISETP.LT.AND P2, PT, R4, UR24, !P0 ;  /* 0x0000001804007c0c */ /* 0x000fe2000c741270 */
[----:B------:R-:W-:Y:S01]  /*4ea50*/  ULDC UR59, c[0x0][0x228] ;  /* 0x00008a00003b7ab9 */ /* 0x000fe20000000800 */
[----:B------:R-:W-:Y:S01]  /*4ea60*/  ISETP.LT.AND P1, PT, R5, UR25, !P0 ;  /* 0x0000001905007c0c */ /* 0x000fe2000c721270 */
[----:B------:R-:W-:Y:S01]  /*4ea70*/  ULDC UR24, c[0x0][0x248] ;  /* 0x0000920000187ab9 */ /* 0x000fe20000000800 */
[----:B------:R-:W-:-:S07]  /*4ea80*/  ULDC UR35, c[0x0][0x228] ;  /* 0x00008a0000237ab9 */ /* 0x000fce0000000800 */
[----:B------:R-:W-:-:S04]  /*4ea90*/  @P3 LOP3.LUT R237, R237, 0x10000, RZ, 0xfc, !PT ;  /* 0x00010000eded3812 */ /* 0x000fc800078efcff */
        /* <DEDUP_REMOVED lines=30> */
[----:B0-----:R-:W-:-:S03]  /*4ec80*/  VIADD R7, R7, UR26 ;  /* 0x0000001a07077c36 */ /* 0x001fc60008000000 */
[----:B------:R-:W-:Y:S01]  /*4ec90*/  LOP3.LUT R237, R237, 0xfffffbff, RZ, 0xc0, !PT ;  /* 0xfffffbffeded7812 */ /* 0x000fe200078ec0ff */
[----:B------:R-:W-:Y:S01]  /*4eca0*/  ULDC UR26, c[0x0][0x248] ;  /* 0x00009200001a7ab9 */ /* 0x000fe20000000800 */
[----:B------:R0:W-:Y:S02]  /*4ecb0*/  STL [R1+0x38c], R7 ;  /* 0x00038c0701007387 */ /* 0x0001e40000100800 */
[----:B------:R-:W-:Y:S01]  /*4ecc0*/  @P1 LOP3.LUT R237, R237, 0x400, RZ, 0xfc, !PT ;  /* 0x00000400eded1812 */ /* 0x000fe200078efcff */
[----:B0-----:R-:W-:Y:S01]  /*4ecd0*/  VIADD R7, R7, UR24 ;  /* 0x0000001807077c36 */ /* 0x001fe20008000000 */
[----:B------:R-:W-:Y:S02]  /*4ece0*/  ULDC.64 UR24, c[0x0][0x228] ;  /* 0x00008a0000187ab9 */ /* 0x000fe40000000a00 */
[----:B------:R-:W-:Y:S02]  /*4ecf0*/  ISETP.LT.AND P0, PT, R2, UR24, !P0 ;  /* 0x0000001802007c0c */ /* 0x000fe4000c701270 */
        /* <DEDUP_REMOVED lines=37> */
[----:B------:R0:W-:Y:S01]  /*4ef50*/  STL [R1+0x398], R7 ;  /* 0x0003980701007387 */ /* 0x0001e20000100800 */
[----:B------:R-:W-:Y:S01]  /*4ef60*/  ULDC UR28, c[0x0][0x248] ;  /* 0x00009200001c7ab9 */ /* 0x000fe20000000800 */
[----:B------:R-:W-:-:S04]  /*4ef70*/  @P2 LOP3.LUT R237, R237, 0x8, RZ, 0xfc, !PT ;  /* 0x00000008eded2812 */ /* 0x000fc800078efcff */
[----:B------:R-:W-:-:S04]  /*4ef80*/  LOP3.LUT R237, R237, 0xfffffffb, RZ, 0xc0, !PT ;  /* 0xfffffffbeded7812 */ /* 0x000fc800078ec0ff */
[----:B------:R-:W-:-:S04]  /*4ef90*/  @P1 LOP3.LUT R237, R237, 0x4, RZ, 0xfc, !PT ;  /* 0x00000004eded1812 */ /* 0x000fc800078efcff */
[----:B------:R-:W-:Y:S01]  /*4efa0*/  LOP3.LUT R237, R237, 0xfffffffd, RZ, 0xc0, !PT ;  /* 0xfffffffdeded7812 */ /* 0x000fe200078ec0ff */
[----:B0-----:R-:W-:-:S03]  /*4efb0*/  VIADD R7, R7, UR15 ;  /* 0x0000000f07077c36 */ /* 0x001fc60008000000 */
[----:B------:R-:W-:Y:S02]  /*4efc0*/  @P0 LOP3.LUT R237, R237, 0x2, RZ, 0xfc, !PT ;  /* 0x00000002eded0812 */ /* 0x000fe400078efcff */
[----:B------:R-:W-:Y:S01]  /*4efd0*/  ISETP.GE.AND P0, PT, R6, UR33, PT ;  /* 0x0000002106007c0c */ /* 0x000fe2000bf06270 */
[----:B------:R0:W-:Y:S01]  /*4efe0*/  STL [R1+0x39c], R7 ;  /* 0x00039c0701007387 */ /* 0x0001e20000100800 */
[----:B------:R-:W-:Y:S01]  /*4eff0*/  VIADD R6, R0, 0x6c ;  /* 0x0000006c00067836 */ /* 0x000fe20000000000 */
[----:B------:R-:W-:Y:S01]  /*4f000*/  LOP3.LUT R237, R237, 0xfffffffe, RZ, 0xc0, !PT ;  /* 0xfffffffeeded7812 */ /* 0x000fe200078ec0ff */
[----:B------:R-:W-:Y:S01]  /*4f010*/  ULDC.64 UR32, c[0x0][0x228] ;  /* 0x00008a0000207ab9 */ /* 0x000fe20000000a00 */
[----:B------:R-:W-:Y:S01]  /*4f020*/  ISETP.LT.AND P2, PT, R4, UR13, !P0 ;  /* 0x0000000d04007c0c */ /* 0x000fe2000c741270 */
[----:B0-----:R-:W-:Y:S01]  /*4f030*/  VIADD R7, R7, UR7 ;  /* 0x0000000707077c36 */ /* 0x001fe20008000000 */
[----:B------:R-:W-:Y:S01]  /*4f040*/  ULDC UR7, c[0x0][0x248] ;  /* 0x0000920000077ab9 */ /* 0x000fe20000000800 */
[----:B------:R-:W-:Y:S01]  /*4f050*/  ISETP.LT.AND P1, PT, R5, UR12, !P0 ;  /* 0x0000000c05007c0c */ /* 0x000fe2000c721270 */
[----:B------:R-:W-:-:S02]  /*4f060*/  ULDC.64 UR12, c[0x0][0x228] ;  /* 0x00008a00000c7ab9 */ /* 0x000fc40000000a00 */
[----:B------:R0:W-:Y:S07]  /*4f070*/  STL [R1+0x3a0], R7 ;  /* 0x0003a00701007387 */ /* 0x0001ee0000100800 */
[----:B------:R-:W-:Y:S01]  /*4f080*/  @P2 LOP3.LUT R236, R236, 0x80000000, RZ, 0xfc, !PT ;  /* 0x80000000ecec2812 */ /* 0x000fe200078efcff */
[----:B0-----:R-:W-:Y:S01]  /*4f090*/  VIADD R7, R7, UR7 ;  /* 0x0000000707077c36 */ /* 0x001fe20008000000 */
[----:B------:R-:W-:Y:S01]  /*4f0a0*/  ISETP.LT.AND P3, PT, R3, UR45, !P0 ;  /* 0x0000002d03007c0c */ /* 0x000fe2000c761270 */
[----:B------:R-:W-:-:S03]  /*4f0b0*/  ULDC UR45, c[0x0][0x228] ;  /* 0x00008a00002d7ab9 */ /* 0x000fc60000000800 */
[----:B------:R0:W-:Y:S01]  /*4f0c0*/  STL [R1+0x3a4], R7 ;  /* 0x0003a40701007387 */ /* 0x0001e20000100800 */
[----:B------:R-:W-:Y:S01]  /*4f0d0*/  LOP3.LUT R236, R236, 0xbfffffff, RZ, 0xc0, !PT ;  /* 0xbfffffffecec7812 */ /* 0x000fe200078ec0ff */
[----:B0-----:R-:W-:Y:S01]  /*4f0e0*/  VIADD R7, R7, UR4 ;  /* 0x0000000407077c36 */ /* 0x001fe20008000000 */
[----:B------:R-:W-:Y:S02]  /*4f0f0*/  ULDC.64 UR4, c[0x0][0x228] ;  /* 0x00008a0000047ab9 */ /* 0x000fe40000000a00 */
[----:B------:R-:W-:Y:S01]  /*4f100*/  ISETP.LT.AND P0, PT, R2, UR4, !P0 ;  /* 0x0000000402007c0c */ /* 0x000fe2000c701270 */
[----:B------:R-:W-:Y:S01]  /*4f110*/  ULDC UR4, c[0x0][0x248] ;  /* 0x0000920000047ab9 */ /* 0x000fe20000000800 */
[----:B------:R-:W-:-:S04]  /*4f120*/  @P1 LOP3.LUT R236, R236, 0x40000000, RZ, 0xfc, !PT ;  /* 0x40000000ecec1812 */ /* 0x000fc800078efcff */
[----:B------:R-:W-:Y:S02]  /*4f130*/  LOP3.LUT R236, R236, 0xdfffffff, RZ, 0xc0, !PT ;  /* 0xdfffffffecec7812 */ /* 0x000fe400078ec0ff */
[----:B------:R-:W-:-:S05]  /*4f140*/  @P3 LOP3.LUT R237, R237, 0x1, RZ, 0xfc, !PT ;  /* 0x00000001eded3812 */ /* 0x000fca00078efcff */
        /* <DEDUP_REMOVED lines=9> */
[----:B------:R-:W-:Y:S01]  /*4f1e0*/  ULDC.64 UR14, c[0x0][0x228] ;  /* 0x00008a00000e7ab9 */ /* 0x000fe20000000a00 */
[----:B------:R-:W-:Y:S01]  /*4f1f0*/  ULDC.64 UR24, c[0x0][0x228] ;  /* 0x00008a0000187ab9 */ /* 0x000fe20000000a00 */
        /* <DEDUP_REMOVED lines=20> */
[----:B------:R-:W-:-:S09]  /*4f340*/  ISETP.LT.AND P1, PT, R5, UR21, !P0 ;  /* 0x0000001505007c0c */ /* 0x000fd2000c721270 */
        /* <DEDUP_REMOVED lines=41> */
[----:B------:R-:W-:Y:S01]  /*4f5e0*/  ULDC UR39, c[0x0][0x228] ;  /* 0x00008a0000277ab9 */ /* 0x000fe20000000800 */
[----:B------:R-:W-:Y:S01]  /*4f5f0*/  ULDC UR23, c[0x0][0x248] ;  /* 0x0000920000177ab9 */ /* 0x000fe20000000800 */
[----:B------:R-:W-:-:S06]  /*4f600*/  ULDC UR5, c[0x0][0x228] ;  /* 0x00008a0000057ab9 */ /* 0x000fcc0000000800 */
        /* <DEDUP_REMOVED lines=26> */
[----:B------:R-:W-:Y:S01]  /*4f7b0*/  LOP3.LUT R233, R233, 0x7fffffff, RZ, 0xc0, !PT ;  /* 0x7fffffffe9e97812 */ /* 0x000fe200078ec0ff */
[----:B------:R-:W-:Y:S01]  /*4f7c0*/  ULDC UR42, c[0x0][0x228] ;  /* 0x00008a00002a7ab9 */ /* 0x000fe20000000800 */
        /* <DEDUP_REMOVED lines=20> */
[----:B------:R-:W-:Y:S01]  /*4f910*/  ULDC UR43, c[0x0][0x228] ;  /* 0x00008a00002b7ab9 */ /* 0x000fe20000000800 */
        /* <DEDUP_REMOVED lines=78> */
[----:B------:R-:W-:Y:S01]  /*4fe00*/  ULDC.64 UR34, c[0x0][0x228] ;  /* 0x00008a0000227ab9 */ /* 0x000fe20000000a00 */
[----:B------:R0:W-:Y:S01]  /*4fe10*/  STL [R1+0x3cc], R7 ;  /* 0x0003cc0701007387 */ /* 0x0001e20000100800 */
        /* <DEDUP_REMOVED lines=21> */
[----:B------:R-:W-:-:S07]  /*4ff70*/  ULDC UR25, c[0x0][0x228] ;  /* 0x00008a0000197ab9 */ /* 0x000fce0000000800 */
[----:B------:R-:W-:Y:S01]  /*4ff80*/  @P3 LOP3.LUT R235, R235, 0x100000, RZ, 0xfc, !PT ;  /* 0x00100000ebeb3812 */ /* 0x000fe200078efcff */
[----:B0-----:R-:W-:Y:S01]  /*4ff90*/  VIADD R7, R7, UR16 ;  /* 0x0000001007077c36 */ /* 0x001fe20008000000 */
[----:B------:R-:W-:Y:S01]  /*4ffa0*/  ISETP.LT.AND P0, PT, R2, UR34, !P0 ;  /* 0x0000002202007c0c */ /* 0x000fe2000c701270 */
[----:B------:R-:W-:Y:S01]  /*4ffb0*/  ULDC.64 UR36, c[0x0][0x228] ;  /* 0x00008a0000247ab9 */ /* 0x000fe20000000a00 */
        /* <DEDUP_REMOVED lines=9> */
[----:B------:R0:W-:Y:S01]  /*50050*/  STL [R1+0x3d4], R7 ;  /* 0x0003d40701007387 */ /* 0x0001e20000100800 */
[----:B------:R-:W-:Y:S01]  /*50060*/  LOP3.LUT R235, R235, 0xfffeffff, RZ, 0xc0, !PT ;  /* 0xfffeffffebeb7812 */ /* 0x000fe200078ec0ff */
[----:B------:R-:W-:Y:S01]  /*50070*/  VIADD R6, R0, 0x60 ;  /* 0x0000006000067836 */ /* 0x000fe20000000000 */
[----:B------:R-:W-:Y:S01]  /*50080*/  ISETP.LT.AND P3, PT, R3, UR39, !P0 ;  /* 0x0000002703007c0c */ /* 0x000fe2000c761270 */
[----:B------:R-:W-:Y:S01]  /*50090*/  ULDC UR27, c[0x0][0x228] ;  /* 0x00008a00001b7ab9 */ /* 0x000fe20000000800 */
[----:B------:R-:W-:Y:S01]  /*500a0*/  ISETP.LT.AND P2, PT, R4, UR38, !P0 ;  /* 0x0000002604007c0c */ /* 0x000fe2000c741270 */
[----:B------:R-:W-:Y:S01]  /*500b0*/  ULDC.64 UR38, c[0x0][0x228] ;  /* 0x00008a0000267ab9 */ /* 0x000fe20000000a00 */
[----:B0-----:R-:W-:Y:S01]  /*500c0*/  VIADD R7, R7, UR18 ;  /* 0x0000001207077c36 */ /* 0x001fe20008000000 */
[----:B------:R-:W-:Y:S01]  /*500d0*/  ISETP.LT.AND P1, PT, R5, UR45, !P0 ;  /* 0x0000002d05007c0c */ /* 0x000fe2000c721270 */
[----:B------:R-:W-:-:S03]  /*500e0*/  ULDC UR18, c[0x0][0x228] ;  /* 0x00008a0000127ab9 */ /* 0x000fc60000000800 */
[----:B------:R0:W-:Y:S04]  /*500f0*/  STL [R1+0x3d8], R7 ;  /* 0x0003d80701007387 */ /* 0x0001e80000100800 */
[----:B------:R-:W-:Y:S01]  /*50100*/  @P3 LOP3.LUT R235, R235, 0x10000, RZ, 0xfc, !PT ;  /* 0x00010000ebeb3812 */ /* 0x000fe200078efcff */
[----:B------:R-:W-:-:S03]  /*50110*/  ULDC UR45, c[0x0][0x228] ;  /* 0x00008a00002d7ab9 */ /* 0x000fc60000000800 */
[----:B------:R-:W-:Y:S01]  /*50120*/  LOP3.LUT R235, R235, 0xffff7fff, RZ, 0xc0, !PT ;  /* 0xffff7fffebeb7812 */ /* 0x000fe200078ec0ff */
[----:B0-----:R-:W-:Y:S01]  /*50130*/  VIADD R7, R7, UR22 ;  /* 0x0000001607077c36 */ /* 0x001fe20008000000 */
[----:B------:R-:W-:Y:S02]  /*50140*/  ULDC UR22, c[0x0][0x248] ;  /* 0x0000920000167ab9 */ /* 0x000fe40000000800 */
[----:B------:R-:W-:Y:S02]  /*50150*/  @P2 LOP3.LUT R235, R235, 0x8000, RZ, 0xfc, !PT ;  /* 0x00008000ebeb2812 */ /* 0x000fe400078efcff */
[----:B------:R0:W-:Y:S01]  /*50160*/  STL [R1+0x3dc], R7 ;  /* 0x0003dc0701007387 */ /* 0x0001e20000100800 */
[----:B------:R-:W-:Y:S01]  /*50170*/  ISETP.LT.AND P0, PT, R2, UR36, !P0 ;  /* 0x0000002402007c0c */ /* 0x000fe2000c701270 */
[----:B------:R-:W-:Y:S01]  /*50180*/  ULDC UR36, c[0x0][0x228] ;  /* 0x00008a0000247ab9 */ /* 0x000fe20000000800 */
[----:B------:R-:W-:Y:S01]  /*50190*/  LOP3.LUT R235, R235, 0xffffbfff, RZ, 0xc0, !PT ;  /* 0xffffbfffebeb7812 */ /* 0x000fe200078ec0ff */
[----:B0-----:R-:W-:-:S03]  /*501a0*/  VIADD R7, R7, UR22 ;  /* 0x0000001607077c36 */ /* 0x001fc60008000000 */
        /* <DEDUP_REMOVED lines=18> */
[----:B0-----:R-:W-:Y:S01]  /*502d0*/  VIADD R7, R7, UR28 ;  /* 0x0000001c07077c36 */ /* 0x001fe20008000000 */
[----:B------:R-:W-:-:S03]  /*502e0*/  ULDC UR28, c[0x0][0x248] ;  /* 0x00009200001c7ab9 */ /* 0x000fc60000000800 */
[----:B------:R-:W-:Y:S01]  /*502f0*/  @P3 LOP3.LUT R235, R235, 0x1000, RZ, 0xfc, !PT ;  /* 0x00001000ebeb3812 */ /* 0x000fe200078efcff */
[----:B------:R-:W-:Y:S01]  /*50300*/  ULDC UR53, c[0x0][0x228] ;  /* 0x00008a0000357ab9 */ /* 0x000fe20000000800 */
[----:B------:R-:W-:Y:S01]  /*50310*/  SHF.R.U32.HI R34, RZ, 0x8, R34 ;  /* 0x00000008ff227819 */ /* 0x000fe20000011622 */
[----:B------:R0:W-:Y:S01]  /*50320*/  STL [R1+0x3ec], R7 ;  /* 0x0003ec0701007387 */ /* 0x0001e20000100800 */
[----:B------:R-:W-:Y:S01]  /*50330*/  ULDC UR47, c[0x0][0x228] ;  /* 0x00008a00002f7ab9 */ /* 0x000fe20000000800 */
[----:B0-----:R-:W-:Y:S01]  /*50340*/  VIADD R7, R7, UR28 ;  /* 0x0000001c07077c36 */ /* 0x001fe20008000000 */
[----:B------:R-:W-:Y:S01]  /*50350*/  LOP3.LUT R235, R235, 0xfffff7ff, RZ, 0xc0, !PT ;  /* 0xfffff7ffebeb7812 */ /* 0x000fe200078ec0ff */
[----:B------:R-:W-:-:S03]  /*50360*/  ULDC UR28, c[0x0][0x228] ;  /* 0x00008a00001c7ab9 */ /* 0x000fc60000000800 */
[----:B------:R0:W-:Y:S02]  /*50370*/  STL [R1+0x3f0], R7 ;  /* 0x0003f00701007387 */ /* 0x0001e40000100800 */
[----:B0-----:R-:W-:Y:S01]  /*50380*/  VIADD R7, R7, UR29 ;  /* 0x0000001d07077c36 */ /* 0x001fe20008000000 */
[----:B------:R-:W-:Y:S01]  /*50390*/  @P2 LOP3.LUT R235, R235, 0x800, RZ, 0xfc, !PT ;  /* 0x00000800ebeb2812 */ /* 0x000fe200078efcff */
[----:B------:R-:W-:-:S03]  /*503a0*/  ULDC UR29, c[0x0][0x228] ;  /* 0x00008a00001d7ab9 */ /* 0x000fc60000000800 */
        /* <DEDUP_REMOVED lines=27> */
[----:B------:R-:W-:Y:S01]  /*50560*/  LOP3.LUT R34, R34, 0xffff, RZ, 0xc0, !PT ;  /* 0x0000ffff22227812 */ /* 0x000fe200078ec0ff */
[----:B0-----:R-:W-:Y:S01]  /*50570*/  VIADD R7, R7, UR30 ;  /* 0x0000001e07077c36 */ /* 0x001fe20008000000 */
[----:B------:R-:W-:Y:S01]  /*50580*/  ULDC UR30, c[0x0][0x248] ;  /* 0x00009200001e7ab9 */ /* 0x000fe20000000800 */
[----:B------:R-:W-:Y:S01]  /*50590*/  SHF.R.U32.HI R42, RZ, 0x8, R42 ;  /* 0x00000008ff2a7819 */ /* 0x000fe2000001162a */
        /* <DEDUP_REMOVED lines=24> */
[----:B------:R-:W-:Y:S02]  /*50720*/  ISETP.LT.AND P2, PT, R4, UR34, !P0 ;  /* 0x0000002204007c0c */ /* 0x000fe4000c741270 */
[----:B------:R-:W-:Y:S01]  /*50730*/  LOP3.LUT R235, R235, 0xffffffef, RZ, 0xc0, !PT ;  /* 0xffffffefebeb7812 */ /* 0x000fe200078ec0ff */
[----:B------:R0:W-:Y:S01]  /*50740*/  STL [R1+0x41c], R7 ;  /* 0x00041c0701007387 */ /* 0x0001e20000100800 */
[----:B------:R-:W-:Y:S01]  /*50750*/  ISETP.LT.AND P1, PT, R5, UR60, !P0 ;  /* 0x0000003c05007c0c */ /* 0x000fe2000c721270 */
[----:B------:R-:W-:Y:S01]  /*50760*/  VIADD R6, R0, 0x5d ;  /* 0x0000005d00067836 */ /* 0x000fe20000000000 */
[----:B------:R-:W-:Y:S01]  /*50770*/  ULDC UR60, c[0x0][0x228] ;  /* 0x00008a00003c7ab9 */ /* 0x000fe20000000800 */
[----:B------:R-:W-:-:S04]  /*50780*/  ULDC.64 UR34, c[0x0][0x228] ;  /* 0x00008a0000227ab9 */ /* 0x000fc80000000a00 */
        /* <DEDUP_REMOVED lines=17> */
[C---:B------:R-:W-:Y:S01]  /*508a0*/  VIADD R16, R0.reuse, 0x4e ;  /* 0x0000004e00107836 */ /* 0x040fe20000000000 */
[----:B------:R-:W-:Y:S01]  /*508b0*/  ISETP.LT.AND P3, PT, R3, UR60, !P0 ;  /* 0x0000003c03007c0c */ /* 0x000fe2000c761270 */
[----:B------:R-:W-:Y:S01]  /*508c0*/  VIADD R17, R0, 0x4d ;  /* 0x0000004d00117836 */ /* 0x000fe20000000000 */
[----:B------:R-:W-:Y:S01]  /*508d0*/  ISETP.LT.AND P0, PT, R2, UR34, !P0 ;  /* 0x0000002202007c0c */ /* 0x000fe2000c701270 */
[----:B------:R-:W-:Y:S01]  /*508e0*/  ULDC UR34, c[0x0][0x228] ;  /* 0x00008a0000227ab9 */ /* 0x000fe20000000800 */
[----:B------:R-:W-:-:S02]  /*508f0*/  PRMT R34, R34, 0x3340, R0 ;  /* 0x0000334022227816 */ /* 0x000fc40000000000 */
[----:B------:R-:W-:Y:S01]  /*50900*/  LOP3.LUT R232, R232, 0x7fffffff, RZ, 0xc0, !PT ;  /* 0x7fffffffe8e87812 */ /* 0x000fe200078ec0ff */
[----:B------:R-:W-:Y:S01]  /*50910*/  VIADD R18, R0, 0x4c ;  /* 0x0000004c00127836 */ /* 0x000fe20000000000 */
[----:B------:R-:W-:Y:S01]  /*50920*/  LOP3.LUT R42, R42, 0xffff, RZ, 0xc0, !PT ;  /* 0x0000ffff2a2a7812 */ /* 0x000fe200078ec0ff */
[----:B------:R-:W-:Y:S01]  /*50930*/  VIADD R19, R0, 0x4b ;  /* 0x0000004b00137836 */ /* 0x000fe20000000000 */
[----:B------:R-:W-:Y:S01]  /*50940*/  @P2 LOP3.LUT R234, R234, 0x80000000, RZ, 0xfc, !PT ;  /* 0x80000000eaea2812 */ /* 0x000fe200078efcff */
[----:B0-----:R-:W-:Y:S01]  /*50950*/  VIADD R7, R7, UR30 ;  /* 0x0000001e07077c36 */ /* 0x001fe20008000000 */
[----:B------:R-:W-:Y:S01]  /*50960*/  ULDC UR30, c[0x0][0x248] ;  /* 0x00009200001e7ab9 */ /* 0x000fe20000000800 */
[----:B------:R-:W-:Y:S01]  /*50970*/  VIADD R28, R0, 0x4a ;  /* 0x0000004a001c7836 */ /* 0x000fe20000000000 */
[----:B------:R-:W-:Y:S01]  /*50980*/  LOP3.LUT R234, R234, 0xbfffffff, RZ, 0xc0, !PT ;  /* 0xbfffffffeaea7812 */ /* 0x000fe200078ec0ff */
[C---:B------:R-:W-:Y:S01]  /*50990*/  VIADD R29, R0.reuse, 0x49 ;  /* 0x00000049001d7836 */ /* 0x040fe20000000000 */
[----:B------:R-:W-:Y:S01]  /*509a0*/  ULDC UR60, c[0x0][0x228] ;  /* 0x00008a00003c7ab9 */ /* 0x000fe20000000800 */
[----:B------:R-:W-:Y:S01]  /*509b0*/  VIADD R30, R0, 0x48 ;  /* 0x00000048001e7836 */ /* 0x000fe20000000000 */
[----:B------:R-:W-:Y:S01]  /*509c0*/  @P1 LOP3.LUT R234, R234, 0x40000000, RZ, 0xfc, !PT ;  /* 0x40000000eaea1812 */ /* 0x000fe200078efcff */
[----:B------:R-:W-:Y:S01]  /*509d0*/  ULDC UR59, c[0x0][0x228] ;  /* 0x00008a00003b7ab9 */ /* 0x000fe20000000800 */
[----:B------:R-:W-:-:S02]  /*509e0*/  ULDC UR55, c[0x0][0x228] ;  /* 0x00008a0000377ab9 */ /* 0x000fc40000000800 */
        /* <DEDUP_REMOVED lines=17> */
[----:B------:R-:W-:Y:S01]  /*50b00*/  VIADD R31, R0, 0x47 ;  /* 0x00000047001f7836 */ /* 0x000fe20000000000 */
[----:B------:R0:W-:Y:S01]  /*50b10*/  STL [R1+0x428], R7 ;  /* 0x0004280701007387 */ /* 0x0001e20000100800 */
[----:B------:R-:W-:Y:S02]  /*50b20*/  PRMT R24, R24, 0x5410, R34 ;  /* 0x0000541018187816 */ /* 0x000fe40000000022 */
[----:B------:R-:W-:Y:S01]  /*50b30*/  LOP3.LUT R32, R32, 0xffff, RZ, 0xc0, !PT ;  /* 0x0000ffff20207812 */ /* 0x000fe200078ec0ff */
[----:B------:R-:W-:Y:S01]  /*50b40*/  VIADD R33, R0, 0x45 ;  /* 0x0000004500217836 */ /* 0x000fe20000000000 */
[----:B------:R-:W-:Y:S01]  /*50b50*/  @P2 LOP3.LUT R234, R234, 0x8000000, RZ, 0xfc, !PT ;  /* 0x08000000eaea2812 */ /* 0x000fe200078efcff */
[----:B------:R-:W-:Y:S01]  /*50b60*/  ULDC UR50, c[0x0][0x248] ;  /* 0x0000920000327ab9 */ /* 0x000fe20000000800 */
[----:B------:R-:W-:Y:S01]  /*50b70*/  PRMT R42, R42, 0x3340, R0 ;  /* 0x000033402a2a7816 */ /* 0x000fe20000000000 */
[----:B------:R-:W1:Y:S01]  /*50b80*/  S2R R41, SR_TID.X ;  /* 0x0000000000297919 */ /* 0x000e620000002100 */
[----:B------:R-:W-:Y:S01]  /*50b90*/  LOP3.LUT R234, R234, 0xfbffffff, RZ, 0xc0, !PT ;  /* 0xfbffffffeaea7812 */ /* 0x000fe200078ec0ff */
[----:B------:R-:W-:Y:S01]  /*50ba0*/  ULDC UR51, c[0x0][0x248] ;  /* 0x0000920000337ab9 */ /* 0x000fe20000000800 */
[----:B--2---:R-:W-:Y:S01]  /*50bb0*/  LOP3.LUT R220, R220, 0xdfffffff, RZ, 0xc0, !PT ;  /* 0xdfffffffdcdc7812 */ /* 0x004fe200078ec0ff */
[----:B------:R-:W-:Y:S01]  /*50bc0*/  ULDC UR52, c[0x0][0x248] ;  /* 0x0000920000347ab9 */ /* 0x000fe20000000800 */
[----:B------:R-:W-:-:S04]  /*50bd0*/  @P1 LOP3.LUT R234, R234, 0x4000000, RZ, 0xfc, !PT ;  /* 0x04000000eaea1812 */ /* 0x000fc800078efcff */
[----:B------:R-:W-:-:S04]  /*50be0*/  LOP3.LUT R234, R234, 0xfdffffff, RZ, 0xc0, !PT ;  /* 0xfdffffffeaea7812 */ /* 0x000fc800078ec0ff */
[----:B------:R-:W-:Y:S02]  /*50bf0*/  @P0 LOP3.LUT R234, R234, 0x2000000, RZ, 0xfc, !PT ;  /* 0x02000000eaea0812 */ /* 0x000fe400078efcff */
[----:B------:R-:W-:-:S04]  /*50c00*/  ISETP.GE.AND P0, PT, R6, UR31, PT ;  /* 0x0000001f06007c0c */ /* 0x000fc8000bf06270 */
[----:B------:R-:W-:Y:S02]  /*50c10*/  ISETP.LT.AND P3, PT, R3, UR36, !P0 ;  /* 0x0000002403007c0c */ /* 0x000fe4000c761270 */
[----:B------:R-:W-:Y:S01]  /*50c20*/  LOP3.LUT R234, R234, 0xfeffffff, RZ, 0xc0, !PT ;  /* 0xfeffffffeaea7812 */ /* 0x000fe200078ec0ff */
[----:B0-----:R-:W-:Y:S01]  /*50c30*/  VIADD R7, R7, UR30 ;  /* 0x0000001e07077c36 */ /* 0x001fe20008000000 */
[----:B------:R-:W-:Y:S01]  /*50c40*/  ISETP.LT.AND P2, PT, R4, UR49, !P0 ;  /* 0x0000003104007c0c */ /* 0x000fe2000c741270 */
[----:B------:R-:W-:Y:S01]  /*50c50*/  ULDC UR30, c[0x0][0x248] ;  /* 0x00009200001e7ab9 */ /* 0x000fe20000000800 */
[----:B------:R-:W-:Y:S01]  /*50c60*/  ISETP.LT.AND P1, PT, R5, UR48, !P0 ;  /* 0x0000003005007c0c */ /* 0x000fe2000c721270 */
[----:B------:R-:W-:Y:S01]  /*50c70*/  VIADD R6, R0, 0x5a ;  /* 0x0000005a00067836 */ /* 0x000fe20000000000 */
[----:B------:R-:W-:Y:S01]  /*50c80*/  PRMT R26, R26, 0x5410, R42 ;  /* 0x000054101a1a7816 */ /* 0x000fe2000000002a */
[----:B------:R-:W-:-:S04]  /*50c90*/  ULDC UR36, c[0x0][0x248] ;  /* 0x0000920000247ab9 */ /* 0x000fc80000000800 */
[----:B------:R-:W-:Y:S01]  /*50ca0*/  @P3 LOP3.LUT R234, R234, 0x1000000, RZ, 0xfc, !PT ;  /* 0x01000000eaea3812 */ /* 0x000fe200078efcff */
[----:B------:R0:W-:Y:S01]  /*50cb0*/  STL [R1+0x42c], R7 ;  /* 0x00042c0701007387 */ /* 0x0001e20000100800 */
[----:B------:R-:W-:Y:S01]  /*50cc0*/  ULDC UR48, c[0x0][0x228] ;  /* 0x00008a0000307ab9 */ /* 0x000fe20000000800 */
[----:B------:R-:W-:Y:S01]  /*50cd0*/  PRMT R32, R32, 0x3340, R0 ;  /* 0x0000334020207816 */ /* 0x000fe20000000000 */
[----:B------:R-:W-:Y:S01]  /*50ce0*/  ULDC UR49, c[0x0][0x248] ;  /* 0x0000920000317ab9 */ /* 0x000fe20000000800 */
[----:B------:R-:W-:-:S04]  /*50cf0*/  LOP3.LUT R234, R234, 0xff7fffff, RZ, 0xc0, !PT ;  /* 0xff7fffffeaea7812 */ /* 0x000fc800078ec0ff */
[----:B------:R-:W-:Y:S01]  /*50d00*/  @P2 LOP3.LUT R234, R234, 0x800000, RZ, 0xfc, !PT ;  /* 0x00800000eaea2812 */ /* 0x000fe200078efcff */
[----:B0-----:R-:W-:Y:S01]  /*50d10*/  VIADD R7, R7, UR30 ;  /* 0x0000001e07077c36 */ /* 0x001fe20008000000 */
[----:B------:R-:W-:Y:S01]  /*50d20*/  ISETP.LT.AND P0, PT, R2, UR4, !P0 ;  /* 0x0000000402007c0c */ /* 0x000fe2000c701270 */
[----:B------:R-:W-:Y:S01]  /*50d30*/  ULDC UR30, c[0x0][0x248] ;  /* 0x00009200001e7ab9 */ /* 0x000fe20000000800 */
[----:B------:R-:W-:Y:S01]  /*50d40*/  LOP3.LUT R234, R234, 0xffbfffff, RZ, 0xc0, !PT ;  /* 0xffbfffffeaea7812 */ /* 0x000fe200078ec0ff */
[----:B------:R-:W-:Y:S01]  /*50d50*/  ULDC UR4, c[0x0][0x248] ;  /* 0x0000920000047ab9 */ /* 0x000fe20000000800 */
[----:B------:R0:W-:Y:S02]  /*50d60*/  STL [R1+0x430], R7 ;  /* 0x0004300701007387 */ /* 0x0001e40000100800 */
[----:B------:R-:W-:Y:S01]  /*50d70*/  @P1 LOP3.LUT R234, R234, 0x400000, RZ, 0xfc, !PT ;  /* 0x00400000eaea1812 */ /* 0x000fe200078efcff */
[----:B0-----:R-:W-:Y:S01]  /*50d80*/  VIADD R7, R7, UR30 ;  /* 0x0000001e07077c36 */ /* 0x001fe20008000000 */
[----:B------:R-:W-:-:S02]  /*50d90*/  ULDC UR30, c[0x0][0x248] ;  /* 0x00009200001e7ab9 */ /* 0x000fc40000000800 */
        /* <DEDUP_REMOVED lines=9> */
[----:B------:R0:W-:Y:S02]  /*50e30*/  STL [R1+0x438], R7 ;  /* 0x0004380701007387 */ /* 0x0001e40000100800 */
[----:B0-----:R-:W-:Y:S01]  /*50e40*/  VIADD R7, R7, UR30 ;  /* 0x0000001e07077c36 */ /* 0x001fe20008000000 */
[----:B------:R-:W-:-:S02]  /*50e50*/  ULDC.64 UR30, c[0x0][0x228] ;  /* 0x00008a00001e7ab9 */ /* 0x000fc40000000a00 */
[----:B------:R-:W-:Y:S01]  /*50e60*/  ISETP.LT.AND P3, PT, R3, UR30, !P0 ;  /* 0x0000001e03007c0c */ /* 0x000fe2000c761270 */
[----:B------:R-:W-:Y:S01]  /*50e70*/  ULDC UR30, c[0x0][0x248] ;  /* 0x00009200001e7ab9 */ /* 0x000fe20000000800 */
[----:B------:R-:W-:Y:S02]  /*50e80*/  ISETP.LT.AND P2, PT, R4, UR6, !P0 ;  /* 0x0000000604007c0c */ /* 0x000fe4000c741270 */
        /* <DEDUP_REMOVED lines=11> */
[----:B------:R-:W-:Y:S01]  /*50f40*/  PRMT R37, R37, 0x5410, R32 ;  /* 0x0000541025257816 */ /* 0x000fe20000000020 */
[----:B------:R-:W-:Y:S01]  /*50f50*/  ULDC UR11, c[0x0][0x228] ;  /* 0x00008a00000b7ab9 */ /* 0x000fe20000000800 */
        /* <DEDUP_REMOVED lines=11> */
[----:B------:R-:W-:-:S04]  /*51010*/  @P3 LOP3.LUT R234, R234, 0x10000, RZ, 0xfc, !PT ;  /* 0x00010000eaea3812 */ /* 0x000fc800078efcff */
[----:B------:R-:W-:Y:S01]  /*51020*/  LOP3.LUT R234, R234, 0xffff7fff, RZ, 0xc0, !PT ;  /* 0xffff7fffeaea7812 */ /* 0x000fe200078ec0ff */
[----:B0-----:R-:W-:Y:S01]  /*51030*/  VIADD R7, R7, UR4 ;  /* 0x0000000407077c36 */ /* 0x001fe20008000000 */
[----:B------:R-:W-:Y:S01]  /*51040*/  ISETP.LT.AND P0, PT, R2, UR14, !P0 ;  /* 0x0000000e02007c0c */ /* 0x000fe2000c701270 */
[----:B------:R-:W-:Y:S01]  /*51050*/  ULDC UR4, c[0x0][0x248] ;  /* 0x0000920000047ab9 */ /* 0x000fe20000000800 */
[----:B------:R-:W-:Y:S01]  /*51060*/  @P2 LOP3.LUT R234, R234, 0x8000, RZ, 0xfc, !PT ;  /* 0x00008000eaea2812 */ /* 0x000fe200078efcff */
[----:B------:R-:W-:Y:S01]  /*51070*/  VIADD R32, R0, 0x46 ;  /* 0x0000004600207836 */ /* 0x000fe20000000000 */
[----:B------:R0:W-:Y:S01]  /*51080*/  STL [R1+0x450], R7 ;  /* 0x0004500701007387 */ /* 0x0001e20000100800 */
[----:B------:R-:W-:Y:S01]  /*51090*/  ULDC UR14, c[0x0][0x228] ;  /* 0x00008a00000e7ab9 */ /* 0x000fe20000000800 */
        /* <DEDUP_REMOVED lines=12> */
[----:B------:R-:W-:Y:S01]  /*51160*/  ULDC UR37, c[0x0][0x228] ;  /* 0x00008a0000257ab9 */ /* 0x000fe20000000800 */
        /* <DEDUP_REMOVED lines=9> */
[----:B------:R-:W-:-:S03]  /*51200*/  ULDC UR16, c[0x0][0x228] ;  /* 0x00008a0000107ab9 */ /* 0x000fc60000000800 */
[----:B------:R-:W-:-:S04]  /*51210*/  LOP3.LUT R234, R234, 0xfffff7ff, RZ, 0xc0, !PT ;  /* 0xfffff7ffeaea7812 */ /* 0x000fc800078ec0ff */
[----:B------:R-:W-:Y:S02]  /*51220*/  @P2 LOP3.LUT R234, R234, 0x800, RZ, 0xfc, !PT ;  /* 0x00000800eaea2812 */ /* 0x000fe400078efcff */
[----:B------:R-:W-:Y:S01]  /*51230*/  ISETP.LT.AND P0, PT, R2, UR18, !P0 ;  /* 0x0000001202007c0c */ /* 0x000fe2000c701270 */
[----:B0-----:R-:W-:Y:S01]  /*51240*/  VIADD R7, R7, UR6 ;  /* 0x0000000607077c36 */ /* 0x001fe20008000000 */
[----:B------:R-:W-:Y:S01]  /*51250*/  LOP3.LUT R234, R234, 0xfffffbff, RZ, 0xc0, !PT ;  /* 0xfffffbffeaea7812 */ /* 0x000fe200078ec0ff */
[----:B------:R-:W-:Y:S01]  /*51260*/  ULDC.64 UR6, c[0x0][0x228] ;  /* 0x00008a0000067ab9 */ /* 0x000fe20000000a00 */
        /* <DEDUP_REMOVED lines=30> */
[----:B------:R0:W-:Y:S01]  /*51450*/  STL [R1+0xf58], R7 ;  /* 0x000f580701007387 */ /* 0x0001e20000100800 */
[----:B------:R-:W-:Y:S01]  /*51460*/  ISETP.LT.AND P1, PT, R5, UR23, !P0 ;  /* 0x0000001705007c0c */ /* 0x000fe2000c721270 */
[----:B------:R-:W-:Y:S01]  /*51470*/  ULDC.64 UR22, c[0x0][0x228] ;  /* 0x00008a0000167ab9 */ /* 0x000fe20000000a00 */
[----:B------:R-:W-:-:S05]  /*51480*/  ULDC UR12, c[0x0][0x228] ;  /* 0x00008a00000c7ab9 */ /* 0x000fca0000000800 */
        /* <DEDUP_REMOVED lines=19> */
[----:B------:R-:W-:Y:S01]  /*515c0*/  LOP3.LUT R234, R234, 0xfffffffe, RZ, 0xc0, !PT ;  /* 0xfffffffeeaea7812 */ /* 0x000fe200078ec0ff */
[----:B------:R-:W-:Y:S01]  /*515d0*/  ULDC UR22, c[0x0][0x228] ;  /* 0x00008a0000167ab9 */ /* 0x000fe20000000800 */
[----:B------:R-:W-:Y:S01]  /*515e0*/  ULDC UR17, c[0x0][0x228] ;  /* 0x00008a0000117ab9 */ /* 0x000fe20000000800 */
[----:B0-----:R-:W-:Y:S01]  /*515f0*/  VIADD R7, R7, UR4 ;  /* 0x0000000407077c36 */ /* 0x001fe20008000000 */
[----:B------:R-:W-:-:S03]  /*51600*/  ULDC UR4, c[0x0][0x248] ;  /* 0x0000920000047ab9 */ /* 0x000fc60000000800 */
[----:B------:R-:W-:Y:S01]  /*51610*/  @P2 LOP3.LUT R233, R233, 0x80000000, RZ, 0xfc, !PT ;  /* 0x80000000e9e92812 */ /* 0x000fe200078efcff */
[----:B------:R0:W-:Y:S01]  /*51620*/  STL [R1+0xfc8], R7 ;  /* 0x000fc80701007387 */ /* 0x0001e20000100800 */
[----:B------:R-:W-:Y:S02]  /*51630*/  ISETP.LT.AND P0, PT, R2, UR28, !P0 ;  /* 0x0000001c02007c0c */ /* 0x000fe4000c701270 */
[----:B------:R-:W-:Y:S01]  /*51640*/  LOP3.LUT R233, R233, 0xbfffffff, RZ, 0xc0, !PT ;  /* 0xbfffffffe9e97812 */ /* 0x000fe200078ec0ff */
[----:B0-----:R-:W-:Y:S01]  /*51650*/  VIADD R7, R7, UR4 ;  /* 0x0000000407077c36 */ /* 0x001fe20008000000 */
[----:B------:R-:W-:Y:S02]  /*51660*/  ULDC UR4, c[0x0][0x248] ;  /* 0x0000920000047ab9 */ /* 0x000fe40000000800 */
[----:B------:R-:W-:Y:S02]  /*51670*/  @P1 LOP3.LUT R233, R233, 0x40000000, RZ, 0xfc, !PT ;  /* 0x40000000e9e91812 */ /* 0x000fe400078efcff */
        /* <DEDUP_REMOVED lines=8> */
[----:B------:R-:W-:Y:S01]  /*51700*/  ULDC UR4, c[0x0][0x248] ;  /* 0x0000920000047ab9 */ /* 0x000fe20000000800 */
[----:B------:R-:W-:-:S03]  /*51710*/  @P3 LOP3.LUT R234, R234, 0x1, RZ, 0xfc, !PT ;  /* 0x00000001eaea3812 */ /* 0x000fc600078efcff */
[----:B------:R0:W-:Y:S02]  /*51720*/  STL [R1+0x106c], R7 ;  /* 0x00106c0701007387 */ /* 0x0001e40000100800 */
[----:B0-----:R-:W-:Y:S01]  /*51730*/  VIADD R7, R7, UR4 ;  /* 0x0000000407077c36 */ /* 0x001fe20008000000 */
[----:B------:R-:W-:Y:S02]  /*51740*/  ULDC.64 UR4, c[0x0][0x228] ;  /* 0x00008a0000047ab9 */ /* 0x000fe40000000a00 */
[----:B------:R-:W-:Y:S02]  /*51750*/  ISETP.LT.AND P3, PT, R3, UR4, !P0 ;  /* 0x0000000403007c0c */ /* 0x000fe4000c761270 */
[----:B------:R-:W-:Y:S02]  /*51760*/  LOP3.LUT R233, R233, 0xefffffff, RZ, 0xc0, !PT ;  /* 0xefffffffe9e97812 */ /* 0x000fe400078ec0ff */
[----:B------:R-:W-:Y:S02]  /*51770*/  ISETP.LT.AND P2, PT, R4, UR19, !P0 ;  /* 0x0000001304007c0c */ /* 0x000fe4000c741270 */
[----:B------:R-:W-:Y:S01]  /*51780*/  ISETP.LT.AND P1, PT, R5, UR29, !P0 ;  /* 0x0000001d05007c0c */ /* 0x000fe2000c721270 */
[----:B------:R0:W-:Y:S01]  /*51790*/  STL [R1+0x10c8], R7 ;  /* 0x0010c80701007387 */ /* 0x0001e20000100800 */
[----:B------:R-:W-:Y:S01]  /*517a0*/  VIADD R6, R0, 0x53 ;  /* 0x0000005300067836 */ /* 0x000fe20000000000 */
[----:B------:R-:W-:-:S04]  /*517b0*/  ULDC UR4, c[0x0][0x248] ;  /* 0x0000920000047ab9 */ /* 0x000fc80000000800 */
[----:B------:R-:W-:Y:S01]  /*517c0*/  @P3 LOP3.LUT R233, R233, 0x10000000, RZ, 0xfc, !PT ;  /* 0x10000000e9e93812 */ /* 0x000fe200078efcff */
[----:B------:R-:W-:Y:S01]  /*517d0*/  ULDC.64 UR28, c[0x0][0x228] ;  /* 0x00008a00001c7ab9 */ /* 0x000fe20000000a00 */
        /* <DEDUP_REMOVED lines=13> */
[----:B0-----:R-:W-:Y:S01]  /*518b0*/  VIADD R7, R7, UR6 ;  /* 0x0000000607077c36 */ /* 0x001fe20008000000 */
[----:B------:R-:W-:Y:S01]  /*518c0*/  ULDC.64 UR6, c[0x0][0x228] ;  /* 0x00008a0000067ab9 */ /* 0x000fe20000000a00 */
[----:B------:R-:W-:Y:S01]  /*518d0*/  LOP3.LUT R233, R233, 0xfeffffff, RZ, 0xc0, !PT ;  /* 0xfeffffffe9e97812 */ /* 0x000fe200078ec0ff */
[----:B------:R-:W-:Y:S01]  /*518e0*/  VIADD R6, R0, 0x52 ;  /* 0x0000005200067836 */ /* 0x000fe20000000000 */
[----:B------:R-:W-:Y:S01]  /*518f0*/  ISETP.LT.AND P3, PT, R3, UR6, !P0 ;  /* 0x0000000603007c0c */ /* 0x000fe2000c761270 */
[----:B------:R-:W-:Y:S01]  /*51900*/  ULDC UR13, c[0x0][0x248] ;  /* 0x00009200000d7ab9 */ /* 0x000fe20000000800 */
[----:B------:R-:W-:-:S02]  /*51910*/  ISETP.LT.AND P2, PT, R4, UR41, !P0 ;  /* 0x0000002904007c0c */ /* 0x000fc4000c741270 */
[----:B------:R-:W-:Y:S01]  /*51920*/  ISETP.LT.AND P1, PT, R5, UR42, !P0 ;  /* 0x0000002a05007c0c */ /* 0x000fe2000c721270 */
[----:B------:R0:W-:Y:S01]  /*51930*/  STL [R1+0x1130], R7 ;  /* 0x0011300701007387 */ /* 0x0001e20000100800 */
[----:B------:R-:W-:-:S07]  /*51940*/  ULDC UR6, c[0x0][0x248] ;  /* 0x0000920000067ab9 */ /* 0x000fce0000000800 */
        /* <DEDUP_REMOVED lines=21> */
[----:B------:R-:W-:-:S08]  /*51aa0*/  ULDC UR23, c[0x0][0x248] ;  /* 0x0000920000177ab9 */ /* 0x000fd00000000800 */
        /* <DEDUP_REMOVED lines=13> */
[----:B------:R-:W-:-:S02]  /*51b80*/  ULDC.64 UR24, c[0x0][0x228] ;  /* 0x00008a0000187ab9 */ /* 0x000fc40000000a00 */
[----:B------:R-:W-:Y:S02]  /*51b90*/  ISETP.LT.AND P3, PT, R3, UR24, !P0 ;  /* 0x0000001803007c0c */ /* 0x000fe4000c761270 */
[----:B------:R-:W-:Y:S02]  /*51ba0*/  ISETP.LT.AND P2, PT, R4, UR27, !P0 ;  /* 0x0000001b04007c0c */ /* 0x000fe4000c741270 */
[----:B------:R-:W-:Y:S02]  /*51bb0*/  LOP3.LUT R233, R233, 0xfffeffff, RZ, 0xc0, !PT ;  /* 0xfffeffffe9e97812 */ /* 0x000fe400078ec0ff */
[----:B------:R-:W-:Y:S01]  /*51bc0*/  ISETP.LT.AND P1, PT, R5, UR45, !P0 ;  /* 0x0000002d05007c0c */ /* 0x000fe2000c721270 */
[----:B------:R0:W-:Y:S06]  /*51bd0*/  STL [R1+0x1184], R7 ;  /* 0x0011840701007387 */ /* 0x0001ec0000100800 */
[----:B------:R-:W-:Y:S01]  /*51be0*/  @P3 LOP3.LUT R233, R233, 0x10000, RZ, 0xfc, !PT ;  /* 0x00010000e9e93812 */ /* 0x000fe200078efcff */
[----:B------:R-:W-:Y:S01]  /*51bf0*/  VIADD R6, R0, 0x50 ;  /* 0x0000005000067836 */ /* 0x000fe20000000000 */
[----:B------:R-:W-:-:S02]  /*51c00*/  ULDC.64 UR44, c[0x0][0x228] ;  /* 0x00008a00002c7ab9 */ /* 0x000fc40000000a00 */
[----:B------:R-:W-:-:S04]  /*51c10*/  LOP3.LUT R233, R233, 0xffff7fff, RZ, 0xc0, !PT ;  /* 0xffff7fffe9e97812 */ /* 0x000fc800078ec0ff */
[----:B------:R-:W-:Y:S02]  /*51c20*/  @P2 LOP3.LUT R233, R233, 0x8000, RZ, 0xfc, !PT ;  /* 0x00008000e9e92812 */ /* 0x000fe400078efcff */
[----:B------:R-:W-:Y:S01]  /*51c30*/  ISETP.LT.AND P0, PT, R2, UR46, !P0 ;  /* 0x0000002e02007c0c */ /* 0x000fe2000c701270 */
[----:B0-----:R-:W-:Y:S01]  /*51c40*/  VIADD R7, R7, UR13 ;  /* 0x0000000d07077c36 */ /* 0x001fe20008000000 */
[----:B------:R-:W-:Y:S01]  /*51c50*/  LOP3.LUT R233, R233, 0xffffbfff, RZ, 0xc0, !PT ;  /* 0xffffbfffe9e97812 */ /* 0x000fe200078ec0ff */
[----:B------:R-:W-:Y:S01]  /*51c60*/  ULDC UR13, c[0x0][0x248] ;  /* 0x00009200000d7ab9 */ /* 0x000fe20000000800 */
[----:B------:R-:W-:Y:S02]  /*51c70*/  ULDC UR46, c[0x0][0x248] ;  /* 0x00009200002e7ab9 */ /* 0x000fe40000000800 */
[----:B------:R-:W-:Y:S01]  /*51c80*/  @P1 LOP3.LUT R233, R233, 0x4000, RZ, 0xfc, !PT ;  /* 0x00004000e9e91812 */ /* 0x000fe200078efcff */
[----:B------:R0:W-:Y:S03]  /*51c90*/  STL [R1+0x11d0], R7 ;  /* 0x0011d00701007387 */ /* 0x0001e60000100800 */
[----:B------:R-:W-:Y:S01]  /*51ca0*/  LOP3.LUT R233, R233, 0xffffdfff, RZ, 0xc0, !PT ;  /* 0xffffdfffe9e97812 */ /* 0x000fe200078ec0ff */
[----:B0-----:R-:W-:-:S03]  /*51cb0*/  VIADD R7, R7, UR31 ;  /* 0x0000001f07077c36 */ /* 0x001fc60008000000 */
[----:B------:R-:W-:Y:S02]  /*51cc0*/  @P0 LOP3.LUT R233, R233, 0x2000, RZ, 0xfc, !PT ;  /* 0x00002000e9e90812 */ /* 0x000fe400078efcff */
[----:B------:R-:W-:Y:S01]  /*51cd0*/  ISETP.GE.AND P0, PT, R6, UR7, PT ;  /* 0x0000000706007c0c */ /* 0x000fe2000bf06270 */
[----:B------:R0:W-:Y:S02]  /*51ce0*/  STL [R1+0x11d4], R7 ;  /* 0x0011d40701007387 */ /* 0x0001e40000100800 */
[----:B0-----:R-:W-:Y:S01]  /*51cf0*/  VIADD R7, R7, UR4 ;  /* 0x0000000407077c36 */ /* 0x001fe20008000000 */
[----:B------:R-:W-:Y:S02]  /*51d00*/  ULDC.64 UR4, c[0x0][0x228] ;  /* 0x00008a0000047ab9 */ /* 0x000fe40000000a00 */
[----:B------:R-:W-:Y:S02]  /*51d10*/  ISETP.LT.AND P3, PT, R3, UR4, !P0 ;  /* 0x0000000403007c0c */ /* 0x000fe4000c761270 */
[----:B------:R-:W-:-:S02]  /*51d20*/  ISETP.LT.AND P2, PT, R4, UR53, !P0 ;  /* 0x0000003504007c0c */ /* 0x000fc4000c741270 */
[----:B------:R-:W-:Y:S02]  /*51d30*/  LOP3.LUT R233, R233, 0xffffefff, RZ, 0xc0, !PT ;  /* 0xffffefffe9e97812 */ /* 0x000fe400078ec0ff */
[----:B------:R-:W-:Y:S01]  /*51d40*/  ISETP.LT.AND P1, PT, R5, UR38, !P0 ;  /* 0x0000002605007c0c */ /* 0x000fe2000c721270 */
[----:B------:R0:W-:Y:S01]  /*51d50*/  STL [R1+0x1258], R7 ;  /* 0x0012580701007387 */ /* 0x0001e20000100800 */
[----:B------:R-:W-:Y:S01]  /*51d60*/  VIADD R34, R7, UR26 ;  /* 0x0000001a07227c36 */ /* 0x000fe20008000000 */
[----:B------:R-:W-:Y:S01]  /*51d70*/  ULDC UR53, c[0x0][0x228] ;  /* 0x00008a0000357ab9 */ /* 0x000fe20000000800 */
[----:B------:R-:W-:-:S03]  /*51d80*/  ULDC UR4, c[0x0][0x228] ;  /* 0x00008a0000047ab9 */ /* 0x000fc60000000800 */
[----:B------:R-:W-:Y:S01]  /*51d90*/  @P3 LOP3.LUT R233, R233, 0x1000, RZ, 0xfc, !PT ;  /* 0x00001000e9e93812 */ /* 0x000fe200078efcff */
[----:B------:R-:W-:Y:S01]  /*51da0*/  VIADD R6, R0, 0xac ;  /* 0x000000ac00067836 */ /* 0x000fe20000000000 */
[----:B------:R-:W-:Y:S01]  /*51db0*/  ISETP.LT.AND P0, PT, R2, UR47, !P0 ;  /* 0x0000002f02007c0c */ /* 0x000fe2000c701270 */
[----:B0-----:R-:W-:Y:S01]  /*51dc0*/  VIADD R7, R0, 0x4f ;  /* 0x0000004f00077836 */ /* 0x001fe20000000000 */
[----:B------:R-:W-:Y:S01]  /*51dd0*/  LOP3.LUT R233, R233, 0xfffff7ff, RZ, 0xc0, !PT ;  /* 0xfffff7ffe9e97812 */ /* 0x000fe200078ec0ff */
[----:B------:R-:W-:Y:S01]  /*51de0*/  VIADD R42, R34, UR6 ;  /* 0x00000006222a7c36 */ /* 0x000fe20008000000 */
[----:B------:R-:W-:Y:S01]  /*51df0*/  ULDC.64 UR6, c[0x0][0x228] ;  /* 0x00008a0000067ab9 */ /* 0x000fe20000000a00 */
[----:B------:R-:W-:Y:S01]  /*51e00*/  STL [R1+0x125c], R34 ;  /* 0x00125c2201007387 */ /* 0x000fe20000100800 */
[----:B------:R-:W-:Y:S01]  /*51e10*/  @P2 LOP3.LUT R233, R233, 0x800, RZ, 0xfc, !PT ;  /* 0x00000800e9e92812 */ /* 0x000fe200078efcff */
[----:B------:R-:W-:Y:S01]  /*51e20*/  ULDC UR47, c[0x0][0x248] ;  /* 0x00009200002f7ab9 */ /* 0x000fe20000000800 */
[----:B------:R-:W-:-:S02]  /*51e30*/  ULDC.64 UR26, c[0x0][0x228] ;  /* 0x00008a00001a7ab9 */ /* 0x000fc40000000a00 */
[----:B------:R-:W-:-:S04]  /*51e40*/  LOP3.LUT R233, R233, 0xfffffbff, RZ, 0xc0, !PT ;  /* 0xfffffbffe9e97812 */ /* 0x000fc800078ec0ff */
[----:B------:R-:W-:-:S04]  /*51e50*/  @P1 LOP3.LUT R233, R233, 0x400, RZ, 0xfc, !PT ;  /* 0x00000400e9e91812 */ /* 0x000fc800078efcff */
[----:B------:R-:W-:-:S04]  /*51e60*/  LOP3.LUT R233, R233, 0xfffffdff, RZ, 0xc0, !PT ;  /* 0xfffffdffe9e97812 */ /* 0x000fc800078ec0ff */
[----:B------:R-:W-:Y:S02]  /*51e70*/  @P0 LOP3.LUT R233, R233, 0x200, RZ, 0xfc, !PT ;  /* 0x00000200e9e90812 */ /* 0x000fe400078efcff */
[----:B------:R-:W-:Y:S01]  /*51e80*/  ISETP.GE.AND P0, PT, R7, UR29, PT ;  /* 0x0000001d07007c0c */ /* 0x000fe2000bf06270 */
[----:B------:R0:W-:Y:S01]  /*51e90*/  STL [R1+0x12b8], R42 ;  /* 0x0012b82a01007387 */ /* 0x0001e20000100800 */
[----:B------:R-:W-:Y:S01]  /*51ea0*/  LOP3.LUT R233, R233, 0xfffffeff, RZ, 0xc0, !PT ;  /* 0xfffffeffe9e97812 */ /* 0x000fe200078ec0ff */
[----:B------:R-:W-:Y:S01]  /*51eb0*/  ULDC UR29, c[0x0][0x228] ;  /* 0x00008a00001d7ab9 */ /* 0x000fe20000000800 */
[----:B------:R-:W-:Y:S02]  /*51ec0*/  ISETP.LT.AND P3, PT, R3, UR6, !P0 ;  /* 0x0000000603007c0c */ /* 0x000fe4000c761270 */
[----:B------:R-:W-:Y:S01]  /*51ed0*/  ISETP.LT.AND P2, PT, R4, UR39, !P0 ;  /* 0x0000002704007c0c */ /* 0x000fe2000c741270 */
[----:B------:R-:W-:Y:S01]  /*51ee0*/  ULDC UR39, c[0x0][0x228] ;  /* 0x00008a0000277ab9 */ /* 0x000fe20000000800 */
[----:B------:R-:W-:Y:S01]  /*51ef0*/  ISETP.LT.AND P1, PT, R5, UR34, !P0 ;  /* 0x0000002205007c0c */ /* 0x000fe2000c721270 */
[----:B------:R-:W-:-:S08]  /*51f00*/  ULDC.64 UR34, c[0x0][0x228] ;  /* 0x00008a0000227ab9 */ /* 0x000fd00000000a00 */
[----:B------:R-:W-:-:S04]  /*51f10*/  @P3 LOP3.LUT R233, R233, 0x100, RZ, 0xfc, !PT ;  /* 0x00000100e9e93812 */ /* 0x000fc800078efcff */
        /* <DEDUP_REMOVED lines=10> */
[----:B------:R-:W-:Y:S01]  /*51fc0*/  ISETP.GE.AND P0, PT, R16, UR25, PT ;  /* 0x0000001910007c0c */ /* 0x000fe2000bf06270 */
[----:B------:R0:W-:Y:S01]  /*51fd0*/  STL [R1+0x12bc], R42 ;  /* 0x0012bc2a01007387 */ /* 0x0001e20000100800 */
[----:B------:R-:W-:Y:S01]  /*51fe0*/  LOP3.LUT R233, R233, 0xffffffef, RZ, 0xc0, !PT ;  /* 0xffffffefe9e97812 */ /* 0x000fe200078ec0ff */
[----:B------:R-:W-:Y:S01]  /*51ff0*/  ULDC.64 UR24, c[0x0][0x228] ;  /* 0x00008a0000187ab9 */ /* 0x000fe20000000a00 */
[----:B------:R-:W-:Y:S01]  /*52000*/  ISETP.LT.AND P3, PT, R3, UR30, !P0 ;  /* 0x0000001e03007c0c */ /* 0x000fe2000c761270 */
[----:B------:R-:W-:Y:S01]  /*52010*/  ULDC UR30, c[0x0][0x228] ;  /* 0x00008a00001e7ab9 */ /* 0x000fe20000000800 */
[----:B------:R-:W-:Y:S01]  /*52020*/  ISETP.LT.AND P2, PT, R4, UR40, !P0 ;  /* 0x0000002804007c0c */ /* 0x000fe2000c741270 */
[----:B------:R-:W-:Y:S01]  /*52030*/  ULDC UR40, c[0x0][0x228] ;  /* 0x00008a0000287ab9 */ /* 0x000fe20000000800 */
[----:B------:R-:W-:-:S09]  /*52040*/  ISETP.LT.AND P1, PT, R5, UR37, !P0 ;  /* 0x0000002505007c0c */ /* 0x000fd2000c721270 */
[----:B------:R-:W-:-:S04]  /*52050*/  @P3 LOP3.LUT R233, R233, 0x10, RZ, 0xfc, !PT ;  /* 0x00000010e9e93812 */ /* 0x000fc800078efcff */
[----:B------:R-:W-:-:S04]  /*52060*/  LOP3.LUT R233, R233, 0xfffffff7, RZ, 0xc0, !PT ;  /* 0xfffffff7e9e97812 */ /* 0x000fc800078ec0ff */
[----:B------:R-:W-:Y:S02]  /*52070*/  @P2 LOP3.LUT R233, R233, 0x8, RZ, 0xfc, !PT ;  /* 0x00000008e9e92812 */ /* 0x000fe400078efcff */
[----:B------:R-:W-:Y:S01]  /*52080*/  ISETP.LT.AND P0, PT, R2, UR39, !P0 ;  /* 0x0000002702007c0c */ /* 0x000fe2000c701270 */
[----:B0-----:R-:W-:Y:S01]  /*52090*/  VIADD R42, R42, UR32 ;  /* 0x000000202a2a7c36 */ /* 0x001fe20008000000 */
[----:B------:R-:W-:Y:S01]  /*520a0*/  LOP3.LUT R233, R233, 0xfffffffb, RZ, 0xc0, !PT ;  /* 0xfffffffbe9e97812 */ /* 0x000fe200078ec0ff */
[----:B------:R-:W-:Y:S01]  /*520b0*/  ULDC.64 UR32, c[0x0][0x228] ;  /* 0x00008a0000207ab9 */ /* 0x000fe20000000a00 */
[----:B------:R-:W-:Y:S02]  /*520c0*/  ULDC.64 UR38, c[0x0][0x228] ;  /* 0x00008a0000267ab9 */ /* 0x000fe40000000a00 */
[----:B------:R-:W-:-:S04]  /*520d0*/  @P1 LOP3.LUT R233, R233, 0x4, RZ, 0xfc, !PT ;  /* 0x00000004e9e91812 */ /* 0x000fc800078efcff */
[----:B------:R-:W-:-:S04]  /*520e0*/  LOP3.LUT R233, R233, 0xfffffffd, RZ, 0xc0, !PT ;  /* 0xfffffffde9e97812 */ /* 0x000fc800078ec0ff */
[----:B------:R-:W-:Y:S02]  /*520f0*/  @P0 LOP3.LUT R233, R233, 0x2, RZ, 0xfc, !PT ;  /* 0x00000002e9e90812 */ /* 0x000fe400078efcff */
[----:B------:R-:W-:-:S04]  /*52100*/  ISETP.GE.AND P0, PT, R17, UR5, PT ;  /* 0x0000000511007c0c */ /* 0x000fc8000bf06270 */
[----:B------:R-:W-:Y:S01]  /*52110*/  ISETP.LT.AND P2, PT, R4, UR42, !P0 ;  /* 0x0000002a04007c0c */ /* 0x000fe2000c741270 */
[----:B------:R-:W-:Y:S01]  /*52120*/  VIADD R7, R42, UR36 ;  /* 0x000000242a077c36 */ /* 0x000fe20008000000 */
[----:B------:R-:W-:Y:S01]  /*52130*/  ISETP.LT.AND P1, PT, R5, UR41, !P0 ;  /* 0x0000002905007c0c */ /* 0x000fe2000c721270 */
[----:B------:R-:W-:Y:S01]  /*52140*/  ULDC.64 UR36, c[0x0][0x228] ;  /* 0x00008a0000247ab9 */ /* 0x000fe20000000a00 */
[----:B------:R-:W-:Y:S01]  /*52150*/  ISETP.LT.AND P3, PT, R3, UR32, !P0 ;  /* 0x0000002003007c0c */ /* 0x000fe2000c761270 */
[----:B------:R-:W-:Y:S01]  /*52160*/  ULDC.64 UR42, c[0x0][0x228] ;  /* 0x00008a00002a7ab9 */ /* 0x000fe20000000a00 */
[----:B------:R-:W-:Y:S01]  /*52170*/  ISETP.LT.AND P0, PT, R2, UR40, !P0 ;  /* 0x0000002802007c0c */ /* 0x000fe2000c701270 */
[----:B------:R-:W-:-:S06]  /*52180*/  ULDC.64 UR40, c[0x0][0x228] ;  /* 0x00008a0000287ab9 */ /* 0x000fcc0000000a00 */
[----:B------:R-:W-:-:S04]  /*52190*/  @P2 LOP3.LUT R232, R232, 0x80000000, RZ, 0xfc, !PT ;  /* 0x80000000e8e82812 */ /* 0x000fc800078efcff */
[----:B------:R-:W-:-:S04]  /*521a0*/  LOP3.LUT R232, R232, 0xbfffffff, RZ, 0xc0, !PT ;  /* 0xbfffffffe8e87812 */ /* 0x000fc800078ec0ff */
[----:B------:R-:W-:-:S04]  /*521b0*/  @P1 LOP3.LUT R232, R232, 0x40000000, RZ, 0xfc, !PT ;  /* 0x40000000e8e81812 */ /* 0x000fc800078efcff */
[----:B------:R-:W-:Y:S02]  /*521c0*/  LOP3.LUT R232, R232, 0xdfffffff, RZ, 0xc0, !PT ;  /* 0xdfffffffe8e87812 */ /* 0x000fe400078ec0ff */
[----:B------:R-:W-:Y:S02]  /*521d0*/  LOP3.LUT R233, R233, 0xfffffffe, RZ, 0xc0, !PT ;  /* 0xfffffffee9e97812 */ /* 0x000fe400078ec0ff */
[----:B------:R-:W-:Y:S02]  /*521e0*/  @P0 LOP3.LUT R232, R232, 0x20000000, RZ, 0xfc, !PT ;  /* 0x20000000e8e80812 */ /* 0x000fe400078efcff */
[----:B------:R-:W-:Y:S01]  /*521f0*/  ISETP.GE.AND P0, PT, R18, UR7, PT ;  /* 0x0000000712007c0c */ /* 0x000fe2000bf06270 */
[----:B------:R-:W-:Y:S01]  /*52200*/  STL [R1+0x1320], R42 ;  /* 0x0013202a01007387 */ /* 0x000fe20000100800 */
[----:B------:R-:W-:Y:S01]  /*52210*/  @P3 LOP3.LUT R233, R233, 0x1, RZ, 0xfc, !PT ;  /* 0x00000001e9e93812 */ /* 0x000fe200078efcff */
[----:B------:R-:W-:Y:S01]  /*52220*/  VIADD R34, R0, 0x44 ;  /* 0x0000004400227836 */ /* 0x000fe20000000000 */
[----:B------:R-:W-:Y:S01]  /*52230*/  ISETP.LT.AND P3, PT, R3, UR34, !P0 ;  /* 0x0000002203007c0c */ /* 0x000fe2000c761270 */
[----:B------:R-:W-:Y:S01]  /*52240*/  ULDC.64 UR6, c[0x0][0x228] ;  /* 0x00008a0000067ab9 */ /* 0x000fe20000000a00 */
[----:B------:R-:W-:-:S02]  /*52250*/  ISETP.LT.AND P2, PT, R4, UR29, !P0 ;  /* 0x0000001d04007c0c */ /* 0x000fc4000c741270 */
[----:B------:R-:W-:Y:S02]  /*52260*/  LOP3.LUT R232, R232, 0xefffffff, RZ, 0xc0, !PT ;  /* 0xefffffffe8e87812 */ /* 0x000fe400078ec0ff */
[----:B------:R-:W-:Y:S01]  /*52270*/  ISETP.LT.AND P1, PT, R5, UR53, !P0 ;  /* 0x0000003505007c0c */ /* 0x000fe2000c721270 */
[----:B------:R-:W-:-:S06]  /*52280*/  ULDC UR53, c[0x0][0x228] ;  /* 0x00008a0000357ab9 */ /* 0x000fcc0000000800 */
[----:B------:R-:W-:-:S04]  /*52290*/  @P3 LOP3.LUT R232, R232, 0x10000000, RZ, 0xfc, !PT ;  /* 0x10000000e8e83812 */ /* 0x000fc800078efcff */
[----:B------:R-:W-:-:S04]  /*522a0*/  LOP3.LUT R232, R232, 0xf7ffffff, RZ, 0xc0, !PT ;  /* 0xf7ffffffe8e87812 */ /* 0x000fc800078ec0ff */
[----:B------:R-:W-:Y:S02]  /*522b0*/  @P2 LOP3.LUT R232, R232, 0x8000000, RZ, 0xfc, !PT ;  /* 0x08000000e8e82812 */ /* 0x000fe400078efcff */
[----:B------:R-:W-:Y:S01]  /*522c0*/  ISETP.LT.AND P0, PT, R2, UR4, !P0 ;  /* 0x0000000402007c0c */ /* 0x000fe2000c701270 */
[----:B------:R0:W-:Y:S01]  /*522d0*/  STL [R1+0x1324], R7 ;  /* 0x0013240701007387 */ /* 0x0001e20000100800 */
[----:B------:R-:W-:Y:S01]  /*522e0*/  LOP3.LUT R232, R232, 0xfbffffff, RZ, 0xc0, !PT ;  /* 0xfbffffffe8e87812 */ /* 0x000fe200078ec0ff */
[----:B------:R-:W-:Y:S01]  /*522f0*/  VIADD R35, R0, 0x43 ;  /* 0x0000004300237836 */ /* 0x000fe20000000000 */
[----:B------:R-:W-:Y:S02]  /*52300*/  ULDC.64 UR4, c[0x0][0x228] ;  /* 0x00008a0000047ab9 */ /* 0x000fe40000000a00 */
[----:B------:R-:W-:-:S04]  /*52310*/  @P1 LOP3.LUT R232, R232, 0x4000000, RZ, 0xfc, !PT ;  /* 0x04000000e8e81812 */ /* 0x000fc800078efcff */
[----:B------:R-:W-:-:S04]  /*52320*/  LOP3.LUT R232, R232, 0xfdffffff, RZ, 0xc0, !PT ;  /* 0xfdffffffe8e87812 */ /* 0x000fc800078ec0ff */
[----:B------:R-:W-:Y:S02]  /*52330*/  @P0 LOP3.LUT R232, R232, 0x2000000, RZ, 0xfc, !PT ;  /* 0x02000000e8e80812 */ /* 0x000fe400078efcff */
[----:B------:R-:W-:-:S04]  /*52340*/  ISETP.GE.AND P0, PT, R19, UR31, PT ;  /* 0x0000001f13007c0c */ /* 0x000fc8000bf06270 */
[----:B------:R-:W-:Y:S02]  /*52350*/  ISETP.LT.AND P1, PT, R3, UR24, !P0 ;  /* 0x0000001803007c0c */ /* 0x000fe4000c721270 */
[----:B------:R-:W-:Y:S01]  /*52360*/  ISETP.LT.AND P3, PT, R4, UR30, !P0 ;  /* 0x0000001e04007c0c */ /* 0x000fe2000c761270 */
[----:B------:R-:W-:Y:S01]  /*52370*/  ULDC UR30, c[0x0][0x228] ;  /* 0x00008a00001e7ab9 */ /* 0x000fe20000000800 */
[----:B------:R-:W-:Y:S02]  /*52380*/  LOP3.LUT R232, R232, 0xfeffffff, RZ, 0xc0, !PT ;  /* 0xfeffffffe8e87812 */ /* 0x000fe400078ec0ff */
[----:B------:R-:W-:Y:S01]  /*52390*/  ISETP.LT.AND P2, PT, R5, UR61, !P0 ;  /* 0x0000003d05007c0c */ /* 0x000fe2000c741270 */
[----:B------:R-:W-:-:S06]  /*523a0*/  ULDC UR61, c[0x0][0x228] ;  /* 0x00008a00003d7ab9 */ /* 0x000fcc0000000800 */
[----:B------:R-:W-:-:S04]  /*523b0*/  @P1 LOP3.LUT R232, R232, 0x1000000, RZ, 0xfc, !PT ;  /* 0x01000000e8e81812 */ /* 0x000fc800078efcff */
[----:B------:R-:W-:-:S04]  /*523c0*/  LOP3.LUT R232, R232, 0xff7fffff, RZ, 0xc0, !PT ;  /* 0xff7fffffe8e87812 */ /* 0x000fc800078ec0ff */
[----:B------:R-:W-:Y:S02]  /*523d0*/  @P3 LOP3.LUT R232, R232, 0x800000, RZ, 0xfc, !PT ;  /* 0x00800000e8e83812 */ /* 0x000fe400078efcff */
[----:B------:R-:W-:Y:S01]  /*523e0*/  ISETP.LT.AND P1, PT, R2, UR53, !P0 ;  /* 0x0000003502007c0c */ /* 0x000fe2000c721270 */
[----:B------:R-:W-:Y:S01]  /*523f0*/  ULDC UR53, c[0x0][0x228] ;  /* 0x00008a0000357ab9 */ /* 0x000fe20000000800 */
[----:B------:R-:W-:Y:S02]  /*52400*/  LOP3.LUT R232, R232, 0xffbfffff, RZ, 0xc0, !PT ;  /* 0xffbfffffe8e87812 */ /* 0x000fe400078ec0ff */
[----:B------:R-:W-:Y:S02]  /*52410*/  ISETP.GE.AND P0, PT, R28, UR33, PT ;  /* 0x000000211c007c0c */ /* 0x000fe4000bf06270 */
[----:B------:R-:W-:Y:S02]  /*52420*/  @P2 LOP3.LUT R232, R232, 0x400000, RZ, 0xfc, !PT ;  /* 0x00400000e8e82812 */ /* 0x000fe400078efcff */
[----:B------:R-:W-:-:S02]  /*52430*/  ISETP.LT.AND P3, PT, R3, UR38, !P0 ;  /* 0x0000002603007c0c */ /* 0x000fc4000c761270 */
[----:B------:R-:W-:-:S04]  /*52440*/  LOP3.LUT R232, R232, 0xffdfffff, RZ, 0xc0, !PT ;  /* 0xffdfffffe8e87812 */ /* 0x000fc800078ec0ff */
[----:B------:R-:W-:Y:S02]  /*52450*/  @P1 LOP3.LUT R232, R232, 0x200000, RZ, 0xfc, !PT ;  /* 0x00200000e8e81812 */ /* 0x000fe400078efcff */
[----:B------:R-:W-:Y:S02]  /*52460*/  ISETP.LT.AND P2, PT, R4, UR30, !P0 ;  /* 0x0000001e04007c0c */ /* 0x000fe4000c741270 */
[----:B------:R-:W-:-:S04]  /*52470*/  LOP3.LUT R232, R232, 0xffefffff, RZ, 0xc0, !PT ;  /* 0xffefffffe8e87812 */ /* 0x000fc800078ec0ff */
[----:B------:R-:W-:Y:S02]  /*52480*/  @P3 LOP3.LUT R232, R232, 0x100000, RZ, 0xfc, !PT ;  /* 0x00100000e8e83812 */ /* 0x000fe400078efcff */
[----:B------:R-:W-:Y:S01]  /*52490*/  ISETP.LT.AND P1, PT, R5, UR61, !P0 ;  /* 0x0000003d05007c0c */ /* 0x000fe2000c721270 */
[----:B------:R-:W-:Y:S01]  /*524a0*/  ULDC UR61, c[0x0][0x228] ;  /* 0x00008a00003d7ab9 */ /* 0x000fe20000000800 */
[----:B------:R-:W-:-:S04]  /*524b0*/  LOP3.LUT R232, R232, 0xfff7ffff, RZ, 0xc0, !PT ;  /* 0xfff7ffffe8e87812 */ /* 0x000fc800078ec0ff */
[----:B------:R-:W-:Y:S02]  /*524c0*/  @P2 LOP3.LUT R232, R232, 0x80000, RZ, 0xfc, !PT ;  /* 0x00080000e8e82812 */ /* 0x000fe400078efcff */
[----:B------:R-:W-:Y:S01]  /*524d0*/  ISETP.LT.AND P0, PT, R2, UR53, !P0 ;  /* 0x0000003502007c0c */ /* 0x000fe2000c701270 */
[----:B------:R-:W-:Y:S01]  /*524e0*/  ULDC UR53, c[0x0][0x228] ;  /* 0x00008a0000357ab9 */ /* 0x000fe20000000800 */
[----:B------:R-:W-:-:S04]  /*524f0*/  LOP3.LUT R232, R232, 0xfffbffff, RZ, 0xc0, !PT ;  /* 0xfffbffffe8e87812 */ /* 0x000fc800078ec0ff */
[----:B------:R-:W-:-:S04]  /*52500*/  @P1 LOP3.LUT R232, R232, 0x40000, RZ, 0xfc, !PT ;  /* 0x00040000e8e81812 */ /* 0x000fc800078efcff */
[----:B------:R-:W-:-:S04]  /*52510*/  LOP3.LUT R232, R232, 0xfffdffff, RZ, 0xc0, !PT ;  /* 0xfffdffffe8e87812 */ /* 0x000fc800078ec0ff */
[----:B------:R-:W-:Y:S02]  /*52520*/  @P0 LOP3.LUT R232, R232, 0x20000, RZ, 0xfc, !PT ;  /* 0x00020000e8e80812 */ /* 0x000fe400078efcff */
[----:B------:R-:W-:-:S04]  /*52530*/  ISETP.GE.AND P0, PT, R29, UR35, PT ;  /* 0x000000231d007c0c */ /* 0x000fc8000bf06270 */
[----:B------:R-:W-:Y:S02]  /*52540*/  ISETP.LT.AND P1, PT, R3, UR36, !P0 ;  /* 0x0000002403007c0c */ /* 0x000fe4000c721270 */
[----:B------:R-:W-:Y:S02]  /*52550*/  ISETP.LT.AND P3, PT, R4, UR61, !P0 ;  /* 0x0000003d04007c0c */ /* 0x000fe4000c761270 */
[----:B------:R-:W-:Y:S02]  /*52560*/  LOP3.LUT R232, R232, 0xfffeffff, RZ, 0xc0, !PT ;  /* 0xfffeffffe8e87812 */ /* 0x000fe400078ec0ff */
[----:B------:R-:W-:-:S07]  /*52570*/  ISETP.LT.AND P2, PT, R5, UR53, !P0 ;  /* 0x0000003505007c0c */ /* 0x000fce000c741270 */
[----:B------:R-:W-:-:S04]  /*52580*/  @P1 LOP3.LUT R232, R232, 0x10000, RZ, 0xfc, !PT ;  /* 0x00010000e8e81812 */ /* 0x000fc800078efcff */
[----:B------:R-:W-:-:S04]  /*52590*/  LOP3.LUT R232, R232, 0xffff7fff, RZ, 0xc0, !PT ;  /* 0xffff7fffe8e87812 */ /* 0x000fc800078ec0ff */
[----:B------:R-:W-:Y:S02]  /*525a0*/  @P3 LOP3.LUT R232, R232, 0x8000, RZ, 0xfc, !PT ;  /* 0x00008000e8e83812 */ /* 0x000fe400078efcff */
[----:B------:R-:W-:Y:S02]  /*525b0*/  ISETP.LT.AND P1, PT, R2, UR60, !P0 ;  /* 0x0000003c02007c0c */ /* 0x000fe4000c721270 */
[----:B------:R-:W-:-:S04]  /*525c0*/  LOP3.LUT R232, R232, 0xffffbfff, RZ, 0xc0, !PT ;  /* 0xffffbfffe8e87812 */ /* 0x000fc800078ec0ff */
[----:B------:R-:W-:Y:S02]  /*525d0*/  @P2 LOP3.LUT R232, R232, 0x4000, RZ, 0xfc, !PT ;  /* 0x00004000e8e82812 */ /* 0x000fe400078efcff */
[----:B------:R-:W-:Y:S02]  /*525e0*/  ISETP.GE.AND P0, PT, R30, UR25, PT ;  /* 0x000000191e007c0c */ /* 0x000fe4000bf06270 */
[----:B------:R-:W-:-:S04]  /*525f0*/  LOP3.LUT R232, R232, 0xffffdfff, RZ, 0xc0, !PT ;  /* 0xffffdfffe8e87812 */ /* 0x000fc800078ec0ff */
[----:B------:R-:W-:Y:S02]  /*52600*/  @P1 LOP3.LUT R232, R232, 0x2000, RZ, 0xfc, !PT ;  /* 0x00002000e8e81812 */ /* 0x000fe400078efcff */
        /* <DEDUP_REMOVED lines=37> */
[----:B------:R-:W-:Y:S01]  /*52860*/  LOP3.LUT R232, R232, 0xfffffffd, RZ, 0xc0, !PT ;  /* 0xfffffffde8e87812 */ /* 0x000fe200078ec0ff */
[----:B0-----:R-:W-:Y:S01]  /*52870*/  VIADD R7, R7, UR28 ;  /* 0x0000001c07077c36 */ /* 0x001fe20008000000 */
[----:B------:R-:W-:Y:S01]  /*52880*/  ULDC.64 UR28, c[0x0][0x228] ;  /* 0x00008a00001c7ab9 */ /* 0x000fe20000000a00 */
[----:B------:R-:W-:Y:S02]  /*52890*/  ISETP.LT.AND P3, PT, R4, UR15, !P0 ;  /* 0x0000000f04007c0c */ /* 0x000fe4000c761270 */
[----:B------:R-:W-:Y:S02]  /*528a0*/  @P1 LOP3.LUT R232, R232, 0x2, RZ, 0xfc, !PT ;  /* 0x00000002e8e81812 */ /* 0x000fe400078efcff */
[----:B------:R-:W-:-:S02]  /*528b0*/  ISETP.LT.AND P1, PT, R3, UR28, !P0 ;  /* 0x0000001c03007c0c */ /* 0x000fc4000c721270 */
[----:B------:R-:W-:Y:S02]  /*528c0*/  ISETP.LT.AND P2, PT, R5, UR12, !P0 ;  /* 0x0000000c05007c0c */ /* 0x000fe4000c741270 */
[----:B------:R-:W-:Y:S01]  /*528d0*/  LOP3.LUT R232, R232, 0xfffffffe, RZ, 0xc0, !PT ;  /* 0xfffffffee8e87812 */ /* 0x000fe200078ec0ff */
[----:B------:R-:W-:-:S04]  /*528e0*/  VIADD R17, R7, UR13 ;  /* 0x0000000d07117c36 */ /* 0x000fc80008000000 */
[----:B------:R-:W-:Y:S01]  /*528f0*/  @P3 LOP3.LUT R220, R220, 0x20000000, RZ, 0xfc, !PT ;  /* 0x20000000dcdc3812 */ /* 0x000fe200078efcff */
[----:B------:R-:W-:Y:S03]  /*52900*/  STL [R1+0x1390], R7 ;  /* 0x0013900701007387 */ /* 0x000fe60000100800 */
[----:B------:R-:W-:Y:S02]  /*52910*/  @P1 LOP3.LUT R232, R232, 0x1, RZ, 0xfc, !PT ;  /* 0x00000001e8e81812 */ /* 0x000fe400078efcff */
[----:B------:R-:W-:Y:S02]  /*52920*/  ISETP.LT.AND P1, PT, R2, UR22, !P0 ;  /* 0x0000001602007c0c */ /* 0x000fe4000c721270 */
[----:B------:R-:W-:Y:S01]  /*52930*/  LOP3.LUT R220, R220, 0xefffffff, RZ, 0xc0, !PT ;  /* 0xefffffffdcdc7812 */ /* 0x000fe200078ec0ff */
[----:B------:R0:W-:Y:S01]  /*52940*/  STL [R1+0x1394], R17 ;  /* 0x0013941101007387 */ /* 0x0001e20000100800 */
[----:B------:R-:W-:-:S02]  /*52950*/  ISETP.GE.AND P0, PT, R34, UR43, PT ;  /* 0x0000002b22007c0c */ /* 0x000fc4000bf06270 */
[----:B------:R-:W-:Y:S02]  /*52960*/  @P2 LOP3.LUT R220, R220, 0x10000000, RZ, 0xfc, !PT ;  /* 0x10000000dcdc2812 */ /* 0x000fe400078efcff */
[----:B------:R-:W-:Y:S01]  /*52970*/  ISETP.LT.AND P3, PT, R3, UR6, !P0 ;  /* 0x0000000603007c0c */ /* 0x000fe2000c761270 */
[----:B0-----:R-:W-:Y:S01]  /*52980*/  VIADD R17, R17, UR21 ;  /* 0x0000001511117c36 */ /* 0x001fe20008000000 */
[----:B------:R-:W-:-:S04]  /*52990*/  LOP3.LUT R220, R220, 0xf7ffffff, RZ, 0xc0, !PT ;  /* 0xf7ffffffdcdc7812 */ /* 0x000fc800078ec0ff */
[----:B------:R0:W-:Y:S01]  /*529a0*/  STL [R1+0x13f0], R17 ;  /* 0x0013f01101007387 */ /* 0x0001e20000100800 */
[----:B------:R-:W-:Y:S02]  /*529b0*/  @P1 LOP3.LUT R220, R220, 0x8000000, RZ, 0xfc, !PT ;  /* 0x08000000dcdc1812 */ /* 0x000fe400078efcff */
[----:B------:R-:W-:Y:S01]  /*529c0*/  ISETP.LT.AND P2, PT, R4, UR20, !P0 ;  /* 0x0000001404007c0c */ /* 0x000fe2000c741270 */
[----:B0-----:R-:W-:Y:S01]  /*529d0*/  VIADD R17, R17, UR23 ;  /* 0x0000001711117c36 */ /* 0x001fe20008000000 */
[----:B------:R-:W-:-:S04]  /*529e0*/  LOP3.LUT R220, R220, 0xfbffffff, RZ, 0xc0, !PT ;  /* 0xfbffffffdcdc7812 */ /* 0x000fc800078ec0ff */
[----:B------:R0:W-:Y:S01]  /*529f0*/  STL [R1+0x13f4], R17 ;  /* 0x0013f41101007387 */ /* 0x0001e20000100800 */
[----:B------:R-:W-:Y:S01]  /*52a00*/  @P3 LOP3.LUT R220, R220, 0x4000000, RZ, 0xfc, !PT ;  /* 0x04000000dcdc3812 */ /* 0x000fe200078efcff */
[----:B0-----:R-:W-:Y:S01]  /*52a10*/  VIADD R17, R17, UR46 ;  /* 0x0000002e11117c36 */ /* 0x001fe20008000000 */
[----:B------:R-:W-:-:S04]  /*52a20*/  ISETP.LT.AND P1, PT, R5, UR17, !P0 ;  /* 0x0000001105007c0c */ /* 0x000fc8000c721270 */
[----:B------:R0:W-:Y:S01]  /*52a30*/  STL [R1+0x1460], R17 ;  /* 0x0014601101007387 */ /* 0x0001e20000100800 */
[----:B------:R-:W-:Y:S01]  /*52a40*/  LOP3.LUT R220, R220, 0xfdffffff, RZ, 0xc0, !PT ;  /* 0xfdffffffdcdc7812 */ /* 0x000fe200078ec0ff */
[----:B0-----:R-:W-:-:S03]  /*52a50*/  VIADD R17, R17, UR49 ;  /* 0x0000003111117c36 */ /* 0x001fc60008000000 */
[----:B------:R-:W-:Y:S02]  /*52a60*/  @P2 LOP3.LUT R220, R220, 0x2000000, RZ, 0xfc, !PT ;  /* 0x02000000dcdc2812 */ /* 0x000fe400078efcff */
[----:B------:R0:W-:Y:S02]  /*52a70*/  STL [R1+0x1464], R17 ;  /* 0x0014641101007387 */ /* 0x0001e40000100800 */
[----:B------:R-:W-:Y:S02]  /*52a80*/  LOP3.LUT R220, R220, 0xfeffffff, RZ, 0xc0, !PT ;  /* 0xfeffffffdcdc7812 */ /* 0x000fe400078ec0ff */
[----:B------:R-:W-:Y:S01]  /*52a90*/  ISETP.LT.AND P0, PT, R2, UR19, !P0 ;  /* 0x0000001302007c0c */ /* 0x000fe2000c701270 */
[----:B0-----:R-:W-:Y:S01]  /*52aa0*/  VIADD R17, R17, UR50 ;  /* 0x0000003211117c36 */ /* 0x001fe20008000000 */
[----:B------:R-:W-:-:S04]  /*52ab0*/  @P1 LOP3.LUT R220, R220, 0x1000000, RZ, 0xfc, !PT ;  /* 0x01000000dcdc1812 */ /* 0x000fc800078efcff */
[----:B------:R0:W-:Y:S01]  /*52ac0*/  STL [R1+0x14c0], R17 ;  /* 0x0014c01101007387 */ /* 0x0001e20000100800 */
[----:B------:R-:W-:Y:S01]  /*52ad0*/  ISETP.GE.AND P1, PT, R6, UR27, PT ;  /* 0x0000001b06007c0c */ /* 0x000fe2000bf26270 */
[----:B0-----:R-:W-:-:S03]  /*52ae0*/  VIADD R17, R17, UR47 ;  /* 0x0000002f11117c36 */ /* 0x001fc60008000000 */
[----:B------:R-:W-:Y:S02]  /*52af0*/  ISETP.LT.AND P4, PT, R5, UR10, !P1 ;  /* 0x0000000a05007c0c */ /* 0x000fe4000cf81270 */
[----:B------:R0:W-:Y:S01]  /*52b00*/  STL [R1+0x14c4], R17 ;  /* 0x0014c41101007387 */ /* 0x0001e20000100800 */
[----:B------:R-:W-:Y:S01]  /*52b10*/  LOP3.LUT R220, R220, 0xff7fffff, RZ, 0xc0, !PT ;  /* 0xff7fffffdcdc7812 */ /* 0x000fe200078ec0ff */
[----:B0-----:R-:W-:-:S03]  /*52b20*/  VIADD R17, R17, UR51 ;  /* 0x0000003311117c36 */ /* 0x001fc60008000000 */
[----:B------:R-:W-:Y:S02]  /*52b30*/  @P0 LOP3.LUT R220, R220, 0x800000, RZ, 0xfc, !PT ;  /* 0x00800000dcdc0812 */ /* 0x000fe400078efcff */
[----:B------:R0:W-:Y:S02]  /*52b40*/  STL [R1+0x1528], R17 ;  /* 0x0015281101007387 */ /* 0x0001e40000100800 */
[----:B------:R-:W-:Y:S01]  /*52b50*/  LOP3.LUT R220, R220, 0x7fffffff, RZ, 0xc0, !PT ;  /* 0x7fffffffdcdc7812 */ /* 0x000fe200078ec0ff */
[----:B0-----:R-:W-:Y:S01]  /*52b60*/  VIADD R17, R17, UR52 ;  /* 0x0000003411117c36 */ /* 0x001fe20008000000 */
[----:B------:R-:W-:-:S04]  /*52b70*/  ISETP.GE.AND P0, PT, R35, UR45, PT ;  /* 0x0000002d23007c0c */ /* 0x000fc8000bf06270 */
[----:B------:R0:W-:Y:S01]  /*52b80*/  STL [R1+0x152c], R17 ;  /* 0x00152c1101007387 */ /* 0x0001e20000100800 */
[----:B------:R-:W-:Y:S02]  /*52b90*/  ISETP.LT.AND P3, PT, R2, UR8, !P1 ;  /* 0x0000000802007c0c */ /* 0x000fe4000cf61270 */
[----:B------:R-:W-:Y:S02]  /*52ba0*/  @P4 LOP3.LUT R220, R220, 0x80000000, RZ, 0xfc, !PT ;  /* 0x80000000dcdc4812 */ /* 0x000fe400078efcff */
[----:B------:R-:W-:Y:S02]  /*52bb0*/  ISETP.LT.AND P2, PT, R3, UR4, !P0 ;  /* 0x0000000403007c0c */ /* 0x000fe4000c741270 */
        /* <DEDUP_REMOVED lines=21> */
[----:B------:R-:W-:Y:S01]  /*52d10*/  LOP3.LUT R220, R220, 0xbfffffff, RZ, 0xc0, !PT ;  /* 0xbfffffffdcdc7812 */ /* 0x000fe200078ec0ff */
[----:B-1----:R-:W-:Y:S01]  /*52d20*/  IMAD.SHL.U32 R16, R41, 0x10, RZ ;  /* 0x0000001029107824 */ /* 0x002fe200078e00ff */
[--C-:B------:R-:W-:Y:S01]  /*52d30*/  PRMT R135, R135, 0x3340, R0.reuse ;  /* 0x0000334087877816 */ /* 0x100fe20000000000 */
[----:B------:R-:W-:Y:S01]  /*52d40*/  IMAD.SHL.U32 R7, R41, 0x40, RZ ;  /* 0x0000004029077824 */ /* 0x000fe200078e00ff */
[--C-:B------:R-:W-:Y:S02]  /*52d50*/  PRMT R136, R136, 0x3340, R0.reuse ;  /* 0x0000334088887816 */ /* 0x100fe40000000000 */
[--C-:B------:R-:W-:Y:S02]  /*52d60*/  PRMT R137, R137, 0x3340, R0.reuse ;  /* 0x0000334089897816 */ /* 0x100fe40000000000 */
[--C-:B------:R-:W-:Y:S02]  /*52d70*/  PRMT R138, R138, 0x3340, R0.reuse ;  /* 0x000033408a8a7816 */ /* 0x100fe40000000000 */
[----:B------:R-:W-:-:S02]  /*52d80*/  PRMT R139, R139, 0x3340, R0 ;  /* 0x000033408b8b7816 */ /* 0x000fc40000000000 */
[--C-:B------:R-:W-:Y:S02]  /*52d90*/  PRMT R140, R140, 0x3340, R0.reuse ;  /* 0x000033408c8c7816 */ /* 0x100fe40000000000 */
[--C-:B------:R-:W-:Y:S02]  /*52da0*/  PRMT R141, R141, 0x3340, R0.reuse ;  /* 0x000033408d8d7816 */ /* 0x100fe40000000000 */
[--C-:B------:R-:W-:Y:S02]  /*52db0*/  PRMT R142, R142, 0x3340, R0.reuse ;  /* 0x000033408e8e7816 */ /* 0x100fe40000000000 */
[--C-:B------:R-:W-:Y:S02]  /*52dc0*/  PRMT R143, R143, 0x3340, R0.reuse ;  /* 0x000033408f8f7816 */ /* 0x100fe40000000000 */
[--C-:B------:R-:W-:Y:S02]  /*52dd0*/  PRMT R227, R227, 0x3340, R0.reuse ;  /* 0x00003340e3e37816 */ /* 0x100fe40000000000 */
[----:B------:R-:W-:-:S02]  /*52de0*/  PRMT R229, R229, 0x3340, R0 ;  /* 0x00003340e5e57816 */ /* 0x000fc40000000000 */
[--C-:B------:R-:W-:Y:S02]  /*52df0*/  PRMT R250, R250, 0x3340, R0.reuse ;  /* 0x00003340fafa7816 */ /* 0x100fe40000000000 */
[--C-:B------:R-:W-:Y:S02]  /*52e00*/  PRMT R65, R65, 0x3340, R0.reuse ;  /* 0x0000334041417816 */ /* 0x100fe40000000000 */
[--C-:B------:R-:W-:Y:S02]  /*52e10*/  PRMT R61, R61, 0x3340, R0.reuse ;  /* 0x000033403d3d7816 */ /* 0x100fe40000000000 */
[----:B------:R-:W-:Y:S02]  /*52e20*/  PRMT R57, R57, 0x3340, R0 ;  /* 0x0000334039397816 */ /* 0x000fe40000000000 */
[----:B------:R-:W-:Y:S02]  /*52e30*/  @P3 LOP3.LUT R220, R220, 0x40000000, RZ, 0xfc, !PT ;  /* 0x40000000dcdc3812 */ /* 0x000fe400078efcff */
        /* <DEDUP_REMOVED lines=25> */
[----:B------:R-:W-:Y:S02]  /*52fd0*/  ISETP.GE.AND P6, PT, R2, UR26, PT ;  /* 0x0000001a02007c0c */ /* 0x000fe4000bfc6270 */
[----:B------:R-:W-:Y:S01]  /*52fe0*/  @P2 LOP3.LUT R220, R220, 0x400000, RZ, 0xfc, !PT ;  /* 0x00400000dcdc2812 */ /* 0x000fe200078efcff */
[----:B0-----:R-:W2:Y:S01]  /*52ff0*/  LDL.LU R17, [R1+0x1c64] ;  /* 0x001c640001117983 */ /* 0x001ea20000300800 */
[----:B------:R-:W-:Y:S01]  /*53000*/  IADD3 R6, R7, UR58, R16 ;  /* 0x0000003a07067c10 */ /* 0x000fe2000fffe010 */
[----:B------:R-:W-:Y:S01]  /*53010*/  ULDC.64 UR54, c[0x0][0x228] ;  /* 0x00008a0000367ab9 */ /* 0x000fe20000000a00 */
[----:B------:R-:W-:Y:S01]  /*53020*/  ULDC.64 UR34, c[0x0][0x228] ;  /* 0x00008a0000227ab9 */ /* 0x000fe20000000a00 */
[----:B------:R-:W3:Y:S01]  /*53030*/  LDL.LU R206, [R1+0x44] ;  /* 0x0000440001ce7983 */ /* 0x000ee20000300800 */
[----:B------:R-:W-:Y:S01]  /*53040*/  ULDC.64 UR40, c[0x0][0x228] ;  /* 0x00008a0000287ab9 */ /* 0x000fe20000000a00 */
[----:B------:R-:W-:Y:S01]  /*53050*/  BAR.SYNC.DEFER_BLOCKING 0x0 ;  /* 0x0000000000007b1d */ /* 0x000fe20000010000 */
[----:B------:R-:W-:-:S05]  /*53060*/  LOP3.LUT R222, R222, 0xffffdfff, RZ, 0xc0, !PT ;  /* 0xffffdfffdede7812 */ /* 0x000fca00078ec0ff */
[----:B------:R-:W-:Y:S01]  /*53070*/  ULDC.64 UR38, c[0x0][0x228] ;  /* 0x00008a0000267ab9 */ /* 0x000fe20000000a00 */
[----:B------:R-:W-:Y:S01]  /*53080*/  ULDC.64 UR32, c[0x0][0x228] ;  /* 0x00008a0000207ab9 */ /* 0x000fe20000000a00 */
[----:B------:R-:W3:Y:S01]  /*53090*/  LDL.LU R81, [R1+0x4a0] ;  /* 0x0004a00001517983 */ /* 0x000ee20000300800 */
[----:B------:R-:W-:Y:S01]  /*530a0*/  ULDC.64 UR52, c[0x0][0x228] ;  /* 0x00008a0000347ab9 */ /* 0x000fe20000000a00 */
[----:B------:R-:W-:Y:S01]  /*530b0*/  ULDC.64 UR30, c[0x0][0x228] ;  /* 0x00008a00001e7ab9 */ /* 0x000fe20000000a00 */
[----:B------:R-:W-:Y:S01]  /*530c0*/  ULDC.64 UR44, c[0x0][0x228] ;  /* 0x00008a00002c7ab9 */ /* 0x000fe20000000a00 */
[----:B------:R-:W4:Y:S01]  /*530d0*/  LDL.LU R207, [R1+0x40] ;  /* 0x0000400001cf7983 */ /* 0x000f220000300800 */
[----:B------:R-:W-:Y:S01]  /*530e0*/  ULDC.64 UR42, c[0x0][0x228] ;  /* 0x00008a00002a7ab9 */ /* 0x000fe20000000a00 */
[----:B------:R-:W-:Y:S01]  /*530f0*/  ULDC.64 UR36, c[0x0][0x228] ;  /* 0x00008a0000247ab9 */ /* 0x000fe20000000a00 */
[----:B------:R-:W-:Y:S01]  /*53100*/  ULDC.64 UR26, c[0x0][0x228] ;  /* 0x00008a00001a7ab9 */ /* 0x000fe20000000a00 */
[----:B------:R-:W4:Y:S01]  /*53110*/  LDL.LU R80, [R1+0x4b0] ;  /* 0x0004b00001507983 */ /* 0x000f220000300800 */
[----:B------:R-:W-:Y:S01]  /*53120*/  ULDC.64 UR24, c[0x0][0x228] ;  /* 0x00008a0000187ab9 */ /* 0x000fe20000000a00 */
[----:B------:R-:W-:Y:S01]  /*53130*/  LOP3.LUT R220, R220, 0xffdfffff, RZ, 0xc0, !PT ;  /* 0xffdfffffdcdc7812 */ /* 0x000fe200078ec0ff */
[----:B------:R-:W-:Y:S01]  /*53140*/  ULDC.64 UR50, c[0x0][0x228] ;  /* 0x00008a0000327ab9 */ /* 0x000fe20000000a00 */
[----:B------:R-:W4:Y:S01]  /*53150*/  LDL.LU R75, [R1+0x30] ;  /* 0x00003000014b7983 */ /* 0x000f220000300800 */
        /* <DEDUP_REMOVED lines=10> */
[----:B------:R-:W-:Y:S01]  /*53200*/  ULDC UR46, c[0x0][0x228] ;  /* 0x00008a00002e7ab9 */ /* 0x000fe20000000800 */
[----:B------:R-:W4:Y:S01]  /*53210*/  LDL.LU R73, [R1+0x70c] ;  /* 0x00070c0001497983 */ /* 0x000f220000300800 */
[----:B------:R-:W-:Y:S01]  /*53220*/  ULDC UR47, c[0x0][0x228] ;  /* 0x00008a00002f7ab9 */ /* 0x000fe20000000800 */
[----:B------:R-:W-:Y:S01]  /*53230*/  ULDC UR61, c[0x0][0x228] ;  /* 0x00008a00003d7ab9 */ /* 0x000fe20000000800 */
[C---:B------:R-:W-:Y:S01]  /*53240*/  VIADD R205, R0.reuse, 0x42 ;  /* 0x0000004200cd7836 */ /* 0x040fe20000000000 */
[----:B------:R-:W4:Y:S01]  /*53250*/  LDL.LU R215, [R1+0x6c8] ;  /* 0x0006c80001d77983 */ /* 0x000f220000300800 */
[----:B------:R-:W-:Y:S01]  /*53260*/  ULDC UR6, c[0x0][0x228] ;  /* 0x00008a0000067ab9 */ /* 0x000fe20000000800 */
[----:B------:R-:W-:Y:S01]  /*53270*/  ULDC UR59, c[0x0][0x228] ;  /* 0x00008a00003b7ab9 */ /* 0x000fe20000000800 */
[----:B------:R-:W-:Y:S01]  /*53280*/  ULDC UR60, c[0x0][0x228] ;  /* 0x00008a00003c7ab9 */ /* 0x000fe20000000800 */
[----:B------:R-:W4:Y:S01]  /*53290*/  LDL.LU R208, [R1+0x6c4] ;  /* 0x0006c40001d07983 */ /* 0x000f220000300800 */
[C---:B------:R-:W-:Y:S01]  /*532a0*/  VIADD R204, R0.reuse, 0x41 ;  /* 0x0000004100cc7836 */ /* 0x040fe20000000000 */
[----:B------:R-:W-:Y:S01]  /*532b0*/  ULDC UR28, c[0x0][0x228] ;  /* 0x00008a00001c7ab9 */ /* 0x000fe20000000800 */
[----:B------:R-:W-:Y:S01]  /*532c0*/  ULDC UR4, c[0x0][0x228] ;  /* 0x00008a0000047ab9 */ /* 0x000fe20000000800 */
[----:B------:R-:W4:Y:S01]  /*532d0*/  LDL.LU R79, [R1+0x5a8] ;  /* 0x0005a800014f7983 */ /* 0x000f220000300800 */
[----:B------:R-:W-:Y:S01]  /*532e0*/  VIADD R203, R0, 0x40 ;  /* 0x0000004000cb7836 */ /* 0x000fe20000000000 */
[----:B------:R-:W-:-:S02]  /*532f0*/  ULDC.64 UR48, c[0x0][0x228] ;  /* 0x00008a0000307ab9 */ /* 0x000fc40000000a00 */
        /* <DEDUP_REMOVED lines=9> */
[----:B------:R4:W-:Y:S04]  /*53390*/  STL [R1+0x20bc], R9 ;  /* 0x0020bc0901007387 */ /* 0x0009e80000100800 */
[----:B------:R0:W-:Y:S04]  /*533a0*/  STL [R1+0x20b8], R8 ;  /* 0x0020b80801007387 */ /* 0x0001e80000100800 */
[----:B------:R-:W4:Y:S04]  /*533b0*/  LDL.LU R214, [R1+0x718] ;  /* 0x0007180001d67983 */ /* 0x000f280000300800 */
[----:B------:R-:W4:Y:S04]  /*533c0*/  LDL.LU R71, [R1+0x714] ;  /* 0x0007140001477983 */ /* 0x000f280000300800 */
[----:B------:R-:W4:Y:S01]  /*533d0*/  LDL.LU R70, [R1+0x6d0] ;  /* 0x0006d00001467983 */ /* 0x000f220000300800 */
[----:B--2---:R-:W-:-:S05]  /*533e0*/  LOP3.LUT R7, R17, 0x300, RZ, 0xc0, !PT ;  /* 0x0000030011077812 */ /* 0x004fca00078ec0ff */
[----:B------:R-:W-:Y:S01]  /*533f0*/  IMAD.IADD R7, R6, 0x1, R7 ;  /* 0x0000000106077824 */ /* 0x000fe200078e0207 */
[----:B---3--:R-:W-:Y:S02]  /*53400*/  PRMT R16, R81, 0x5410, R206 ;  /* 0x0000541051107816 */ /* 0x008fe400000000ce */
[----:B----4-:R-:W-:-:S03]  /*53410*/  PRMT R9, R80, 0x5410, R207 ;  /* 0x0000541050097816 */ /* 0x010fc600000000cf */
[----:B------:R-:W-:Y:S01]  /*53420*/  STL [R1+0x4a0], R16 ;  /* 0x0004a01001007387 */ /* 0x000fe20000100800 */
[----:B0-----:R-:W-:-:S03]  /*53430*/  PRMT R8, R213, 0x5410, R75 ;  /* 0x00005410d5087816 */ /* 0x001fc6000000004b */
[----:B------:R0:W-:Y:S01]  /*53440*/  STL [R1+0x4b0], R9 ;  /* 0x0004b00901007387 */ /* 0x0001e20000100800 */
[----:B------:R-:W-:-:S03]  /*53450*/  LOP3.LUT R6, R74, 0xffff, RZ, 0xc0, !PT ;  /* 0x0000ffff4a067812 */ /* 0x000fc600078ec0ff */
[----:B------:R1:W-:Y:S04]  /*53460*/  STL [R1+0x4c8], R8 ;  /* 0x0004c80801007387 */ /* 0x0003e80000100800 */
[----:B------:R-:W2:Y:S04]  /*53470*/  LDL.LU R75, [R1+0x6cc] ;  /* 0x0006cc00014b7983 */ /* 0x000ea80000300800 */
[----:B------:R-:W3:Y:S01]  /*53480*/  LDL.LU R74, [R1+0x5b4] ;  /* 0x0005b400014a7983 */ /* 0x000ee20000300800 */
[----:B------:R-:W-:Y:S02]  /*53490*/  LOP3.LUT R28, R73, 0xffff, RZ, 0xc0, !PT ;  /* 0x0000ffff491c7812 */ /* 0x000fe400078ec0ff */
[----:B------:R-:W-:Y:S01]  /*534a0*/  LOP3.LUT R29, R215, 0xffff, RZ, 0xc0, !PT ;  /* 0x0000ffffd71d7812 */ /* 0x000fe200078ec0ff */
[----:B------:R-:W4:Y:S04]  /*534b0*/  LDL.LU R213, [R1+0x5b0] ;  /* 0x0005b00001d57983 */ /* 0x000f280000300800 */
[----:B------:R-:W4:Y:S04]  /*534c0*/  LDL.LU R73, [R1+0x5ac] ;  /* 0x0005ac0001497983 */ /* 0x000f280000300800 */
[----:B------:R-:W4:Y:S01]  /*534d0*/  LDL.LU R215, [R1+0x59c] ;  /* 0x00059c0001d77983 */ /* 0x000f220000300800 */
[----:B------:R-:W-:-:S02]  /*534e0*/  LOP3.LUT R30, R208, 0xffff, RZ, 0xc0, !PT ;  /* 0x0000ffffd01e7812 */ /* 0x000fc400078ec0ff */
[--C-:B------:R-:W-:Y:S02]  /*534f0*/  PRMT R18, R78, 0x4210, R29.reuse ;  /* 0x000042104e127816 */ /* 0x100fe4000000001d */
[----:B------:R-:W-:Y:S02]  /*53500*/  PRMT R22, R22, 0x5210, R29 ;  /* 0x0000521016167816 */ /* 0x000fe4000000001d */
[----:B------:R-:W-:-:S05]  /*53510*/  PRMT R31, R211, 0x5410, R77 ;  /* 0x00005410d31f7816 */ /* 0x000fca000000004d */
[----:B------:R2:W-:Y:S01]  /*53520*/  STL [R1+0x4d8], R31 ;  /* 0x0004d81f01007387 */ /* 0x0005e20000100800 */
[----:B0-----:R-:W-:Y:S02]  /*53530*/  PRMT R9, R212, 0x5410, R76 ;  /* 0x00005410d4097816 */ /* 0x001fe4000000004c */
[----:B------:R-:W-:Y:S02]  /*53540*/  PRMT R19, R210, 0x4210, R30 ;  /* 0x00004210d2137816 */ /* 0x000fe4000000001e */
[----:B-1----:R-:W-:Y:S02]  /*53550*/  PRMT R8, R216, 0x5410, R72 ;  /* 0x00005410d8087816 */ /* 0x002fe40000000048 */
[----:B------:R-:W4:Y:S04]  /*53560*/  LDL.LU R72, [R1+0x728] ;  /* 0x0007280001487983 */ /* 0x000f280000300800 */
[----:B------:R-:W-:Y:S01]  /*53570*/  STL [R1+0x4e8], R9 ;  /* 0x0004e80901007387 */ /* 0x000fe20000100800 */
[----:B------:R-:W-:-:S03]  /*53580*/  PRMT R23, R23, 0x5210, R30 ;  /* 0x0000521017177816 */ /* 0x000fc6000000001e */
[----:B------:R-:W4:Y:S04]  /*53590*/  LDL.LU R216, [R1+0x724] ;  /* 0x0007240001d87983 */ /* 0x000f280000300800 */
[----:B------:R-:W-:Y:S01]  /*535a0*/  STL [R1+0x4f0], R8 ;  /* 0x0004f00801007387 */ /* 0x000fe20000100800 */
[----:B------:R-:W-:-:S03]  /*535b0*/  LOP3.LUT R29, R71, 0xffff, RZ, 0xc0, !PT ;  /* 0x0000ffff471d7812 */ /* 0x000fc600078ec0ff */
[----:B------:R-:W4:Y:S01]  /*535c0*/  LDL.LU R212, [R1+0x6d8] ;  /* 0x0006d80001d47983 */ /* 0x000f220000300800 */
[----:B------:R-:W-:-:S03]  /*535d0*/  LOP3.LUT R30, R70, 0xffff, RZ, 0xc0, !PT ;  /* 0x0000ffff461e7812 */ /* 0x000fc600078ec0ff */
[----:B------:R-:W4:Y:S04]  /*535e0*/  LDL.LU R71, [R1+0x6d4] ;  /* 0x0006d40001477983 */ /* 0x000f280000300800 */
[----:B------:R-:W4:Y:S01]  /*535f0*/  LDL.LU R70, [R1+0x5cc] ;  /* 0x0005cc0001467983 */ /* 0x000f220000300800 */
[--C-:B------:R-:W-:Y:S02]  /*53600*/  PRMT R17, R209, 0x4210, R28.reuse ;  /* 0x00004210d1117816 */ /* 0x100fe4000000001c */
[----:B------:R-:W-:Y:S02]  /*53610*/  PRMT R21, R21, 0x5210, R28 ;  /* 0x0000521015157816 */ /* 0x000fe4000000001c */
[----:B------:R-:W-:Y:S02]  /*53620*/  LOP3.LUT R28, R214, 0xffff, RZ, 0xc0, !PT ;  /* 0x0000ffffd61c7812 */ /* 0x000fe400078ec0ff */
[----:B------:R-:W0:Y:S01]  /*53630*/  S2R R214, SR_TID.X ;  /* 0x0000000000d67919 */ /* 0x000e220000002100 */
[----:B------:R-:W-:-:S05]  /*53640*/  PRMT R16, R79, 0x4210, R6 ;  /* 0x000042104f107816 */ /* 0x000fca0000000006 */
[----:B------:R3:W-:Y:S01]  /*53650*/  STSM.16.M88.4 [R7], R16 ;  /* 0x0000001007007844 */ /* 0x0007e20000000200 */
[----:B------:R-:W-:Y:S01]  /*53660*/  PRMT R20, R20, 0x5210, R6 ;  /* 0x0000521014147816 */ /* 0x000fe20000000006 */
[----:B------:R-:W-:Y:S01]  /*53670*/  BAR.SYNC.DEFER_BLOCKING 0x0 ;  /* 0x0000000000007b1d */ /* 0x000fe20000010000 */
[----:B0-----:R-:W-:-:S04]  /*53680*/  LOP3.LUT R214, R214, 0x7f, RZ, 0xc0, !PT ;  /* 0x0000007fd6d67812 */ /* 0x001fc800078ec0ff */
[----:B------:R-:W-:Y:S01]  /*53690*/  LEA R6, R214, UR58, 0x4 ;  /* 0x0000003ad6067c11 */ /* 0x000fe2000f8e20ff */
[----:B------:R-:W-:-:S04]  /*536a0*/  ULDC UR58, c[0x0][0x228] ;  /* 0x00008a00003a7ab9 */ /* 0x000fc80000000800 */
[----:B------:R-:W0:Y:S01]  /*536b0*/  LDS.128 R32, [R6] ;  /* 0x0000000006207984 */ /* 0x000e220000000c00 */
[----:B------:R-:W-:Y:S06]  /*536c0*/  BAR.SYNC.DEFER_BLOCKING 0x0 ;  /* 0x0000000000007b1d */ /* 0x000fec0000010000 */
[----:B------:R-:W-:Y:S02]  /*536d0*/  STSM.16.M88.4 [R7], R20 ;  /* 0x0000001407007844 */ /* 0x000fe40000000200 */
[----:B------:R-:W-:Y:S06]  /*536e0*/  BAR.SYNC.DEFER_BLOCKING 0x0 ;  /* 0x0000000000007b1d */ /* 0x000fec0000010000 */
[----:B------:R-:W1:Y:S01]  /*536f0*/  LDS.128 R20, [R6] ;  /* 0x0000000006147984 */ /* 0x000e620000000c00 */
[----:B--2---:R-:W-:-:S03]  /*53700*/  LOP3.LUT R31, R75, 0xffff, RZ, 0xc0, !PT ;  /* 0x0000ffff4b1f7812 */ /* 0x004fc600078ec0ff */
[----:B------:R-:W2:Y:S01]  /*53710*/  LDL.LU R75, [R1+0x5c8] ;  /* 0x0005c800014b7983 */ /* 0x000ea20000300800 */
[----:B---3--:R-:W-:-:S03]  /*53720*/  PRMT R16, R74, 0x4210, R28 ;  /* 0x000042104a107816 */ /* 0x008fc6000000001c */
[----:B------:R-:W3:Y:S04]  /*53730*/  LDL.LU R74, [R1+0x5c0] ;  /* 0x0005c000014a7983 */ /* 0x000ee80000300800 */
[----:B------:R-:W3:Y:S01]  /*53740*/  LDL.LU R214, [R1+0x5bc] ;  /* 0x0005bc0001d67983 */ /* 0x000ee20000300800 */
[----:B----4-:R-:W-:-:S03]  /*53750*/  PRMT R18, R73, 0x4210, R30 ;  /* 0x0000421049127816 */ /* 0x010fc6000000001e */
[----:B0-----:R-:W-:Y:S01]  /*53760*/  STL.64 [R1+0x50], R32 ;  /* 0x0000502001007387 */ /* 0x001fe20000100a00 */
[----:B------:R-:W-:-:S03]  /*53770*/  PRMT R19, R215, 0x4210, R31 ;  /* 0x00004210d7137816 */ /* 0x000fc6000000001f */
[----:B------:R-:W-:Y:S01]  /*53780*/  STL.64 [R1+0x58], R34 ;  /* 0x0000582201007387 */ /* 0x000fe20000100a00 */
[----:B------:R-:W-:Y:S01]  /*53790*/  BAR.SYNC.DEFER_BLOCKING 0x0 ;  /* 0x0000000000007b1d */ /* 0x000fe20000010000 */
[----:B------:R-:W-:-:S05]  /*537a0*/  PRMT R17, R213, 0x4210, R29 ;  /* 0x00004210d5117816 */ /* 0x000fca000000001d */
[----:B------:R-:W4:Y:S04]  /*537b0*/  LDL.LU R73, [R1+0x738] ;  /* 0x0007380001497983 */ /* 0x000f280000300800 */
[----:B------:R-:W4:Y:S04]  /*537c0*/  LDL.LU R215, [R1+0x734] ;  /* 0x0007340001d77983 */ /* 0x000f280000300800 */
[----:B-1----:R0:W-:Y:S04]  /*537d0*/  STL.64 [R1+0x40], R20 ;  /* 0x0000401401007387 */ /* 0x0021e80000100a00 */
[----:B------:R1:W-:Y:S04]  /*537e0*/  STL.64 [R1+0x48], R22 ;  /* 0x0000481601007387 */ /* 0x0003e80000100a00 */
[----:B------:R-:W4:Y:S01]  /*537f0*/  LDL.LU R213, [R1+0x6e0] ;  /* 0x0006e00001d57983 */ /* 0x000f220000300800 */
[----:B0-----:R-:W-:-:S02]  /*53800*/  PRMT R21, R26, 0x5210, R29 ;  /* 0x000052101a157816 */ /* 0x001fc4000000001d */
[----:B-1----:R-:W-:Y:S02]  /*53810*/  PRMT R23, R24, 0x5210, R31 ;  /* 0x0000521018177816 */ /* 0x002fe4000000001f */
[----:B------:R-:W-:Y:S02]  /*53820*/  PRMT R22, R25, 0x5210, R30 ;  /* 0x0000521019167816 */ /* 0x000fe4000000001e */
[----:B------:R-:W-:Y:S02]  /*53830*/  LOP3.LUT R24, R72, 0xffff, RZ, 0xc0, !PT ;  /* 0x0000ffff48187812 */ /* 0x000fe400078ec0ff */
[----:B------:R-:W-:Y:S01]  /*53840*/  LOP3.LUT R25, R216, 0xffff, RZ, 0xc0, !PT ;  /* 0x0000ffffd8197812 */ /* 0x000fe200078ec0ff */
[----:B------:R-:W4:Y:S01]  /*53850*/  LDL.LU R72, [R1+0x6dc] ;  /* 0x0006dc0001487983 */ /* 0x000f220000300800 */
[----:B------:R-:W-:-:S03]  /*53860*/  PRMT R20, R27, 0x5210, R28 ;  /* 0x000052101b147816 */ /* 0x000fc6000000001c */
[----:B------:R-:W4:Y:S01]  /*53870*/  LDL.LU R216, [R1+0x5e0] ;  /* 0x0005e00001d87983 */ /* 0x000f220000300800 */
[----:B------:R-:W-:-:S03]  /*53880*/  LOP3.LUT R26, R212, 0xffff, RZ, 0xc0, !PT ;  /* 0x0000ffffd41a7812 */ /* 0x000fc600078ec0ff */
[----:B------:R0:W-:Y:S01]  /*53890*/  STSM.16.M88.4 [R7], R16 ;  /* 0x0000001007007844 */ /* 0x0001e20000000200 */
[----:B------:R-:W-:-:S03]  /*538a0*/  LOP3.LUT R27, R71, 0xffff, RZ, 0xc0, !PT ;  /* 0x0000ffff471b7812 */ /* 0x000fc600078ec0ff */
[----:B------:R-:W4:Y:S04]  /*538b0*/  LDL.LU R212, [R1+0x5dc] ;  /* 0x0005dc0001d47983 */ /* 0x000f280000300800 */
[----:B------:R-:W4:Y:S01]  /*538c0*/  LDL.LU R71, [R1+0x5d4] ;  /* 0x0005d40001477983 */ /* 0x000f220000300800 */
[----:B------:R-:W-:Y:S01]  /*538d0*/  BAR.SYNC.DEFER_BLOCKING 0x0 ;  /* 0x0000000000007b1d */ /* 0x000fe20000010000 */
[----:B0-----:R-:W-:-:S05]  /*538e0*/  PRMT R16, R70, 0x4210, R24 ;  /* 0x0000421046107816 */ /* 0x001fca0000000018 */
[----:B------:R-:W4:Y:S04]  /*538f0*/  LDL.LU R70, [R1+0x5d0] ;  /* 0x0005d00001467983 */ /* 0x000f280000300800 */
[----:B------:R-:W0:Y:S01]  /*53900*/  LDS.128 R28, [R6] ;  /* 0x00000000061c7984 */ /* 0x000e220000000c00 */
[----:B------:R-:W-:Y:S06]  /*53910*/  BAR.SYNC.DEFER_BLOCKING 0x0 ;  /* 0x0000000000007b1d */ /* 0x000fec0000010000 */
[----:B------:R-:W-:Y:S02]  /*53920*/  STSM.16.M88.4 [R7], R20 ;  /* 0x0000001407007844 */ /* 0x000fe40000000200 */
[----:B------:R-:W-:Y:S06]  /*53930*/  BAR.SYNC.DEFER_BLOCKING 0x0 ;  /* 0x0000000000007b1d */ /* 0x000fec0000010000 */
[----:B------:R-:W1:Y:S04]  /*53940*/  LDS.128 R20, [R6] ;  /* 0x0000000006147984 */ /* 0x000e680000000c00 */
[----:B0-----:R-:W-:Y:S04]  /*53950*/  STL.64 [R1+0x30], R28 ;  /* 0x0000301c01007387 */ /* 0x001fe80000100a00 */
[----:B------:R-:W-:Y:S01]  /*53960*/  STL.64 [R1+0x38], R30 ;  /* 0x0000381e01007387 */ /* 0x000fe20000100a00 */
[----:B------:R-:W-:Y:S01]  /*53970*/  BAR.SYNC.DEFER_BLOCKING 0x0 ;  /* 0x0000000000007b1d */ /* 0x000fe20000010000 */
[----:B--2---:R-:W-:-:S02]  /*53980*/  PRMT R17, R75, 0x4210, R25 ;  /* 0x000042104b117816 */ /* 0x004fc40000000019 */
[----:B---3--:R-:W-:-:S03]  /*53990*/  PRMT R18, R74, 0x4210, R26 ;  /* 0x000042104a127816 */ /* 0x008fc6000000001a */
[----:B------:R-:W2:Y:S01]  /*539a0*/  LDL.LU R74, [R1+0x748] ;  /* 0x00074800014a7983 */ /* 0x000ea20000300800 */
[----:B------:R-:W-:-:S03]  /*539b0*/  PRMT R19, R214, 0x4210, R27 ;  /* 0x00004210d6137816 */ /* 0x000fc6000000001b */
[----:B------:R-:W3:Y:S04]  /*539c0*/  LDL.LU R214, [R1+0x744] ;  /* 0x0007440001d67983 */ /* 0x000ee80000300800 */
[----:B------:R-:W-:Y:S01]  /*539d0*/  STSM.16.M88.4 [R7], R16 ;  /* 0x0000001007007844 */ /* 0x000fe20000000200 */
[----:B------:R-:W-:Y:S06]  /*539e0*/  BAR.SYNC.DEFER_BLOCKING 0x0 ;  /* 0x0000000000007b1d */ /* 0x000fec0000010000 */
[----:B------:R-:W0:Y:S04]  /*539f0*/  LDS.128 R28, [R6] ;  /* 0x00000000061c7984 */ /* 0x000e280000000c00 */
[----:B-1----:R1:W-:Y:S04]  /*53a00*/  STL.64 [R1+0x20], R20 ;  /* 0x0000201401007387 */ /* 0x0023e80000100a00 */
[----:B------:R4:W-:Y:S04]  /*53a10*/  STL.64 [R1+0x28], R22 ;  /* 0x0000281601007387 */ /* 0x0009e80000100a00 */
[----:B------:R-:W3:Y:S01]  /*53a20*/  LDL.LU R75, [R1+0x6e8] ;  /* 0x0006e800014b7983 */ /* 0x000ee20000300800 */
[----:B-1----:R-:W-:-:S02]  /*53a30*/  PRMT R20, R46, 0x5210, R24 ;  /* 0x000052102e147816 */ /* 0x002fc40000000018 */
[----:B------:R-:W-:Y:S02]  /*53a40*/  PRMT R21, R48, 0x5210, R25 ;  /* 0x0000521030157816 */ /* 0x000fe40000000019 */
[----:B----4-:R-:W-:Y:S02]  /*53a50*/  LOP3.LUT R24, R73, 0xffff, RZ, 0xc0, !PT ;  /* 0x0000ffff49187812 */ /* 0x010fe400078ec0ff */
[----:B------:R-:W-:Y:S01]  /*53a60*/  LOP3.LUT R25, R215, 0xffff, RZ, 0xc0, !PT ;  /* 0x0000ffffd7197812 */ /* 0x000fe200078ec0ff */
[----:B------:R-:W4:Y:S01]  /*53a70*/  LDL.LU R73, [R1+0x6e4] ;  /* 0x0006e40001497983 */ /* 0x000f220000300800 */
[----:B------:R-:W-:Y:S02]  /*53a80*/  PRMT R22, R43, 0x5210, R26 ;  /* 0x000052102b167816 */ /* 0x000fe4000000001a */
[----:B------:R-:W-:Y:S01]  /*53a90*/  PRMT R23, R36, 0x5210, R27 ;  /* 0x0000521024177816 */ /* 0x000fe2000000001b */
[----:B------:R-:W4:Y:S01]  /*53aa0*/  LDL.LU R215, [R1+0x5f0] ;  /* 0x0005f00001d77983 */ /* 0x000f220000300800 */
[----:B------:R-:W-:-:S02]  /*53ab0*/  LOP3.LUT R26, R213, 0xffff, RZ, 0xc0, !PT ;  /* 0x0000ffffd51a7812 */ /* 0x000fc400078ec0ff */
[----:B------:R-:W-:Y:S01]  /*53ac0*/  LOP3.LUT R27, R72, 0xffff, RZ, 0xc0, !PT ;  /* 0x0000ffff481b7812 */ /* 0x000fe200078ec0ff */
[----:B------:R-:W4:Y:S01]  /*53ad0*/  LDL.LU R213, [R1+0x5ec] ;  /* 0x0005ec0001d57983 */ /* 0x000f220000300800 */
[----:B------:R-:W-:-:S03]  /*53ae0*/  PRMT R16, R216, 0x4210, R24 ;  /* 0x00004210d8107816 */ /* 0x000fc60000000018 */
[----:B------:R-:W4:Y:S01]  /*53af0*/  LDL.LU R72, [R1+0x5e8] ;  /* 0x0005e80001487983 */ /* 0x000f220000300800 */
[----:B------:R-:W-:-:S03]  /*53b00*/  PRMT R18, R71, 0x4210, R26 ;  /* 0x0000421047127816 */ /* 0x000fc6000000001a */
[----:B------:R-:W4:Y:S04]  /*53b10*/  LDL.LU R216, [R1+0x5b8] ;  /* 0x0005b80001d87983 */ /* 0x000f280000300800 */
[----:B0-----:R-:W-:Y:S01]  /*53b20*/  STL.64 [R1+0xa0], R28 ;  /* 0x0000a01c01007387 */ /* 0x001fe20000100a00 */
[----:B------:R-:W-:-:S03]  /*53b30*/  PRMT R19, R70, 0x4210, R27 ;  /* 0x0000421046137816 */ /* 0x000fc6000000001b */
[----:B------:R-:W-:Y:S04]  /*53b40*/  STL.64 [R1+0xa8], R30 ;  /* 0x0000a81e01007387 */ /* 0x000fe80000100a00 */
[----:B------:R-:W4:Y:S04]  /*53b50*/  LDL.LU R71, [R1+0x750] ;  /* 0x0007500001477983 */ /* 0x000f280000300800 */
[----:B------:R-:W4:Y:S01]  /*53b60*/  LDL.LU R70, [R1+0x74c] ;  /* 0x00074c0001467983 */ /* 0x000f220000300800 */
[----:B------:R-:W-:Y:S06]  /*53b70*/  BAR.SYNC.DEFER_BLOCKING 0x0 ;  /* 0x0000000000007b1d */ /* 0x000fec0000010000 */
[----:B------:R-:W-:Y:S02]  /*53b80*/  STSM.16.M88.4 [R7], R20 ;  /* 0x0000001407007844 */ /* 0x000fe40000000200 */
[----:B------:R-:W-:Y:S01]  /*53b90*/  BAR.SYNC.DEFER_BLOCKING 0x0 ;  /* 0x0000000000007b1d */ /* 0x000fe20000010000 */
[----:B------:R-:W-:-:S05]  /*53ba0*/  PRMT R17, R212, 0x4210, R25 ;  /* 0x00004210d4117816 */ /* 0x000fca0000000019 */
[----:B------:R-:W0:Y:S02]  /*53bb0*/  LDS.128 R20, [R6] ;  /* 0x0000000006147984 */ /* 0x000e240000000c00 */
[----:B------:R-:W-:Y:S06]  /*53bc0*/  BAR.SYNC.DEFER_BLOCKING 0x0 ;  /* 0x0000000000007b1d */ /* 0x000fec0000010000 */
[----:B------:R-:W-:Y:S02]  /*53bd0*/  STSM.16.M88.4 [R7], R16 ;  /* 0x0000001007007844 */ /* 0x000fe40000000200 */
[----:B------:R-:W-:Y:S06]  /*53be0*/  BAR.SYNC.DEFER_BLOCKING 0x0 ;  /* 0x0000000000007b1d */ /* 0x000fec0000010000 */
[----:B------:R-:W1:Y:S04]  /*53bf0*/  LDS.128 R28, [R6] ;  /* 0x00000000061c7984 */ /* 0x000e680000000c00 */
[----:B0-----:R0:W-:Y:S04]  /*53c00*/  STL.64 [R1+0x90], R20 ;  /* 0x0000901401007387 */ /* 0x0011e80000100a00 */
[----:B------:R1:W-:Y:S04]  /*53c10*/  STL.64 [R1+0x98], R22 ;  /* 0x0000981601007387 */ /* 0x0003e80000100a00 */
[----:B------:R-:W4:Y:S01]  /*53c20*/  LDL.LU R212, [R1+0x6f0] ;  /* 0x0006f00001d47983 */ /* 0x000f220000300800 */
[----:B0-----:R-:W-:-:S02]  /*53c30*/  PRMT R20, R56, 0x5210, R24 ;  /* 0x0000521038147816 */ /* 0x001fc40000000018 */
[----:B------:R-:W-:Y:S02]  /*53c40*/  PRMT R21, R50, 0x5210, R25 ;  /* 0x0000521032157816 */ /* 0x000fe40000000019 */
[----:B-1----:R-:W-:Y:S02]  /*53c50*/  PRMT R22, R51, 0x5210, R26 ;  /* 0x0000521033167816 */ /* 0x002fe4000000001a */
[----:B------:R-:W-:Y:S01]  /*53c60*/  PRMT R23, R37, 0x5210, R27 ;  /* 0x0000521025177816 */ /* 0x000fe2000000001b */
[----:B------:R-:W-:Y:S06]  /*53c70*/  BAR.SYNC.DEFER_BLOCKING 0x0 ;  /* 0x0000000000007b1d */ /* 0x000fec0000010000 */
[----:B------:R-:W-:Y:S02]  /*53c80*/  STSM.16.M88.4 [R7], R20 ;  /* 0x0000001407007844 */ /* 0x000fe40000000200 */
[----:B------:R-:W-:Y:S06]  /*53c90*/  BAR.SYNC.DEFER_BLOCKING 0x0 ;  /* 0x0000000000007b1d */ /* 0x000fec0000010000 */
[----:B------:R-:W0:Y:S01]  /*53ca0*/  LDS.128 R20, [R6] ;  /* 0x0000000006147984 */ /* 0x000e220000000c00 */
[----:B--2---:R-:W-:-:S03]  /*53cb0*/  LOP3.LUT R24, R74, 0xffff, RZ, 0xc0, !PT ;  /* 0x0000ffff4a187812 */ /* 0x004fc600078ec0ff */
[----:B------:R-:W2:Y:S01]  /*53cc0*/  LDL.LU R74, [R1+0x6ec] ;  /* 0x0006ec00014a7983 */ /* 0x000ea20000300800 */
[----:B---3--:R-:W-:-:S03]  /*53cd0*/  LOP3.LUT R25, R214, 0xffff, RZ, 0xc0, !PT ;  /* 0x0000ffffd6197812 */ /* 0x008fc600078ec0ff */
[----:B------:R-:W3:Y:S01]  /*53ce0*/  LDL.LU R214, [R1+0x5fc] ;  /* 0x0005fc0001d67983 */ /* 0x000ee20000300800 */
[----:B------:R-:W-:-:S03]  /*53cf0*/  LOP3.LUT R26, R75, 0xffff, RZ, 0xc0, !PT ;  /* 0x0000ffff4b1a7812 */ /* 0x000fc600078ec0ff */
[----:B------:R-:W3:Y:S01]  /*53d00*/  LDL.LU R75, [R1+0x5f8] ;  /* 0x0005f800014b7983 */ /* 0x000ee20000300800 */
[----:B----4-:R-:W-:-:S03]  /*53d10*/  LOP3.LUT R27, R73, 0xffff, RZ, 0xc0, !PT ;  /* 0x0000ffff491b7812 */ /* 0x010fc600078ec0ff */
[----:B------:R-:W4:Y:S01]  /*53d20*/  LDL.LU R73, [R1+0x5f4] ;  /* 0x0005f40001497983 */ /* 0x000f220000300800 */
[----:B------:R-:W-:-:S03]  /*53d30*/  PRMT R16, R215, 0x4210, R24 ;  /* 0x00004210d7107816 */ /* 0x000fc60000000018 */
[----:B------:R-:W4:Y:S04]  /*53d40*/  LDL.LU R215, [R1+0x5c4] ;  /* 0x0005c40001d77983 */ /* 0x000f280000300800 */
[----:B------:R-:W-:Y:S01]  /*53d50*/  STL.64 [R1+0x80], R28 ;  /* 0x0000801c01007387 */ /* 0x000fe20000100a00 */
[----:B------:R-:W-:-:S03]  /*53d60*/  PRMT R18, R72, 0x4210, R26 ;  /* 0x0000421048127816 */ /* 0x000fc6000000001a */
[----:B------:R-:W-:Y:S01]  /*53d70*/  STL.64 [R1+0x88], R30 ;  /* 0x0000881e01007387 */ /* 0x000fe20000100a00 */
[----:B------:R-:W-:-:S03]  /*53d80*/  PRMT R19, R216, 0x4210, R27 ;  /* 0x00004210d8137816 */ /* 0x000fc6000000001b */
[----:B------:R-:W4:Y:S01]  /*53d90*/  LDL.LU R72, [R1+0x758] ;  /* 0x0007580001487983 */ /* 0x000f220000300800 */
[----:B------:R-:W-:-:S03]  /*53da0*/  PRMT R17, R213, 0x4210, R25 ;  /* 0x00004210d5117816 */ /* 0x000fc60000000019 */
[----:B------:R-:W4:Y:S04]  /*53db0*/  LDL.LU R216, [R1+0x754] ;  /* 0x0007540001d87983 */ /* 0x000f280000300800 */
[----:B0-----:R0:W-:Y:S04]  /*53dc0*/  STL.64 [R1+0x70], R20 ;  /* 0x0000701401007387 */ /* 0x0011e80000100a00 */
[----:B------:R1:W-:Y:S04]  /*53dd0*/  STL.64 [R1+0x78], R22 ;  /* 0x0000781601007387 */ /* 0x0003e80000100a00 */
[----:B------:R-:W4:Y:S01]  /*53de0*/  LDL.LU R213, [R1+0x6f8] ;  /* 0x0006f80001d57983 */ /* 0x000f220000300800 */
[----:B0-----:R-:W-:Y:S01]  /*53df0*/  PRMT R20, R64, 0x5210, R24 ;  /* 0x0000521040147816 */ /* 0x001fe20000000018 */
[----:B------:R-:W-:Y:S01]  /*53e00*/  BAR.SYNC.DEFER_BLOCKING 0x0 ;  /* 0x0000000000007b1d */ /* 0x000fe20000010000 */
[----:B------:R-:W-:-:S02]  /*53e10*/  PRMT R21, R58, 0x5210, R25 ;  /* 0x000052103a157816 */ /* 0x000fc40000000019 */
[----:B------:R-:W-:Y:S02]  /*53e20*/  LOP3.LUT R24, R71, 0xffff, RZ, 0xc0, !PT ;  /* 0x0000ffff47187812 */ /* 0x000fe400078ec0ff */
[----:B------:R-:W-:Y:S01]  /*53e30*/  LOP3.LUT R25, R70, 0xffff, RZ, 0xc0, !PT ;  /* 0x0000ffff46197812 */ /* 0x000fe200078ec0ff */
[----:B------:R-:W4:Y:S04]  /*53e40*/  LDL.LU R71, [R1+0x6f4] ;  /* 0x0006f40001477983 */ /* 0x000f280000300800 */
[----:B------:R-:W4:Y:S04]  /*53e50*/  LDL.LU R70, [R1+0x60c] ;  /* 0x00060c0001467983 */ /* 0x000f280000300800 */
[----:B------:R3:W-:Y:S01]  /*53e60*/  STSM.16.M88.4 [R7], R16 ;  /* 0x0000001007007844 */ /* 0x0007e20000000200 */
[----:B------:R-:W-:Y:S01]  /*53e70*/  BAR.SYNC.DEFER_BLOCKING 0x0 ;  /* 0x0000000000007b1d */ /* 0x000fe20000010000 */
[----:B-1----:R-:W-:-:S02]  /*53e80*/  PRMT R22, R60, 0x5210, R26 ;  /* 0x000052103c167816 */ /* 0x002fc4000000001a */
[----:B------:R-:W-:-:S03]  /*53e90*/  PRMT R23, R54, 0x5210, R27 ;  /* 0x0000521036177816 */ /* 0x000fc6000000001b */
[----:B------:R-:W0:Y:S02]  /*53ea0*/  LDS.128 R28, [R6] ;  /* 0x00000000061c7984 */ /* 0x000e240000000c00 */
[----:B------:R-:W-:Y:S06]  /*53eb0*/  BAR.SYNC.DEFER_BLOCKING 0x0 ;  /* 0x0000000000007b1d */ /* 0x000fec0000010000 */
[----:B------:R-:W-:Y:S02]  /*53ec0*/  STSM.16.M88.4 [R7], R20 ;  /* 0x0000001407007844 */ /* 0x000fe40000000200 */
[----:B------:R-:W-:Y:S06]  /*53ed0*/  BAR.SYNC.DEFER_BLOCKING 0x0 ;  /* 0x0000000000007b1d */ /* 0x000fec0000010000 */
[----:B------:R-:W1:Y:S01]  /*53ee0*/  LDS.128 R20, [R6] ;  /* 0x0000000006147984 */ /* 0x000e620000000c00 */
[----:B------:R-:W-:-:S03]  /*53ef0*/  LOP3.LUT R26, R212, 0xffff, RZ, 0xc0, !PT ;  /* 0x0000ffffd41a7812 */ /* 0x000fc600078ec0ff */
[----:B------:R-:W4:Y:S01]  /*53f00*/  LDL.LU R212, [R1+0x608] ;  /* 0x0006080001d47983 */ /* 0x000f220000300800 */
[----:B--2---:R-:W-:-:S03]  /*53f10*/  LOP3.LUT R27, R74, 0xffff, RZ, 0xc0, !PT ;  /* 0x0000ffff4a1b7812 */ /* 0x004fc600078ec0ff */
[----:B------:R-:W2:Y:S01]  /*53f20*/  LDL.LU R74, [R1+0x604] ;  /* 0x00060400014a7983 */ /* 0x000ea20000300800 */
[----:B---3--:R-:W-:-:S03]  /*53f30*/  PRMT R16, R214, 0x4210, R24 ;  /* 0x00004210d6107816 */ /* 0x008fc60000000018 */
[----:B------:R-:W3:Y:S04]  /*53f40*/  LDL.LU R214, [R1+0x600] ;  /* 0x0006000001d67983 */ /* 0x000ee80000300800 */
[----:B0-----:R-:W-:Y:S04]  /*53f50*/  STL.64 [R1+0x60], R28 ;  /* 0x0000601c01007387 */ /* 0x001fe80000100a00 */
[----:B------:R-:W-:Y:S01]  /*53f60*/  STL.64 [R1+0x68], R30 ;  /* 0x0000681e01007387 */ /* 0x000fe20000100a00 */
[----:B------:R-:W-:Y:S01]  /*53f70*/  BAR.SYNC.DEFER_BLOCKING 0x0 ;  /* 0x0000000000007b1d */ /* 0x000fe20000010000 */
[----:B------:R-:W-:-:S02]  /*53f80*/  PRMT R17, R75, 0x4210, R25 ;  /* 0x000042104b117816 */ /* 0x000fc40000000019 */
[----:B----4-:R-:W-:-:S03]  /*53f90*/  PRMT R18, R73, 0x4210, R26 ;  /* 0x0000421049127816 */ /* 0x010fc6000000001a */
[----:B------:R-:W4:Y:S01]  /*53fa0*/  LDL.LU R73, [R1+0x760] ;  /* 0x0007600001497983 */ /* 0x000f220000300800 */
[----:B------:R-:W-:-:S03]  /*53fb0*/  PRMT R19, R215, 0x4210, R27 ;  /* 0x00004210d7137816 */ /* 0x000fc6000000001b */
[----:B------:R-:W4:Y:S04]  /*53fc0*/  LDL.LU R215, [R1+0x75c] ;  /* 0x00075c0001d77983 */ /* 0x000f280000300800 */
[----:B-1----:R0:W-:Y:S04]  /*53fd0*/  STL.64 [R1+0x10], R20 ;  /* 0x0000101401007387 */ /* 0x0021e80000100a00 */
[----:B------:R1:W-:Y:S04]  /*53fe0*/  STL.64 [R1+0x18], R22 ;  /* 0x0000181601007387 */ /* 0x0003e80000100a00 */
[----:B------:R-:W4:Y:S01]  /*53ff0*/  LDL.LU R75, [R1+0x700] ;  /* 0x00070000014b7983 */ /* 0x000f220000300800 */
[----:B0-----:R-:W-:-:S02]  /*54000*/  PRMT R20, R68, 0x5210, R24 ;  /* 0x0000521044147816 */ /* 0x001fc40000000018 */
[----:B------:R-:W-:Y:S02]  /*54010*/  PRMT R21, R66, 0x5210, R25 ;  /* 0x0000521042157816 */ /* 0x000fe40000000019 */
[----:B------:R-:W-:Y:S02]  /*54020*/  LOP3.LUT R24, R72, 0xffff, RZ, 0xc0, !PT ;  /* 0x0000ffff48187812 */ /* 0x000fe400078ec0ff */
[----:B-1----:R-:W-:Y:S01]  /*54030*/  PRMT R22, R62, 0x5210, R26 ;  /* 0x000052103e167816 */ /* 0x002fe2000000001a */
[----:B------:R-:W4:Y:S01]  /*54040*/  LDL.LU R72, [R1+0x6fc] ;  /* 0x0006fc0001487983 */ /* 0x000f220000300800 */
[----:B------:R-:W-:Y:S02]  /*54050*/  LOP3.LUT R25, R216, 0xffff, RZ, 0xc0, !PT ;  /* 0x0000ffffd8197812 */ /* 0x000fe400078ec0ff */
[----:B------:R-:W-:Y:S01]  /*54060*/  PRMT R23, R38, 0x5210, R27 ;  /* 0x0000521026177816 */ /* 0x000fe2000000001b */
[----:B------:R-:W4:Y:S01]  /*54070*/  LDL.LU R216, [R1+0x61c] ;  /* 0x00061c0001d87983 */ /* 0x000f220000300800 */
[----:B------:R-:W-:-:S03]  /*54080*/  LOP3.LUT R26, R213, 0xffff, RZ, 0xc0, !PT ;  /* 0x0000ffffd51a7812 */ /* 0x000fc600078ec0ff */
[----:B------:R0:W-:Y:S04]  /*54090*/  STSM.16.M88.4 [R7], R16 ;  /* 0x0000001007007844 */ /* 0x0001e80000000200 */
[----:B------:R-:W4:Y:S01]  /*540a0*/  LDL.LU R213, [R1+0x618] ;  /* 0x0006180001d57983 */ /* 0x000f220000300800 */
[----:B------:R-:W-:Y:S01]  /*540b0*/  LOP3.LUT R27, R71, 0xffff, RZ, 0xc0, !PT ;  /* 0x0000ffff471b7812 */ /* 0x000fe200078ec0ff */
[----:B------:R-:W-:Y:S01]  /*540c0*/  BAR.SYNC.DEFER_BLOCKING 0x0 ;  /* 0x0000000000007b1d */ /* 0x000fe20000010000 */
[----:B0-----:R-:W-:-:S05]  /*540d0*/  PRMT R16, R70, 0x4210, R24 ;  /* 0x0000421046107816 */ /* 0x001fca0000000018 */
[----:B------:R-:W4:Y:S04]  /*540e0*/  LDL.LU R71, [R1+0x614] ;  /* 0x0006140001477983 */ /* 0x000f280000300800 */
[----:B------:R-:W4:Y:S04]  /*540f0*/  LDL.LU R70, [R1+0x610] ;  /* 0x0006100001467983 */ /* 0x000f280000300800 */
[----:B------:R-:W0:Y:S01]  /*54100*/  LDS.128 R28, [R6] ;  /* 0x00000000061c7984 */ /* 0x000e220000000c00 */
[----:B------:R-:W-:Y:S06]  /*54110*/  BAR.SYNC.DEFER_BLOCKING 0x0 ;  /* 0x0000000000007b1d */ /* 0x000fec0000010000 */
[----:B------:R1:W-:Y:S04]  /*54120*/  STSM.16.M88.4 [R7], R20 ;  /* 0x0000001407007844 */ /* 0x0003e80000000200 */
[----:B0-----:R-:W-:Y:S04]  /*54130*/  STL.64 [R1], R28 ;  /* 0x0000001c01007387 */ /* 0x001fe80000100a00 */
[----:B------:R-:W-:Y:S01]  /*54140*/  STL.64 [R1+0x8], R30 ;  /* 0x0000081e01007387 */ /* 0x000fe20000100a00 */
[----:B------:R-:W-:Y:S01]  /*54150*/  BAR.SYNC.DEFER_BLOCKING 0x0 ;  /* 0x0000000000007b1d */ /* 0x000fe20000010000 */
[----:B-1----:R-:W-:-:S05]  /*54160*/  PRMT R20, R246, 0x5210, R24 ;  /* 0x00005210f6147816 */ /* 0x002fca0000000018 */
[----:B------:R-:W0:Y:S01]  /*54170*/  LDS.128 R28, [R6] ;  /* 0x00000000061c7984 */ /* 0x000e220000000c00 */
[----:B------:R-:W-:Y:S02]  /*54180*/  PRMT R21, R248, 0x5210, R25 ;  /* 0x00005210f8157816 */ /* 0x000fe40000000019 */
[----:B------:R-:W-:Y:S01]  /*54190*/  PRMT R23, R39, 0x5210, R27 ;  /* 0x0000521027177816 */ /* 0x000fe2000000001b */
[----:B------:R-:W-:Y:S01]  /*541a0*/  BAR.SYNC.DEFER_BLOCKING 0x0 ;  /* 0x0000000000007b1d */ /* 0x000fe20000010000 */
[--C-:B------:R-:W-:Y:S02]  /*541b0*/  PRMT R22, R249, 0x5210, R26.reuse ;  /* 0x00005210f9167816 */ /* 0x100fe4000000001a */
[----:B------:R-:W-:Y:S02]  /*541c0*/  PRMT R17, R212, 0x4210, R25 ;  /* 0x00004210d4117816 */ /* 0x000fe40000000019 */
[----:B--2---:R-:W-:Y:S02]  /*541d0*/  PRMT R18, R74, 0x4210, R26 ;  /* 0x000042104a127816 */ /* 0x004fe4000000001a */
[----:B------:R-:W2:Y:S01]  /*541e0*/  LDL.LU R74, [R1+0x768] ;  /* 0x00076800014a7983 */ /* 0x000ea20000300800 */
[----:B---3--:R-:W-:-:S03]  /*541f0*/  PRMT R19, R214, 0x4210, R27 ;  /* 0x00004210d6137816 */ /* 0x008fc6000000001b */
[----:B------:R-:W3:Y:S04]  /*54200*/  LDL.LU R76, [R1+0x764] ;  /* 0x00076400014c7983 */ /* 0x000ee80000300800 */
[----:B------:R-:W3:Y:S04]  /*54210*/  LDL.LU R214, [R1+0x708] ;  /* 0x0007080001d67983 */ /* 0x000ee80000300800 */
[----:B------:R1:W-:Y:S01]  /*54220*/  STSM.16.M88.4 [R7], R16 ;  /* 0x0000001007007844 */ /* 0x0003e20000000200 */
[----:B------:R-:W-:Y:S06]  /*54230*/  BAR.SYNC.DEFER_BLOCKING 0x0 ;  /* 0x0000000000007b1d */ /* 0x000fec0000010000 */
[----:B------:R-:W0:Y:S02]  /*54240*/  LDS.128 R32, [R6] ;  /* 0x0000000006207984 */ /* 0x000e240000000c00 */
[----:B------:R-:W-:Y:S01]  /*54250*/  BAR.SYNC.DEFER_BLOCKING 0x0 ;  /* 0x0000000000007b1d */ /* 0x000fe20000010000 */
[----:B----4-:R-:W-:-:S05]  /*54260*/  LOP3.LUT R24, R73, 0xffff, RZ, 0xc0, !PT ;  /* 0x0000ffff49187812 */ /* 0x010fca00078ec0ff */
[----:B------:R-:W4:Y:S01]  /*54270*/  LDL.LU R73, [R1+0x704] ;  /* 0x0007040001497983 */ /* 0x000f220000300800 */
[----:B------:R-:W-:-:S03]  /*54280*/  LOP3.LUT R25, R215, 0xffff, RZ, 0xc0, !PT ;  /* 0x0000ffffd7197812 */ /* 0x000fc600078ec0ff */
[----:B------:R-:W4:Y:S04]  /*54290*/  LDL.LU R215, [R1+0x628] ;  /* 0x0006280001d77983 */ /* 0x000f280000300800 */
[----:B------:R-:W4:Y:S01]  /*542a0*/  LDL.LU R212, [R1+0x624] ;  /* 0x0006240001d47983 */ /* 0x000f220000300800 */
[----:B------:R-:W-:Y:S02]  /*542b0*/  LOP3.LUT R26, R75, 0xffff, RZ, 0xc0, !PT ;  /* 0x0000ffff4b1a7812 */ /* 0x000fe400078ec0ff */
[----:B------:R-:W-:Y:S02]  /*542c0*/  LOP3.LUT R27, R72, 0xffff, RZ, 0xc0, !PT ;  /* 0x0000ffff481b7812 */ /* 0x000fe400078ec0ff */
[----:B------:R-:W4:Y:S01]  /*542d0*/  LDL.LU R72, [R1+0x620] ;  /* 0x0006200001487983 */ /* 0x000f220000300800 */
[----:B-1----:R-:W-:-:S03]  /*542e0*/  PRMT R16, R216, 0x4210, R24 ;  /* 0x00004210d8107816 */ /* 0x002fc60000000018 */
[----:B------:R-:W4:Y:S04]  /*542f0*/  LDL.LU R216, [R1+0x5d8] ;  /* 0x0005d80001d87983 */ /* 0x000f280000300800 */
[----:B------:R-:W4:Y:S01]  /*54300*/  LDL.LU R75, [R1+0x770] ;  /* 0x00077000014b7983 */ /* 0x000f220000300800 */
[----:B------:R-:W-:-:S03]  /*54310*/  PRMT R17, R213, 0x4210, R25 ;  /* 0x00004210d5117816 */ /* 0x000fc60000000019 */
[----:B------:R-:W4:Y:S01]  /*54320*/  LDL.LU R213, [R1+0x76c] ;  /* 0x00076c0001d57983 */ /* 0x000f220000300800 */
[----:B------:R-:W-:Y:S02]  /*54330*/  PRMT R18, R71, 0x4210, R26 ;  /* 0x0000421047127816 */ /* 0x000fe4000000001a */
[----:B------:R-:W-:Y:S02]  /*54340*/  PRMT R19, R70, 0x4210, R27 ;  /* 0x0000421046137816 */ /* 0x000fe4000000001b */
[----:B------:R-:W4:Y:S04]  /*54350*/  LDL.LU R70, [R1+0x720] ;  /* 0x0007200001467983 */ /* 0x000f280000300800 */
[----:B------:R-:W4:Y:S04]  /*54360*/  LDL.LU R71, [R1+0x71c] ;  /* 0x00071c0001477983 */ /* 0x000f280000300800 */
[----:B------:R-:W-:Y:S01]  /*54370*/  STSM.16.M88.4 [R7], R20 ;  /* 0x0000001407007844 */ /* 0x000fe20000000200 */
[----:B------:R-:W-:Y:S06]  /*54380*/  BAR.SYNC.DEFER_BLOCKING 0x0 ;  /* 0x0000000000007b1d */ /* 0x000fec0000010000 */
[----:B------:R-:W1:Y:S02]  /*54390*/  LDS.128 R36, [R6] ;  /* 0x0000000006247984 */ /* 0x000e640000000c00 */
[----:B------:R-:W-:Y:S06]  /*543a0*/  BAR.SYNC.DEFER_BLOCKING 0x0 ;  /* 0x0000000000007b1d */ /* 0x000fec0000010000 */
[----:B------:R0:W-:Y:S02]  /*543b0*/  STSM.16.M88.4 [R7], R16 ;  /* 0x0000001007007844 */ /* 0x0001e40000000200 */
[----:B------:R-:W-:Y:S01]  /*543c0*/  BAR.SYNC.DEFER_BLOCKING 0x0 ;  /* 0x0000000000007b1d */ /* 0x000fe20000010000 */
[----:B0-----:R-:W-:-:S02]  /*543d0*/  PRMT R16, R228, 0x5210, R24 ;  /* 0x00005210e4107816 */ /* 0x001fc40000000018 */
[----:B------:R-:W-:Y:S02]  /*543e0*/  PRMT R18, R230, 0x5210, R26 ;  /* 0x00005210e6127816 */ /* 0x000fe4000000001a */
[----:B------:R-:W-:Y:S02]  /*543f0*/  PRMT R19, R40, 0x5210, R27 ;  /* 0x0000521028137816 */ /* 0x000fe4000000001b */
[----:B------:R-:W-:Y:S01]  /*54400*/  PRMT R17, R244, 0x5210, R25 ;  /* 0x00005210f4117816 */ /* 0x000fe20000000019 */
[----:B------:R-:W0:Y:S01]  /*54410*/  LDS.128 R52, [R6] ;  /* 0x0000000006347984 */ /* 0x000e220000000c00 */
[----:B------:R-:W-:Y:S01]  /*54420*/  BAR.SYNC.DEFER_BLOCKING 0x0 ;  /* 0x0000000000007b1d */ /* 0x000fe20000010000 */
[----:B--2---:R-:W-:-:S05]  /*54430*/  LOP3.LUT R24, R74, 0xffff, RZ, 0xc0, !PT ;  /* 0x0000ffff4a187812 */ /* 0x004fca00078ec0ff */
[----:B------:R-:W2:Y:S01]  /*54440*/  LDL.LU R74, [R1+0x638] ;  /* 0x00063800014a7983 */ /* 0x000ea20000300800 */
[----:B---3--:R-:W-:-:S03]  /*54450*/  LOP3.LUT R26, R214, 0xffff, RZ, 0xc0, !PT ;  /* 0x0000ffffd61a7812 */ /* 0x008fc600078ec0ff */
[----:B------:R-:W3:Y:S01]  /*54460*/  LDL.LU R214, [R1+0x634] ;  /* 0x0006340001d67983 */ /* 0x000ee20000300800 */
[----:B----4-:R-:W-:-:S03]  /*54470*/  LOP3.LUT R27, R73, 0xffff, RZ, 0xc0, !PT ;  /* 0x0000ffff491b7812 */ /* 0x010fc600078ec0ff */
[----:B------:R-:W4:Y:S01]  /*54480*/  LDL.LU R73, [R1+0x630] ;  /* 0x0006300001497983 */ /* 0x000f220000300800 */
[----:B------:R-:W-:-:S03]  /*54490*/  PRMT R20, R215, 0x4210, R24 ;  /* 0x00004210d7147816 */ /* 0x000fc60000000018 */
[----:B------:R-:W4:Y:S01]  /*544a0*/  LDL.LU R215, [R1+0x5e4] ;  /* 0x0005e40001d77983 */ /* 0x000f220000300800 */
[----:B------:R-:W-:-:S03]  /*544b0*/  PRMT R22, R72, 0x4210, R26 ;  /* 0x0000421048167816 */ /* 0x000fc6000000001a */
[----:B------:R-:W4:Y:S01]  /*544c0*/  LDL.LU R72, [R1+0x778] ;  /* 0x0007780001487983 */ /* 0x000f220000300800 */
[----:B------:R-:W-:-:S03]  /*544d0*/  PRMT R23, R216, 0x4210, R27 ;  /* 0x00004210d8177816 */ /* 0x000fc6000000001b */
[----:B------:R-:W4:Y:S01]  /*544e0*/  LDL.LU R216, [R1+0x774] ;  /* 0x0007740001d87983 */ /* 0x000f220000300800 */
        /* <DEDUP_REMOVED lines=8> */
[----:B------:R-:W-:Y:S01]  /*54570*/  LOP3.LUT R41, R213, 0xffff, RZ, 0xc0, !PT ;  /* 0x0000ffffd5297812 */ /* 0x000fe200078ec0ff */
[----:B------:R-:W4:Y:S04]  /*54580*/  LDL.LU R212, [R1+0x64c] ;  /* 0x00064c0001d47983 */ /* 0x000f280000300800 */
[----:B------:R-:W4:Y:S04]  /*54590*/  LDL.LU R75, [R1+0x648] ;  /* 0x00064800014b7983 */ /* 0x000f280000300800 */
[----:B------:R-:W4:Y:S04]  /*545a0*/  LDL.LU R213, [R1+0x640] ;  /* 0x0006400001d57983 */ /* 0x000f280000300800 */
[----:B------:R-:W-:Y:S01]  /*545b0*/  STSM.16.M88.4 [R7], R16 ;  /* 0x0000001007007844 */ /* 0x000fe20000000200 */
[----:B------:R-:W-:Y:S06]  /*545c0*/  BAR.SYNC.DEFER_BLOCKING 0x0 ;  /* 0x0000000000007b1d */ /* 0x000fec0000010000 */
[----:B------:R-:W0:Y:S02]  /*545d0*/  LDS.128 R56, [R6] ;  /* 0x0000000006387984 */ /* 0x000e240000000c00 */
[----:B------:R-:W-:Y:S06]  /*545e0*/  BAR.SYNC.DEFER_BLOCKING 0x0 ;  /* 0x0000000000007b1d */ /* 0x000fec0000010000 */
[----:B------:R1:W-:Y:S02]  /*545f0*/  STSM.16.M88.4 [R7], R20 ;  /* 0x0000001407007844 */ /* 0x0003e40000000200 */
[----:B------:R-:W-:Y:S01]  /*54600*/  BAR.SYNC.DEFER_BLOCKING 0x0 ;  /* 0x0000000000007b1d */ /* 0x000fe20000010000 */
[----:B-1----:R-:W-:-:S02]  /*54610*/  PRMT R20, R219, 0x5210, R24 ;  /* 0x00005210db147816 */ /* 0x002fc40000000018 */
[----:B------:R-:W-:Y:S02]  /*54620*/  PRMT R21, R218, 0x5210, R25 ;  /* 0x00005210da157816 */ /* 0x000fe40000000019 */
[----:B------:R-:W-:Y:S02]  /*54630*/  PRMT R22, R226, 0x5210, R26 ;  /* 0x00005210e2167816 */ /* 0x000fe4000000001a */
[----:B------:R-:W-:Y:S01]  /*54640*/  PRMT R23, R224, 0x5210, R27 ;  /* 0x00005210e0177816 */ /* 0x000fe2000000001b */
[----:B------:R-:W1:Y:S01]  /*54650*/  LDS.128 R60, [R6] ;  /* 0x00000000063c7984 */ /* 0x000e620000000c00 */
[----:B------:R-:W-:Y:S01]  /*54660*/  BAR.SYNC.DEFER_BLOCKING 0x0 ;  /* 0x0000000000007b1d */ /* 0x000fe20000010000 */
[----:B--2---:R-:W-:-:S05]  /*54670*/  PRMT R24, R74, 0x4210, R40 ;  /* 0x000042104a187816 */ /* 0x004fca0000000028 */
[----:B------:R-:W2:Y:S01]  /*54680*/  LDL.LU R74, [R1+0x77c] ;  /* 0x00077c00014a7983 */ /* 0x000ea20000300800 */
[----:B---3--:R-:W-:-:S03]  /*54690*/  PRMT R25, R214, 0x4210, R41 ;  /* 0x00004210d6197816 */ /* 0x008fc60000000029 */
[----:B------:R-:W3:Y:S01]  /*546a0*/  LDL.LU R214, [R1+0x780] ;  /* 0x0007800001d67983 */ /* 0x000ee20000300800 */
[----:B----4-:R-:W-:-:S03]  /*546b0*/  PRMT R26, R73, 0x4210, R42 ;  /* 0x00004210491a7816 */ /* 0x010fc6000000002a */
[----:B------:R-:W4:Y:S01]  /*546c0*/  LDL.LU R73, [R1+0x668] ;  /* 0x0006680001497983 */ /* 0x000f220000300800 */
[----:B------:R-:W-:-:S03]  /*546d0*/  PRMT R27, R215, 0x4210, R43 ;  /* 0x00004210d71b7816 */ /* 0x000fc6000000002b */
[----:B------:R-:W4:Y:S01]  /*546e0*/  LDL.LU R215, [R1+0x740] ;  /* 0x0007400001d77983 */ /* 0x000f220000300800 */
[----:B------:R-:W-:-:S03]  /*546f0*/  LOP3.LUT R48, R72, 0xffff, RZ, 0xc0, !PT ;  /* 0x0000ffff48307812 */ /* 0x000fc600078ec0ff */
[----:B------:R-:W4:Y:S01]  /*54700*/  LDL.LU R72, [R1+0x73c] ;  /* 0x00073c0001487983 */ /* 0x000f220000300800 */
[----:B------:R-:W-:-:S03]  /*54710*/  LOP3.LUT R50, R216, 0xffff, RZ, 0xc0, !PT ;  /* 0x0000ffffd8327812 */ /* 0x000fc600078ec0ff */
[----:B------:R-:W4:Y:S01]  /*54720*/  LDL.LU R216, [R1+0x674] ;  /* 0x0006740001d87983 */ /* 0x000f220000300800 */
[----:B------:R-:W-:-:S03]  /*54730*/  LOP3.LUT R51, R70, 0xffff, RZ, 0xc0, !PT ;  /* 0x0000ffff46337812 */ /* 0x000fc600078ec0ff */
[----:B------:R-:W4:Y:S01]  /*54740*/  LDL.LU R70, [R1+0x664] ;  /* 0x0006640001467983 */ /* 0x000f220000300800 */
[----:B------:R-:W-:-:S03]  /*54750*/  LOP3.LUT R64, R71, 0xffff, RZ, 0xc0, !PT ;  /* 0x0000ffff47407812 */ /* 0x000fc600078ec0ff */
[----:B------:R-:W4:Y:S04]  /*54760*/  LDL.LU R71, [R1+0x660] ;  /* 0x0006600001477983 */ /* 0x000f280000300800 */
[----:B------:R-:W-:Y:S01]  /*54770*/  STSM.16.M88.4 [R7], R20 ;  /* 0x0000001407007844 */ /* 0x000fe20000000200 */
[----:B------:R-:W-:Y:S01]  /*54780*/  BAR.SYNC.DEFER_BLOCKING 0x0 ;  /* 0x0000000000007b1d */ /* 0x000fe20000010000 */
[----:B------:R-:W-:Y:S02]  /*54790*/  PRMT R40, R141, 0x5210, R40 ;  /* 0x000052108d287816 */ /* 0x000fe40000000028 */
[----:B------:R-:W-:Y:S02]  /*547a0*/  PRMT R41, R143, 0x5210, R41 ;  /* 0x000052108f297816 */ /* 0x000fe40000000029 */
[----:B------:R-:W-:-:S02]  /*547b0*/  PRMT R42, R142, 0x5210, R42 ;  /* 0x000052108e2a7816 */ /* 0x000fc4000000002a */
[----:B------:R-:W-:Y:S02]  /*547c0*/  PRMT R43, R44, 0x5210, R43 ;  /* 0x000052102c2b7816 */ /* 0x000fe4000000002b */
[----:B------:R-:W-:Y:S01]  /*547d0*/  LOP3.LUT R231, R231, 0x7fffffff, RZ, 0xc0, !PT ;  /* 0x7fffffffe7e77812 */ /* 0x000fe200078ec0ff */
[----:B------:R-:W-:Y:S01]  /*547e0*/  VIADD R202, R0, 0x3f ;  /* 0x0000003f00ca7836 */ /* 0x000fe20000000000 */
[----:B------:R-:W-:Y:S01]  /*547f0*/  PRMT R45, R212, 0x4210, R50 ;  /* 0x00004210d42d7816 */ /* 0x000fe20000000032 */
[C---:B------:R-:W-:Y:S01]  /*54800*/  VIADD R201, R0.reuse, 0x3e ;  /* 0x0000003e00c97836 */ /* 0x040fe20000000000 */
[----:B------:R-:W-:Y:S01]  /*54810*/  PRMT R46, R75, 0x4210, R51 ;  /* 0x000042104b2e7816 */ /* 0x000fe20000000033 */
[C---:B------:R-:W-:Y:S01]  /*54820*/  VIADD R200, R0.reuse, 0x3d ;  /* 0x0000003d00c87836 */ /* 0x040fe20000000000 */
[----:B------:R-:W-:Y:S01]  /*54830*/  PRMT R47, R213, 0x4210, R64 ;  /* 0x00004210d52f7816 */ /* 0x000fe20000000040 */
[C---:B------:R-:W-:Y:S02]  /*54840*/  VIADD R199, R0.reuse, 0x3c ;  /* 0x0000003c00c77836 */ /* 0x040fe40000000000 */
[----:B------:R-:W-:-:S02]  /*54850*/  VIADD R198, R0, 0x3b ;  /* 0x0000003b00c67836 */ /* 0x000fc40000000000 */
[C---:B------:R-:W-:Y:S02]  /*54860*/  VIADD R197, R0.reuse, 0x3a ;  /* 0x0000003a00c57836 */ /* 0x040fe40000000000 */
[C---:B------:R-:W-:Y:S02]  /*54870*/  VIADD R196, R0.reuse, 0x39 ;  /* 0x0000003900c47836 */ /* 0x040fe40000000000 */
[C---:B------:R-:W-:Y:S01]  /*54880*/  VIADD R195, R0.reuse, 0x38 ;  /* 0x0000003800c37836 */ /* 0x040fe20000000000 */
[----:B------:R-:W1:Y:S01]  /*54890*/  LDS.128 R16, [R6] ;  /* 0x0000000006107984 */ /* 0x000e620000000c00 */
[----:B------:R-:W-:Y:S01]  /*548a0*/  BAR.SYNC.DEFER_BLOCKING 0x0 ;  /* 0x0000000000007b1d */ /* 0x000fe20000010000 */
[----:B------:R-:W-:Y:S02]  /*548b0*/  ISETP.LT.AND P6, PT, R0, UR49, !P6 ;  /* 0x0000003100007c0c */ /* 0x000fe4000f7c1270 */
[----:B------:R-:W-:Y:S01]  /*548c0*/  PRMT R44, R76, 0x4210, R48 ;  /* 0x000042104c2c7816 */ /* 0x000fe20000000030 */
[----:B------:R-:W-:-:S02]  /*548d0*/  VIADD R141, R0, 0x2 ;  /* 0x00000002008d7836 */ /* 0x000fc40000000000 */
[----:B------:R-:W-:Y:S01]  /*548e0*/  ULDC UR49, c[0x0][0x228] ;  /* 0x00008a0000317ab9 */ /* 0x000fe20000000800 */
[----:B------:R-:W-:Y:S01]  /*548f0*/  LOP3.LUT R230, R230, 0x7fffffff, RZ, 0xc0, !PT ;  /* 0x7fffffffe6e67812 */ /* 0x000fe200078ec0ff */
[C---:B------:R-:W-:Y:S02]  /*54900*/  VIADD R194, R0.reuse, 0x37 ;  /* 0x0000003700c27836 */ /* 0x040fe40000000000 */
[C---:B------:R-:W-:Y:S02]  /*54910*/  VIADD R193, R0.reuse, 0x36 ;  /* 0x0000003600c17836 */ /* 0x040fe40000000000 */
[C---:B------:R-:W-:Y:S02]  /*54920*/  VIADD R192, R0.reuse, 0x35 ;  /* 0x0000003500c07836 */ /* 0x040fe40000000000 */
[C---:B------:R-:W-:Y:S02]  /*54930*/  VIADD R191, R0.reuse, 0x34 ;  /* 0x0000003400bf7836 */ /* 0x040fe40000000000 */
[----:B------:R-:W-:-:S02]  /*54940*/  VIADD R190, R0, 0x33 ;  /* 0x0000003300be7836 */ /* 0x000fc40000000000 */
[C---:B------:R-:W-:Y:S02]  /*54950*/  VIADD R189, R0.reuse, 0x32 ;  /* 0x0000003200bd7836 */ /* 0x040fe40000000000 */
[C---:B------:R-:W-:Y:S02]  /*54960*/  VIADD R188, R0.reuse, 0x31 ;  /* 0x0000003100bc7836 */ /* 0x040fe40000000000 */
[C---:B------:R-:W-:Y:S01]  /*54970*/  VIADD R187, R0.reuse, 0x30 ;  /* 0x0000003000bb7836 */ /* 0x040fe20000000000 */
[----:B------:R-:W-:Y:S01]  /*54980*/  LOP3.LUT R229, R229, 0x7fffffff, RZ, 0xc0, !PT ;  /* 0x7fffffffe5e57812 */ /* 0x000fe200078ec0ff */
[----:B------:R-:W-:Y:S01]  /*54990*/  STSM.16.M88.4 [R7], R24 ;  /* 0x0000001807007844 */ /* 0x000fe20000000200 */
[----:B------:R-:W-:Y:S01]  /*549a0*/  BAR.SYNC.DEFER_BLOCKING 0x0 ;  /* 0x0000000000007b1d */ /* 0x000fe20000010000 */
[C---:B------:R-:W-:Y:S02]  /*549b0*/  VIADD R186, R0.reuse, 0x2f ;  /* 0x0000002f00ba7836 */ /* 0x040fe40000000000 */
[----:B------:R-:W-:-:S02]  /*549c0*/  VIADD R185, R0, 0x2e ;  /* 0x0000002e00b97836 */ /* 0x000fc40000000000 */
[C---:B------:R-:W-:Y:S02]  /*549d0*/  VIADD R184, R0.reuse, 0x2d ;  /* 0x0000002d00b87836 */ /* 0x040fe40000000000 */
[C---:B------:R-:W-:Y:S02]  /*549e0*/  VIADD R183, R0.reuse, 0x2c ;  /* 0x0000002c00b77836 */ /* 0x040fe40000000000 */
[C---:B------:R-:W-:Y:S02]  /*549f0*/  VIADD R182, R0.reuse, 0x2b ;  /* 0x0000002b00b67836 */ /* 0x040fe40000000000 */
[C---:B------:R-:W-:Y:S02]  /*54a00*/  VIADD R181, R0.reuse, 0x2a ;  /* 0x0000002a00b57836 */ /* 0x040fe40000000000 */
[C---:B------:R-:W-:Y:S02]  /*54a10*/  VIADD R180, R0.reuse, 0x29 ;  /* 0x0000002900b47836 */ /* 0x040fe40000000000 */
[----:B------:R-:W-:Y:S01]  /*54a20*/  VIADD R179, R0, 0x28 ;  /* 0x0000002800b37836 */ /* 0x000fe20000000000 */
[----:B------:R-:W-:Y:S01]  /*54a30*/  LOP3.LUT R228, R228, 0x7fffffff, RZ, 0xc0, !PT ;  /* 0x7fffffffe4e47812 */ /* 0x000fe200078ec0ff */
[----:B------:R-:W-:-:S02]  /*54a40*/  VIADD R178, R0, 0x27 ;  /* 0x0000002700b27836 */ /* 0x000fc40000000000 */
[C---:B------:R-:W-:Y:S02]  /*54a50*/  VIADD R177, R0.reuse, 0x26 ;  /* 0x0000002600b17836 */ /* 0x040fe40000000000 */
[C---:B------:R-:W-:Y:S02]  /*54a60*/  VIADD R176, R0.reuse, 0x25 ;  /* 0x0000002500b07836 */ /* 0x040fe40000000000 */
[C---:B------:R-:W-:Y:S01]  /*54a70*/  VIADD R175, R0.reuse, 0x24 ;  /* 0x0000002400af7836 */ /* 0x040fe20000000000 */
[----:B------:R-:W1:Y:S01]  /*54a80*/  LDS.128 R24, [R6] ;  /* 0x0000000006187984 */ /* 0x000e620000000c00 */
[----:B------:R-:W-:Y:S01]  /*54a90*/  BAR.SYNC.DEFER_BLOCKING 0x0 ;  /* 0x0000000000007b1d */ /* 0x000fe20000010000 */
[C---:B------:R-:W-:Y:S02]  /*54aa0*/  VIADD R174, R0.reuse, 0x23 ;  /* 0x0000002300ae7836 */ /* 0x040fe40000000000 */
[C---:B------:R-:W-:Y:S02]  /*54ab0*/  VIADD R173, R0.reuse, 0x22 ;  /* 0x0000002200ad7836 */ /* 0x040fe40000000000 */
[----:B------:R-:W-:-:S02]  /*54ac0*/  VIADD R172, R0, 0x21 ;  /* 0x0000002100ac7836 */ /* 0x000fc40000000000 */
[C---:B------:R-:W-:Y:S01]  /*54ad0*/  VIADD R171, R0.reuse, 0x20 ;  /* 0x0000002000ab7836 */ /* 0x040fe20000000000 */
        /* <DEDUP_REMOVED lines=8> */
[----:B------:R-:W-:Y:S01]  /*54b60*/  VIADD R163, R0, 0x18 ;  /* 0x0000001800a37836 */ /* 0x000fe20000000000 */
[----:B------:R-:W-:Y:S01]  /*54b70*/  STSM.16.M88.4 [R7], R40 ;  /* 0x0000002807007844 */ /* 0x000fe20000000200 */
[----:B------:R-:W-:Y:S01]  /*54b80*/  BAR.SYNC.DEFER_BLOCKING 0x0 ;  /* 0x0000000000007b1d */ /* 0x000fe20000010000 */
[----:B------:R-:W-:Y:S01]  /*54b90*/  LOP3.LUT R226, R226, 0x7fffffff, RZ, 0xc0, !PT ;  /* 0x7fffffffe2e27812 */ /* 0x000fe200078ec0ff */
[C---:B------:R-:W-:Y:S02]  /*54ba0*/  VIADD R162, R0.reuse, 0x17 ;  /* 0x0000001700a27836 */ /* 0x040fe40000000000 */
[----:B------:R-:W-:-:S02]  /*54bb0*/  VIADD R161, R0, 0x16 ;  /* 0x0000001600a17836 */ /* 0x000fc40000000000 */
[C---:B------:R-:W-:Y:S02]  /*54bc0*/  VIADD R160, R0.reuse, 0x15 ;  /* 0x0000001500a07836 */ /* 0x040fe40000000000 */
[C---:B------:R-:W-:Y:S02]  /*54bd0*/  VIADD R159, R0.reuse, 0x14 ;  /* 0x00000014009f7836 */ /* 0x040fe40000000000 */
[C---:B------:R-:W-:Y:S02]  /*54be0*/  VIADD R158, R0.reuse, 0x13 ;  /* 0x00000013009e7836 */ /* 0x040fe40000000000 */
[C---:B------:R-:W-:Y:S02]  /*54bf0*/  VIADD R157, R0.reuse, 0x12 ;  /* 0x00000012009d7836 */ /* 0x040fe40000000000 */
[C---:B------:R-:W-:Y:S02]  /*54c00*/  VIADD R156, R0.reuse, 0x11 ;  /* 0x00000011009c7836 */ /* 0x040fe40000000000 */
[C---:B------:R-:W-:Y:S01]  /*54c10*/  VIADD R155, R0.reuse, 0x10 ;  /* 0x00000010009b7836 */ /* 0x040fe20000000000 */
        /* <DEDUP_REMOVED lines=20> */
[----:B------:R0:W-:Y:S01]  /*54d60*/  STSM.16.M88.4 [R7], R44 ;  /* 0x0000002c07007844 */ /* 0x0001e20000000200 */
[----:B------:R-:W-:Y:S01]  /*54d70*/  BAR.SYNC.DEFER_BLOCKING 0x0 ;  /* 0x0000000000007b1d */ /* 0x000fe20000010000 */
[C---:B------:R-:W-:Y:S02]  /*54d80*/  VIADD R206, R0.reuse, 0xf5 ;  /* 0x000000f500ce7836 */ /* 0x040fe40000000000 */
[C---:B------:R-:W-:Y:S02]  /*54d90*/  VIADD R134, R0.reuse, 0xef ;  /* 0x000000ef00867836 */ /* 0x040fe40000000000 */
[----:B------:R-:W-:-:S02]  /*54da0*/  VIADD R133, R0, 0xee ;  /* 0x000000ee00857836 */ /* 0x000fc40000000000 */
[C---:B------:R-:W-:Y:S02]  /*54db0*/  VIADD R132, R0.reuse, 0xed ;  /* 0x000000ed00847836 */ /* 0x040fe40000000000 */
[C---:B------:R-:W-:Y:S02]  /*54dc0*/  VIADD R131, R0.reuse, 0xec ;  /* 0x000000ec00837836 */ /* 0x040fe40000000000 */
[----:B------:R-:W-:Y:S01]  /*54dd0*/  VIADD R130, R0, 0xeb ;  /* 0x000000eb00827836 */ /* 0x000fe20000000000 */
[----:B---3--:R-:W-:Y:S01]  /*54de0*/  LOP3.LUT R65, R214, 0xffff, RZ, 0xc0, !PT ;  /* 0x0000ffffd6417812 */ /* 0x008fe200078ec0ff */
[C---:B------:R-:W-:Y:S02]  /*54df0*/  VIADD R129, R0.reuse, 0xea ;  /* 0x000000ea00817836 */ /* 0x040fe40000000000 */
[C---:B------:R-:W-:Y:S02]  /*54e00*/  VIADD R128, R0.reuse, 0xe9 ;  /* 0x000000e900807836 */ /* 0x040fe40000000000 */
[----:B------:R-:W-:-:S02]  /*54e10*/  VIADD R127, R0, 0xe8 ;  /* 0x000000e8007f7836 */ /* 0x000fc40000000000 */
[C---:B------:R-:W-:Y:S02]  /*54e20*/  VIADD R126, R0.reuse, 0xe7 ;  /* 0x000000e7007e7836 */ /* 0x040fe40000000000 */
[C---:B------:R-:W-:Y:S02]  /*54e30*/  VIADD R125, R0.reuse, 0xe6 ;  /* 0x000000e6007d7836 */ /* 0x040fe40000000000 */
[----:B------:R-:W-:Y:S01]  /*54e40*/  VIADD R124, R0, 0xe5 ;  /* 0x000000e5007c7836 */ /* 0x000fe20000000000 */
[----:B------:R-:W3:Y:S01]  /*54e50*/  LDS.128 R40, [R6] ;  /* 0x0000000006287984 */ /* 0x000ee20000000c00 */
[----:B0-----:R-:W-:Y:S02]  /*54e60*/  PRMT R44, R138, 0x5210, R48 ;  /* 0x000052108a2c7816 */ /* 0x001fe40000000030 */
[----:B------:R-:W-:Y:S01]  /*54e70*/  PRMT R45, R140, 0x5210, R50 ;  /* 0x000052108c2d7816 */ /* 0x000fe20000000032 */
[C---:B------:R-:W-:Y:S01]  /*54e80*/  VIADD R123, R0.reuse, 0xe4 ;  /* 0x000000e4007b7836 */ /* 0x040fe20000000000 */
[----:B------:R-:W-:Y:S01]  /*54e90*/  PRMT R46, R139, 0x5210, R51 ;  /* 0x000052108b2e7816 */ /* 0x000fe20000000033 */
[C---:B------:R-:W-:Y:S01]  /*54ea0*/  VIADD R122, R0.reuse, 0xe3 ;  /* 0x000000e3007a7836 */ /* 0x040fe20000000000 */
[----:B------:R-:W-:Y:S01]  /*54eb0*/  PRMT R47, R49, 0x5210, R64 ;  /* 0x00005210312f7816 */ /* 0x000fe20000000040 */
[----:B------:R-:W-:Y:S01]  /*54ec0*/  BAR.SYNC.DEFER_BLOCKING 0x0 ;  /* 0x0000000000007b1d */ /* 0x000fe20000010000 */
[----:B------:R-:W-:Y:S01]  /*54ed0*/  ISETP.GE.AND P2, PT, R141, UR55, PT ;  /* 0x000000378d007c0c */ /* 0x000fe2000bf46270 */
[----:B------:R-:W-:-:S02]  /*54ee0*/  VIADD R121, R0, 0xe2 ;  /* 0x000000e200797836 */ /* 0x000fc40000000000 */
[C---:B------:R-:W-:Y:S02]  /*54ef0*/  VIADD R120, R0.reuse, 0xe1 ;  /* 0x000000e100787836 */ /* 0x040fe40000000000 */
[C---:B------:R-:W-:Y:S02]  /*54f00*/  VIADD R119, R0.reuse, 0xe0 ;  /* 0x000000e000777836 */ /* 0x040fe40000000000 */
[C---:B------:R-:W-:Y:S02]  /*54f10*/  VIADD R118, R0.reuse, 0xdf ;  /* 0x000000df00767836 */ /* 0x040fe40000000000 */
[C---:B------:R-:W-:Y:S02]  /*54f20*/  VIADD R117, R0.reuse, 0xde ;  /* 0x000000de00757836 */ /* 0x040fe40000000000 */
[C---:B------:R-:W-:Y:S02]  /*54f30*/  VIADD R116, R0.reuse, 0xdd ;  /* 0x000000dd00747836 */ /* 0x040fe40000000000 */
[----:B------:R-:W-:-:S02]  /*54f40*/  VIADD R115, R0, 0xdc ;  /* 0x000000dc00737836 */ /* 0x000fc40000000000 */
[C---:B------:R-:W-:Y:S02]  /*54f50*/  VIADD R114, R0.reuse, 0xdb ;  /* 0x000000db00727836 */ /* 0x040fe40000000000 */
[C---:B------:R-:W-:Y:S02]  /*54f60*/  VIADD R113, R0.reuse, 0xda ;  /* 0x000000da00717836 */ /* 0x040fe40000000000 */
[C---:B------:R-:W-:Y:S02]  /*54f70*/  VIADD R112, R0.reuse, 0xd9 ;  /* 0x000000d900707836 */ /* 0x040fe40000000000 */
[C---:B------:R-:W-:Y:S02]  /*54f80*/  VIADD R111, R0.reuse, 0xd8 ;  /* 0x000000d8006f7836 */ /* 0x040fe40000000000 */
[----:B------:R-:W-:Y:S01]  /*54f90*/  VIADD R110, R0, 0xd7 ;  /* 0x000000d7006e7836 */ /* 0x000fe20000000000 */
[----:B------:R0:W-:Y:S01]  /*54fa0*/  STSM.16.M88.4 [R7], R44 ;  /* 0x0000002c07007844 */ /* 0x0001e20000000200 */
[----:B--2---:R-:W-:-:S02]  /*54fb0*/  LOP3.LUT R64, R74, 0xffff, RZ, 0xc0, !PT ;  /* 0x0000ffff4a407812 */ /* 0x004fc400078ec0ff */
[----:B----4-:R-:W-:Y:S01]  /*54fc0*/  LOP3.LUT R66, R215, 0xffff, RZ, 0xc0, !PT ;  /* 0x0000ffffd7427812 */ /* 0x010fe200078ec0ff */
[----:B------:R-:W-:Y:S01]  /*54fd0*/  BAR.SYNC.DEFER_BLOCKING 0x0 ;  /* 0x0000000000007b1d */ /* 0x000fe20000010000 */
[----:B------:R-:W-:Y:S02]  /*54fe0*/  ISETP.LT.AND P5, PT, R3, UR34, !P2 ;  /* 0x0000002203007c0c */ /* 0x000fe4000d7a1270 */
[----:B------:R-:W-:Y:S02]  /*54ff0*/  ISETP.LT.AND P4, PT, R4, UR40, !P2 ;  /* 0x0000002804007c0c */ /* 0x000fe4000d781270 */
[----:B------:R-:W-:Y:S01]  /*55000*/  ISETP.LT.AND P3, PT, R5, UR38, !P2 ;  /* 0x0000002605007c0c */ /* 0x000fe2000d761270 */
[C---:B------:R-:W-:Y:S01]  /*55010*/  VIADD R140, R0.reuse, 0x1 ;  /* 0x00000001008c7836 */ /* 0x040fe20000000000 */
[----:B------:R-:W-:Y:S01]  /*55020*/  ULDC UR55, c[0x0][0x228] ;  /* 0x00008a0000377ab9 */ /* 0x000fe20000000800 */
[C---:B------:R-:W-:Y:S02]  /*55030*/  VIADD R109, R0.reuse, 0xd6 ;  /* 0x000000d6006d7836 */ /* 0x040fe40000000000 */
[----:B------:R-:W-:-:S02]  /*55040*/  VIADD R108, R0, 0xd5 ;  /* 0x000000d5006c7836 */ /* 0x000fc40000000000 */
[C---:B------:R-:W-:Y:S02]  /*55050*/  VIADD R107, R0.reuse, 0xd4 ;  /* 0x000000d4006b7836 */ /* 0x040fe40000000000 */
[C---:B------:R-:W-:Y:S02]  /*55060*/  VIADD R106, R0.reuse, 0xd3 ;  /* 0x000000d3006a7836 */ /* 0x040fe40000000000 */
[C---:B------:R-:W-:Y:S02]  /*55070*/  VIADD R105, R0.reuse, 0xd2 ;  /* 0x000000d200697836 */ /* 0x040fe40000000000 */
[C---:B------:R-:W-:Y:S02]  /*55080*/  VIADD R104, R0.reuse, 0xd1 ;  /* 0x000000d100687836 */ /* 0x040fe40000000000 */
[C---:B------:R-:W-:Y:S02]  /*55090*/  VIADD R103, R0.reuse, 0xd0 ;  /* 0x000000d000677836 */ /* 0x040fe40000000000 */
[----:B------:R-:W-:-:S02]  /*550a0*/  VIADD R102, R0, 0xcf ;  /* 0x000000cf00667836 */ /* 0x000fc40000000000 */
[----:B------:R-:W-:Y:S01]  /*550b0*/  VIADD R101, R0, 0xce ;  /* 0x000000ce00657836 */ /* 0x000fe20000000000 */
[----:B------:R-:W2:Y:S01]  /*550c0*/  LDS.128 R48, [R6] ;  /* 0x0000000006307984 */ /* 0x000ea20000000c00 */
[----:B------:R-:W-:Y:S01]  /*550d0*/  @P5 LOP3.LUT R222, R222, 0x2000, RZ, 0xfc, !PT ;  /* 0x00002000dede5812 */ /* 0x000fe200078efcff */
[----:B------:R-:W-:Y:S01]  /*550e0*/  ULDC UR38, c[0x0][0x228] ;  /* 0x00008a0000267ab9 */ /* 0x000fe20000000800 */
[----:B0-----:R-:W-:Y:S01]  /*550f0*/  LOP3.LUT R44, R72, 0xffff, RZ, 0xc0, !PT ;  /* 0x0000ffff482c7812 */ /* 0x001fe200078ec0ff */
[----:B------:R-:W-:Y:S01]  /*55100*/  ULDC UR40, c[0x0][0x228] ;  /* 0x00008a0000287ab9 */ /* 0x000fe20000000800 */
[----:B------:R-:W-:Y:S01]  /*55110*/  LOP3.LUT R222, R222, 0xffffefff, RZ, 0xc0, !PT ;  /* 0xffffefffdede7812 */ /* 0x000fe200078ec0ff */
[C---:B------:R-:W-:Y:S01]  /*55120*/  VIADD R100, R0.reuse, 0xcd ;  /* 0x000000cd00647836 */ /* 0x040fe20000000000 */
[----:B------:R-:W-:Y:S01]  /*55130*/  PRMT R68, R73, 0x4210, R64 ;  /* 0x0000421049447816 */ /* 0x000fe20000000040 */
[----:B------:R-:W-:Y:S01]  /*55140*/  VIADD R99, R0, 0xcc ;  /* 0x000000cc00637836 */ /* 0x000fe20000000000 */
[----:B------:R-:W-:Y:S01]  /*55150*/  PRMT R69, R216, 0x4210, R65 ;  /* 0x00004210d8457816 */ /* 0x000fe20000000041 */
[----:B------:R-:W-:Y:S01]  /*55160*/  VIADD R98, R0, 0xcb ;  /* 0x000000cb00627836 */ /* 0x000fe20000000000 */
[----:B------:R-:W-:Y:S01]  /*55170*/  @P4 LOP3.LUT R222, R222, 0x1000, RZ, 0xfc, !PT ;  /* 0x00001000dede4812 */ /* 0x000fe200078efcff */
[----:B------:R-:W-:Y:S01]  /*55180*/  VIADD R97, R0, 0xca ;  /* 0x000000ca00617836 */ /* 0x000fe20000000000 */
[----:B------:R-:W-:Y:S01]  /*55190*/  ISETP.LT.AND P2, PT, R2, UR32, !P2 ;  /* 0x0000002002007c0c */ /* 0x000fe2000d741270 */
[----:B------:R-:W-:Y:S01]  /*551a0*/  ULDC UR32, c[0x0][0x228] ;  /* 0x00008a0000207ab9 */ /* 0x000fe20000000800 */
[----:B------:R-:W-:Y:S01]  /*551b0*/  LOP3.LUT R222, R222, 0xfffff7ff, RZ, 0xc0, !PT ;  /* 0xfffff7ffdede7812 */ /* 0x000fe200078ec0ff */
[----:B------:R-:W-:-:S02]  /*551c0*/  VIADD R96, R0, 0xc9 ;  /* 0x000000c900607836 */ /* 0x000fc40000000000 */
[C---:B------:R-:W-:Y:S02]  /*551d0*/  VIADD R95, R0.reuse, 0xc8 ;  /* 0x000000c8005f7836 */ /* 0x040fe40000000000 */
[C---:B------:R-:W-:Y:S02]  /*551e0*/  VIADD R94, R0.reuse, 0xc7 ;  /* 0x000000c7005e7836 */ /* 0x040fe40000000000 */
[C---:B------:R-:W-:Y:S02]  /*551f0*/  VIADD R93, R0.reuse, 0xc6 ;  /* 0x000000c6005d7836 */ /* 0x040fe40000000000 */
[C---:B------:R-:W-:Y:S02]  /*55200*/  VIADD R92, R0.reuse, 0xc5 ;  /* 0x000000c5005c7836 */ /* 0x040fe40000000000 */
[----:B------:R-:W-:Y:S01]  /*55210*/  VIADD R91, R0, 0xc4 ;  /* 0x000000c4005b7836 */ /* 0x000fe20000000000 */
[----:B------:R-:W-:Y:S01]  /*55220*/  PRMT R70, R70, 0x4210, R66 ;  /* 0x0000421046467816 */ /* 0x000fe20000000042 */
[----:B------:R-:W-:-:S02]  /*55230*/  VIADD R90, R0, 0xc3 ;  /* 0x000000c3005a7836 */ /* 0x000fc40000000000 */
[----:B------:R-:W-:Y:S01]  /*55240*/  VIADD R89, R0, 0xc2 ;  /* 0x000000c200597836 */ /* 0x000fe20000000000 */
[----:B------:R-:W-:Y:S01]  /*55250*/  PRMT R71, R71, 0x4210, R44 ;  /* 0x0000421047477816 */ /* 0x000fe2000000002c */
[----:B------:R-:W-:Y:S01]  /*55260*/  BAR.SYNC.DEFER_BLOCKING 0x0 ;  /* 0x0000000000007b1d */ /* 0x000fe20000010000 */
[----:B------:R-:W-:-:S04]  /*55270*/  @P3 LOP3.LUT R222, R222, 0x800, RZ, 0xfc, !PT ;  /* 0x00000800dede3812 */ /* 0x000fc800078efcff */
[----:B------:R-:W-:Y:S01]  /*55280*/  LOP3.LUT R222, R222, 0xfffffbff, RZ, 0xc0, !PT ;  /* 0xfffffbffdede7812 */ /* 0x000fe200078ec0ff */
[C---:B------:R-:W-:Y:S02]  /*55290*/  VIADD R88, R0.reuse, 0xc1 ;  /* 0x000000c100587836 */ /* 0x040fe40000000000 */
[----:B------:R-:W-:Y:S01]  /*552a0*/  VIADD R87, R0, 0xc0 ;  /* 0x000000c000577836 */ /* 0x000fe20000000000 */
[----:B------:R-:W-:Y:S01]  /*552b0*/  @P2 LOP3.LUT R222, R222, 0x400, RZ, 0xfc, !PT ;  /* 0x00000400dede2812 */ /* 0x000fe200078efcff */
[C---:B------:R-:W-:Y:S02]  /*552c0*/  VIADD R86, R0.reuse, 0xbf ;  /* 0x000000bf00567836 */ /* 0x040fe40000000000 */
[C---:B------:R-:W-:Y:S02]  /*552d0*/  VIADD R85, R0.reuse, 0xbe ;  /* 0x000000be00557836 */ /* 0x040fe40000000000 */
[C---:B------:R-:W-:Y:S02]  /*552e0*/  VIADD R84, R0.reuse, 0xbd ;  /* 0x000000bd00547836 */ /* 0x040fe40000000000 */
[----:B------:R-:W-:-:S02]  /*552f0*/  VIADD R83, R0, 0xbc ;  /* 0x000000bc00537836 */ /* 0x000fc40000000000 */
[C---:B------:R-:W-:Y:S02]  /*55300*/  VIADD R82, R0.reuse, 0xbb ;  /* 0x000000bb00527836 */ /* 0x040fe40000000000 */
[C---:B------:R-:W-:Y:S02]  /*55310*/  VIADD R81, R0.reuse, 0xba ;  /* 0x000000ba00517836 */ /* 0x040fe40000000000 */
[C---:B------:R-:W-:Y:S02]  /*55320*/  VIADD R80, R0.reuse, 0xb9 ;  /* 0x000000b900507836 */ /* 0x040fe40000000000 */
[----:B------:R-:W-:Y:S01]  /*55330*/  VIADD R79, R0, 0xb8 ;  /* 0x000000b8004f7836 */ /* 0x000fe20000000000 */
[----:B------:R-:W-:Y:S01]  /*55340*/  STSM.16.M88.4 [R7], R68 ;  /* 0x0000004407007844 */ /* 0x000fe20000000200 */
[----:B------:R-:W-:Y:S01]  /*55350*/  ISETP.GE.AND P2, PT, R140, UR53, PT ;  /* 0x000000358c007c0c */ /* 0x000fe2000bf46270 */
[----:B------:R-:W-:Y:S01]  /*55360*/  ULDC UR53, c[0x0][0x228] ;  /* 0x00008a0000357ab9 */ /* 0x000fe20000000800 */
[----:B------:R-:W-:-:S02]  /*55370*/  VIADD R78, R0, 0xb7 ;  /* 0x000000b7004e7836 */ /* 0x000fc40000000000 */
[----:B------:R-:W-:Y:S01]  /*55380*/  VIADD R77, R0, 0xb6 ;  /* 0x000000b6004d7836 */ /* 0x000fe20000000000 */
[----:B------:R-:W-:Y:S01]  /*55390*/  ISETP.LT.AND P3, PT, R3, UR30, !P2 ;  /* 0x0000001e03007c0c */ /* 0x000fe2000d761270 */
[----:B------:R-:W-:Y:S01]  /*553a0*/  ULDC UR30, c[0x0][0x228] ;  /* 0x00008a00001e7ab9 */ /* 0x000fe20000000800 */
[----:B------:R-:W-:Y:S01]  /*553b0*/  PRMT R67, R67, 0x5210, R44 ;  /* 0x0000521043437816 */ /* 0x000fe2000000002c */
[----:B------:R-:W-:Y:S01]  /*553c0*/  BAR.SYNC.DEFER_BLOCKING 0x0 ;  /* 0x0000000000007b1d */ /* 0x000fe20000010000 */
[----:B------:R-:W-:Y:S02]  /*553d0*/  LOP3.LUT R222, R222, 0xffffffbf, RZ, 0xc0, !PT ;  /* 0xffffffbfdede7812 */ /* 0x000fe400078ec0ff */
[----:B------:R-:W-:Y:S02]  /*553e0*/  ISETP.LT.AND P5, PT, R4, UR44, !P2 ;  /* 0x0000002c04007c0c */ /* 0x000fe4000d7a1270 */
[----:B------:R-:W-:Y:S01]  /*553f0*/  ISETP.LT.AND P4, PT, R5, UR42, !P2 ;  /* 0x0000002a05007c0c */ /* 0x000fe2000d781270 */
[----:B------:R-:W-:Y:S01]  /*55400*/  ULDC UR42, c[0x0][0x228] ;  /* 0x00008a00002a7ab9 */ /* 0x000fe20000000800 */
[----:B------:R-:W-:Y:S01]  /*55410*/  PRMT R64, R135, 0x5210, R64 ;  /* 0x0000521087407816 */ /* 0x000fe20000000040 */
[----:B------:R-:W-:Y:S01]  /*55420*/  ULDC UR44, c[0x0][0x228] ;  /* 0x00008a00002c7ab9 */ /* 0x000fe20000000800 */
[----:B------:R-:W-:Y:S01]  /*55430*/  LOP3.LUT R244, R244, 0x7fffffff, RZ, 0xc0, !PT ;  /* 0x7ffffffff4f47812 */ /* 0x000fe200078ec0ff */
[----:B------:R-:W4:Y:S01]  /*55440*/  LDL.LU R218, [R1+0x7c8] ;  /* 0x0007c80001da7983 */ /* 0x000f220000300800 */
[----:B------:R-:W-:-:S02]  /*55450*/  @P3 LOP3.LUT R222, R222, 0x40, RZ, 0xfc, !PT ;  /* 0x00000040dede3812 */ /* 0x000fc400078efcff */
[----:B------:R-:W-:Y:S01]  /*55460*/  ISETP.LT.AND P3, PT, R2, UR36, !P2 ;  /* 0x0000002402007c0c */ /* 0x000fe2000d761270 */
[----:B------:R-:W-:Y:S01]  /*55470*/  ULDC UR36, c[0x0][0x228] ;  /* 0x00008a0000247ab9 */ /* 0x000fe20000000800 */
[----:B------:R-:W-:Y:S01]  /*55480*/  ISETP.LT.AND P2, PT, R4, UR26, !P1 ;  /* 0x0000001a04007c0c */ /* 0x000fe2000cf41270 */
[----:B------:R-:W-:Y:S01]  /*55490*/  ULDC UR26, c[0x0][0x228] ;  /* 0x00008a00001a7ab9 */ /* 0x000fe20000000800 */
[----:B------:R-:W0:Y:S01]  /*554a0*/  LDS.128 R44, [R6] ;  /* 0x00000000062c7984 */ /* 0x000e220000000c00 */
[----:B------:R-:W-:Y:S01]  /*554b0*/  ISETP.LT.AND P1, PT, R3, UR24, !P1 ;  /* 0x0000001803007c0c */ /* 0x000fe2000cf21270 */
[----:B------:R-:W-:Y:S01]  /*554c0*/  ULDC UR24, c[0x0][0x228] ;  /* 0x00008a0000187ab9 */ /* 0x000fe20000000800 */
[----:B------:R-:W-:Y:S02]  /*554d0*/  PRMT R65, R136, 0x5210, R65 ;  /* 0x0000521088417816 */ /* 0x000fe40000000041 */
[----:B------:R-:W-:Y:S01]  /*554e0*/  PRMT R66, R137, 0x5210, R66 ;  /* 0x0000521089427816 */ /* 0x000fe20000000042 */
[----:B------:R-:W-:Y:S01]  /*554f0*/  BAR.SYNC.DEFER_BLOCKING 0x0 ;  /* 0x0000000000007b1d */ /* 0x000fe20000010000 */
[----:B------:R-:W-:-:S04]  /*55500*/  LOP3.LUT R222, R222, 0xffffffdf, RZ, 0xc0, !PT ;  /* 0xffffffdfdede7812 */ /* 0x000fc800078ec0ff */
[----:B------:R-:W-:Y:S02]  /*55510*/  @P2 LOP3.LUT R220, R220, 0x200000, RZ, 0xfc, !PT ;  /* 0x00200000dcdc2812 */ /* 0x000fe400078efcff */
[----:B------:R-:W-:Y:S02]  /*55520*/  @P5 LOP3.LUT R222, R222, 0x20, RZ, 0xfc, !PT ;  /* 0x00000020dede5812 */ /* 0x000fe400078efcff */
[----:B------:R-:W-:Y:S01]  /*55530*/  LOP3.LUT R220, R220, 0xffefffff, RZ, 0xc0, !PT ;  /* 0xffefffffdcdc7812 */ /* 0x000fe200078ec0ff */
[----:B------:R-:W-:Y:S01]  /*55540*/  VIADD R143, R0, 0x4 ;  /* 0x00000004008f7836 */ /* 0x000fe20000000000 */
[----:B------:R-:W-:Y:S01]  /*55550*/  LOP3.LUT R222, R222, 0xffffffef, RZ, 0xc0, !PT ;  /* 0xffffffefdede7812 */ /* 0x000fe200078ec0ff */
[----:B------:R-:W-:Y:S01]  /*55560*/  VIADD R142, R0, 0x3 ;  /* 0x00000003008e7836 */ /* 0x000fe20000000000 */
[----:B------:R-:W-:Y:S01]  /*55570*/  @P1 LOP3.LUT R220, R220, 0x100000, RZ, 0xfc, !PT ;  /* 0x00100000dcdc1812 */ /* 0x000fe200078efcff */
[----:B------:R-:W-:Y:S01]  /*55580*/  VIADD R72, R0, 0xb1 ;  /* 0x000000b100487836 */ /* 0x000fe20000000000 */
[----:B------:R-:W-:Y:S01]  /*55590*/  @P4 LOP3.LUT R222, R222, 0x10, RZ, 0xfc, !PT ;  /* 0x00000010dede4812 */ /* 0x000fe200078efcff */
[C---:B------:R-:W-:Y:S01]  /*555a0*/  VIADD R73, R0.reuse, 0xb2 ;  /* 0x000000b200497836 */ /* 0x040fe20000000000 */
[----:B------:R-:W-:Y:S01]  /*555b0*/  LOP3.LUT R245, R245, 0x7fffffff, RZ, 0xc0, !PT ;  /* 0x7ffffffff5f57812 */ /* 0x000fe200078ec0ff */
[----:B------:R-:W-:Y:S01]  /*555c0*/  VIADD R216, R0, 0xff ;  /* 0x000000ff00d87836 */ /* 0x000fe20000000000 */
[----:B------:R-:W-:Y:S01]  /*555d0*/  LOP3.LUT R246, R246, 0x7fffffff, RZ, 0xc0, !PT ;  /* 0x7ffffffff6f67812 */ /* 0x000fe200078ec0ff */
[C---:B------:R-:W-:Y:S01]  /*555e0*/  VIADD R215, R0.reuse, 0xfe ;  /* 0x000000fe00d77836 */ /* 0x040fe20000000000 */
[----:B------:R-:W-:Y:S01]  /*555f0*/  LOP3.LUT R247, R247, 0x7fffffff, RZ, 0xc0, !PT ;  /* 0x7ffffffff7f77812 */ /* 0x000fe200078ec0ff */
[----:B------:R-:W-:Y:S01]  /*55600*/  VIADD R214, R0, 0xfd ;  /* 0x000000fd00d67836 */ /* 0x000fe20000000000 */
[----:B------:R-:W-:Y:S01]  /*55610*/  LOP3.LUT R248, R248, 0x7fffffff, RZ, 0xc0, !PT ;  /* 0x7ffffffff8f87812 */ /* 0x000fe200078ec0ff */
[----:B------:R-:W-:Y:S01]  /*55620*/  VIADD R213, R0, 0xfc ;  /* 0x000000fc00d57836 */ /* 0x000fe20000000000 */
[----:B------:R-:W-:Y:S01]  /*55630*/  LOP3.LUT R249, R249, 0x7fffffff, RZ, 0xc0, !PT ;  /* 0x7ffffffff9f97812 */ /* 0x000fe200078ec0ff */
[----:B------:R1:W-:Y:S01]  /*55640*/  STSM.16.M88.4 [R7], R64 ;  /* 0x0000004007007844 */ /* 0x0003e20000000200 */
[----:B------:R-:W-:Y:S01]  /*55650*/  LOP3.LUT R222, R222, 0xfffffff7, RZ, 0xc0, !PT ;  /* 0xfffffff7dede7812 */ /* 0x000fe200078ec0ff */
[----:B------:R-:W-:-:S02]  /*55660*/  VIADD R212, R0, 0xfb ;  /* 0x000000fb00d47836 */ /* 0x000fc40000000000 */
[C---:B------:R-:W-:Y:S01]  /*55670*/  VIADD R139, R0.reuse, 0xf4 ;  /* 0x000000f4008b7836 */ /* 0x040fe20000000000 */
[----:B------:R-:W3:Y:S01]  /*55680*/  LDL.LU R219, [R1+0x7c0] ;  /* 0x0007c00001db7983 */ /* 0x000ee20000300800 */
[----:B-1----:R-:W-:Y:S01]  /*55690*/  VIADD R64, R0, 0xad ;  /* 0x000000ad00407836 */ /* 0x002fe20000000000 */
[----:B------:R-:W-:Y:S02]  /*556a0*/  @P3 LOP3.LUT R222, R222, 0x8, RZ, 0xfc, !PT ;  /* 0x00000008dede3812 */ /* 0x000fe400078efcff */
[----:B------:R-:W-:Y:S01]  /*556b0*/  LOP3.LUT R220, R220, 0xfff7ffff, RZ, 0xc0, !PT ;  /* 0xfff7ffffdcdc7812 */ /* 0x000fe200078ec0ff */
[----:B------:R-:W-:Y:S01]  /*556c0*/  VIADD R65, R0, 0xae ;  /* 0x000000ae00417836 */ /* 0x000fe20000000000 */
[----:B------:R-:W-:Y:S01]  /*556d0*/  ISETP.GE.AND P1, PT, R64, UR51, PT ;  /* 0x0000003340007c0c */ /* 0x000fe2000bf26270 */
[----:B------:R-:W-:Y:S01]  /*556e0*/  ULDC UR51, c[0x0][0x228] ;  /* 0x00008a0000337ab9 */ /* 0x000fe20000000800 */
[----:B------:R-:W-:Y:S01]  /*556f0*/  VIADD R66, R0, 0xaf ;  /* 0x000000af00427836 */ /* 0x000fe20000000000 */
[----:B------:R-:W2:Y:S01]  /*55700*/  LDL.LU R9, [R1+0x788] ;  /* 0x0007880001097983 */ /* 0x000ea20000300800 */
[----:B------:R-:W-:Y:S01]  /*55710*/  ISETP.LT.AND P4, PT, R2, UR22, !P1 ;  /* 0x0000001602007c0c */ /* 0x000fe2000cf81270 */
[----:B------:R-:W-:Y:S01]  /*55720*/  ULDC UR22, c[0x0][0x228] ;  /* 0x00008a0000167ab9 */ /* 0x000fe20000000800 */
[----:B------:R-:W-:Y:S01]  /*55730*/  ISETP.LT.AND P3, PT, R5, UR20, !P1 ;  /* 0x0000001405007c0c */ /* 0x000fe2000cf61270 */
[----:B------:R-:W-:Y:S01]  /*55740*/  ULDC UR20, c[0x0][0x228] ;  /* 0x00008a0000147ab9 */ /* 0x000fe20000000800 */
[----:B------:R-:W-:Y:S01]  /*55750*/  ISETP.LT.AND P2, PT, R4, UR18, !P1 ;  /* 0x0000001204007c0c */ /* 0x000fe2000cf41270 */
[----:B------:R-:W-:Y:S01]  /*55760*/  ULDC UR18, c[0x0][0x228] ;  /* 0x00008a0000127ab9 */ /* 0x000fe20000000800 */
[----:B------:R-:W-:Y:S01]  /*55770*/  LOP3.LUT R222, R222, 0xfffffffb, RZ, 0xc0, !PT ;  /* 0xfffffffbdede7812 */ /* 0x000fe200078ec0ff */
[----:B------:R-:W-:Y:S01]  /*55780*/  VIADD R67, R0, 0xb0 ;  /* 0x000000b000437836 */ /* 0x000fe20000000000 */
[----:B------:R-:W4:Y:S05]  /*55790*/  LDL.LU R8, [R1+0x784] ;  /* 0x0007840001087983 */ /* 0x000f2a0000300800 */
[----:B------:R-:W-:Y:S01]  /*557a0*/  @P4 LOP3.LUT R220, R220, 0x80000, RZ, 0xfc, !PT ;  /* 0x00080000dcdc4812 */ /* 0x000fe200078efcff */
[----:B------:R-:W-:Y:S01]  /*557b0*/  VIADD R138, R0, 0xf3 ;  /* 0x000000f3008a7836 */ /* 0x000fe20000000000 */
[----:B------:R-:W-:Y:S01]  /*557c0*/  ISETP.LT.AND P1, PT, R3, UR16, !P1 ;  /* 0x0000001003007c0c */ /* 0x000fe2000cf21270 */
[----:B------:R-:W-:Y:S01]  /*557d0*/  ULDC UR16, c[0x0][0x228] ;  /* 0x00008a0000107ab9 */ /* 0x000fe20000000800 */
[----:B------:R-:W-:Y:S01]  /*557e0*/  LOP3.LUT R220, R220, 0xfffbffff, RZ, 0xc0, !PT ;  /* 0xfffbffffdcdc7812 */ /* 0x000fe200078ec0ff */
[----:B------:R-:W-:Y:S01]  /*557f0*/  VIADD R137, R0, 0xf2 ;  /* 0x000000f200897836 */ /* 0x000fe20000000000 */
[----:B------:R-:W3:Y:S02]  /*55800*/  LDL.LU R68, [R1+0x804] ;  /* 0x0008040001447983 */ /* 0x000ee40000300800 */
[----:B------:R-:W-:Y:S01]  /*55810*/  @P3 LOP3.LUT R220, R220, 0x40000, RZ, 0xfc, !PT ;  /* 0x00040000dcdc3812 */ /* 0x000fe200078efcff */
[----:B------:R-:W-:Y:S01]  /*55820*/  VIADD R136, R0, 0xf1 ;  /* 0x000000f100887836 */ /* 0x000fe20000000000 */
[----:B------:R-:W3:Y:S02]  /*55830*/  LDL.LU R69, [R1+0x800] ;  /* 0x0008000001457983 */ /* 0x000ee40000300800 */
[----:B------:R-:W-:Y:S01]  /*55840*/  LOP3.LUT R220, R220, 0xfffdffff, RZ, 0xc0, !PT ;  /* 0xfffdffffdcdc7812 */ /* 0x000fe200078ec0ff */
[----:B------:R-:W-:Y:S01]  /*55850*/  VIADD R135, R0, 0xf0 ;  /* 0x000000f000877836 */ /* 0x000fe20000000000 */
[----:B------:R-:W3:Y:S02]  /*55860*/  LDL.LU R70, [R1+0x684] ;  /* 0x0006840001467983 */ /* 0x000ee40000300800 */
[----:B------:R-:W-:Y:S01]  /*55870*/  @P2 LOP3.LUT R220, R220, 0x20000, RZ, 0xfc, !PT ;  /* 0x00020000dcdc2812 */ /* 0x000fe200078efcff */
[----:B------:R-:W-:Y:S01]  /*55880*/  VIADD R76, R0, 0xb5 ;  /* 0x000000b5004c7836 */ /* 0x000fe20000000000 */
[----:B------:R-:W3:Y:S02]  /*55890*/  LDL.LU R71, [R1+0x62c] ;  /* 0x00062c0001477983 */ /* 0x000ee40000300800 */
[----:B------:R-:W-:-:S04]  /*558a0*/  LOP3.LUT R220, R220, 0xfffeffff, RZ, 0xc0, !PT ;  /* 0xfffeffffdcdc7812 */ /* 0x000fc800078ec0ff */
[----:B------:R-:W-:Y:S02]  /*558b0*/  @P1 LOP3.LUT R220, R220, 0x10000, RZ, 0xfc, !PT ;  /* 0x00010000dcdc1812 */ /* 0x000fe400078efcff */
[----:B------:R-:W-:Y:S01]  /*558c0*/  ISETP.GE.AND P1, PT, R65, UR35, PT ;  /* 0x0000002341007c0c */ /* 0x000fe2000bf26270 */
[----:B------:R-:W-:-:S03]  /*558d0*/  ULDC.64 UR34, c[0x0][0x228] ;  /* 0x00008a0000227ab9 */ /* 0x000fc60000000a00 */
[----:B------:R-:W-:Y:S01]  /*558e0*/  ISETP.LT.AND P4, PT, R2, UR14, !P1 ;  /* 0x0000000e02007c0c */ /* 0x000fe2000cf81270 */
[----:B------:R-:W-:Y:S01]  /*558f0*/  ULDC UR14, c[0x0][0x228] ;  /* 0x00008a00000e7ab9 */ /* 0x000fe20000000800 */
        /* <DEDUP_REMOVED lines=10> */
[----:B------:R-:W-:-:S04]  /*559a0*/  LOP3.LUT R220, R220, 0xffffdfff, RZ, 0xc0, !PT ;  /* 0xffffdfffdcdc7812 */ /* 0x000fc800078ec0ff */
[----:B------:R-:W-:Y:S02]  /*559b0*/  @P2 LOP3.LUT R220, R220, 0x2000, RZ, 0xfc, !PT ;  /* 0x00002000dcdc2812 */ /* 0x000fe400078efcff */
[----:B------:R-:W-:Y:S02]  /*559c0*/  ISETP.LT.AND P2, PT, R4, UR46, !P0 ;  /* 0x0000002e04007c0c */ /* 0x000fe4000c741270 */
[----:B------:R-:W-:-:S04]  /*559d0*/  LOP3.LUT R220, R220, 0xffffefff, RZ, 0xc0, !PT ;  /* 0xffffefffdcdc7812 */ /* 0x000fc800078ec0ff */
[----:B------:R-:W-:Y:S02]  /*559e0*/  @P1 LOP3.LUT R220, R220, 0x1000, RZ, 0xfc, !PT ;  /* 0x00001000dcdc1812 */ /* 0x000fe400078efcff */
[----:B------:R-:W-:Y:S01]  /*559f0*/  ISETP.LT.AND P1, PT, R5, UR47, !P0 ;  /* 0x0000002f05007c0c */ /* 0x000fe2000c721270 */
[----:B------:R-:W-:Y:S01]  /*55a00*/  ULDC.64 UR46, c[0x0][0x228] ;  /* 0x00008a00002e7ab9 */ /* 0x000fe20000000a00 */
        /* <DEDUP_REMOVED lines=13> */
[----:B------:R-:W-:-:S07]  /*55ae0*/  ISETP.LT.AND P1, PT, R5, UR59, !P0 ;  /* 0x0000003b05007c0c */ /* 0x000fce000c721270 */
[----:B------:R-:W-:-:S04]  /*55af0*/  @P3 LOP3.LUT R220, R220, 0x100, RZ, 0xfc, !PT ;  /* 0x00000100dcdc3812 */ /* 0x000fc800078efcff */
        /* <DEDUP_REMOVED lines=8> */
[----:B------:R-:W-:Y:S01]  /*55b80*/  ISETP.GE.AND P0, PT, R204, UR7, PT ;  /* 0x00000007cc007c0c */ /* 0x000fe2000bf06270 */
[----:B------:R-:W-:-:S03]  /*55b90*/  ULDC UR7, c[0x0][0x228] ;  /* 0x00008a0000077ab9 */ /* 0x000fc60000000800 */
[----:B------:R-:W-:Y:S02]  /*55ba0*/  ISETP.LT.AND P3, PT, R3, UR34, !P0 ;  /* 0x0000002203007c0c */ /* 0x000fe4000c761270 */
[----:B------:R-:W-:Y:S01]  /*55bb0*/  ISETP.LT.AND P2, PT, R4, UR28, !P0 ;  /* 0x0000001c04007c0c */ /* 0x000fe2000c741270 */
[----:B------:R-:W-:Y:S01]  /*55bc0*/  ULDC.64 UR28, c[0x0][0x228] ;  /* 0x00008a00001c7ab9 */ /* 0x000fe20000000a00 */
[----:B------:R-:W-:Y:S02]  /*55bd0*/  LOP3.LUT R220, R220, 0xffffffef, RZ, 0xc0, !PT ;  /* 0xffffffefdcdc7812 */ /* 0x000fe400078ec0ff */
[----:B------:R-:W-:Y:S01]  /*55be0*/  ISETP.LT.AND P1, PT, R5, UR58, !P0 ;  /* 0x0000003a05007c0c */ /* 0x000fe2000c721270 */
[----:B------:R-:W-:-:S06]  /*55bf0*/  ULDC.64 UR58, c[0x0][0x228] ;  /* 0x00008a00003a7ab9 */ /* 0x000fcc0000000a00 */
        /* <DEDUP_REMOVED lines=11> */
[----:B------:R-:W-:Y:S01]  /*55cb0*/  ISETP.LT.AND P2, PT, R4, UR38, !P0 ;  /* 0x0000002604007c0c */ /* 0x000fe2000c741270 */
[----:B------:R-:W-:Y:S01]  /*55cc0*/  ULDC UR38, c[0x0][0x228] ;  /* 0x00008a0000267ab9 */ /* 0x000fe20000000800 */
[----:B------:R-:W-:Y:S01]  /*55cd0*/  ISETP.LT.AND P1, PT, R5, UR40, !P0 ;  /* 0x0000002805007c0c */ /* 0x000fe2000c721270 */
[----:B------:R-:W-:Y:S01]  /*55ce0*/  ULDC UR40, c[0x0][0x228] ;  /* 0x00008a0000287ab9 */ /* 0x000fe20000000800 */
[----:B------:R-:W-:Y:S02]  /*55cf0*/  ISETP.LT.AND P3, PT, R3, UR28, !P0 ;  /* 0x0000001c03007c0c */ /* 0x000fe4000c761270 */
[----:B------:R-:W-:Y:S01]  /*55d00*/  ISETP.LT.AND P0, PT, R2, UR55, !P0 ;  /* 0x0000003702007c0c */ /* 0x000fe2000c701270 */
[----:B------:R-:W-:-:S06]  /*55d10*/  ULDC UR55, c[0x0][0x228] ;  /* 0x00008a0000377ab9 */ /* 0x000fcc0000000800 */
[----:B------:R-:W-:-:S04]  /*55d20*/  @P2 LOP3.LUT R231, R231, 0x80000000, RZ, 0xfc, !PT ;  /* 0x80000000e7e72812 */ /* 0x000fc800078efcff */
[----:B------:R-:W-:-:S04]  /*55d30*/  LOP3.LUT R231, R231, 0xbfffffff, RZ, 0xc0, !PT ;  /* 0xbfffffffe7e77812 */ /* 0x000fc800078ec0ff */
[----:B------:R-:W-:-:S04]  /*55d40*/  @P1 LOP3.LUT R231, R231, 0x40000000, RZ, 0xfc, !PT ;  /* 0x40000000e7e71812 */ /* 0x000fc800078efcff */
[----:B------:R-:W-:Y:S02]  /*55d50*/  LOP3.LUT R231, R231, 0xdfffffff, RZ, 0xc0, !PT ;  /* 0xdfffffffe7e77812 */ /* 0x000fe400078ec0ff */
[----:B------:R-:W-:Y:S02]  /*55d60*/  LOP3.LUT R220, R220, 0xfffffffe, RZ, 0xc0, !PT ;  /* 0xfffffffedcdc7812 */ /* 0x000fe400078ec0ff */
[----:B------:R-:W-:Y:S02]  /*55d70*/  @P0 LOP3.LUT R231, R231, 0x20000000, RZ, 0xfc, !PT ;  /* 0x20000000e7e70812 */ /* 0x000fe400078efcff */
[----:B------:R-:W-:Y:S01]  /*55d80*/  ISETP.GE.AND P0, PT, R202, UR47, PT ;  /* 0x0000002fca007c0c */ /* 0x000fe2000bf06270 */
[----:B------:R-:W-:Y:S01]  /*55d90*/  ULDC.64 UR46, c[0x0][0x228] ;  /* 0x00008a00002e7ab9 */ /* 0x000fe20000000a00 */
[----:B------:R-:W-:Y:S02]  /*55da0*/  @P3 LOP3.LUT R220, R220, 0x1, RZ, 0xfc, !PT ;  /* 0x00000001dcdc3812 */ /* 0x000fe400078efcff */
[----:B------:R-:W-:-:S02]  /*55db0*/  ISETP.LT.AND P3, PT, R3, UR58, !P0 ;  /* 0x0000003a03007c0c */ /* 0x000fc4000c761270 */
        /* <DEDUP_REMOVED lines=97> */
[----:B------:R-:W-:Y:S01]  /*563d0*/  ISETP.GE.AND P0, PT, R196, UR29, PT ;  /* 0x0000001dc4007c0c */ /* 0x000fe2000bf06270 */
[----:B------:R-:W-:Y:S01]  /*563e0*/  ULDC.64 UR28, c[0x0][0x228] ;  /* 0x00008a00001c7ab9 */ /* 0x000fe20000000a00 */
[----:B------:R-:W-:-:S04]  /*563f0*/  LOP3.LUT R231, R231, 0xffffffdf, RZ, 0xc0, !PT ;  /* 0xffffffdfe7e77812 */ /* 0x000fc800078ec0ff */
[----:B------:R-:W-:Y:S02]  /*56400*/  @P1 LOP3.LUT R231, R231, 0x20, RZ, 0xfc, !PT ;  /* 0x00000020e7e71812 */ /* 0x000fe400078efcff */
        /* <DEDUP_REMOVED lines=15> */
[----:B------:R-:W-:Y:S02]  /*56500*/  LOP3.LUT R231, R231, 0xfffffffd, RZ, 0xc0, !PT ;  /* 0xfffffffde7e77812 */ /* 0x000fe400078ec0ff */
[----:B------:R-:W-:Y:S01]  /*56510*/  ISETP.LT.AND P3, PT, R4, UR49, !P0 ;  /* 0x0000003104007c0c */ /* 0x000fe2000c761270 */
[----:B------:R-:W-:Y:S01]  /*56520*/  ULDC UR49, c[0x0][0x228] ;  /* 0x00008a0000317ab9 */ /* 0x000fe20000000800 */
[----:B------:R-:W-:Y:S02]  /*56530*/  @P1 LOP3.LUT R231, R231, 0x2, RZ, 0xfc, !PT ;  /* 0x00000002e7e71812 */ /* 0x000fe400078efcff */
[----:B------:R-:W-:-:S02]  /*56540*/  ISETP.LT.AND P1, PT, R3, UR28, !P0 ;  /* 0x0000001c03007c0c */ /* 0x000fc4000c721270 */
[----:B------:R-:W-:Y:S01]  /*56550*/  ISETP.LT.AND P2, PT, R5, UR24, !P0 ;  /* 0x0000001805007c0c */ /* 0x000fe2000c741270 */
[----:B------:R-:W-:Y:S01]  /*56560*/  ULDC UR24, c[0x0][0x228] ;  /* 0x00008a0000187ab9 */ /* 0x000fe20000000800 */
[----:B------:R-:W-:-:S05]  /*56570*/  LOP3.LUT R231, R231, 0xfffffffe, RZ, 0xc0, !PT ;  /* 0xfffffffee7e77812 */ /* 0x000fca00078ec0ff */
[----:B------:R-:W-:-:S04]  /*56580*/  @P3 LOP3.LUT R230, R230, 0x80000000, RZ, 0xfc, !PT ;  /* 0x80000000e6e63812 */ /* 0x000fc800078efcff */
[----:B------:R-:W-:Y:S02]  /*56590*/  @P1 LOP3.LUT R231, R231, 0x1, RZ, 0xfc, !PT ;  /* 0x00000001e7e71812 */ /* 0x000fe400078efcff */
[----:B------:R-:W-:Y:S01]  /*565a0*/  ISETP.LT.AND P1, PT, R2, UR18, !P0 ;  /* 0x0000001202007c0c */ /* 0x000fe2000c721270 */
[----:B------:R-:W-:Y:S01]  /*565b0*/  ULDC UR18, c[0x0][0x228] ;  /* 0x00008a0000127ab9 */ /* 0x000fe20000000800 */
[----:B------:R-:W-:Y:S02]  /*565c0*/  LOP3.LUT R230, R230, 0xbfffffff, RZ, 0xc0, !PT ;  /* 0xbfffffffe6e67812 */ /* 0x000fe400078ec0ff */
[----:B------:R-:W-:Y:S01]  /*565d0*/  ISETP.GE.AND P0, PT, R194, UR47, PT ;  /* 0x0000002fc2007c0c */ /* 0x000fe2000bf06270 */
[----:B------:R-:W-:Y:S01]  /*565e0*/  ULDC.64 UR46, c[0x0][0x228] ;  /* 0x00008a00002e7ab9 */ /* 0x000fe20000000a00 */
[----:B------:R-:W-:Y:S02]  /*565f0*/  @P2 LOP3.LUT R230, R230, 0x40000000, RZ, 0xfc, !PT ;  /* 0x40000000e6e62812 */ /* 0x000fe400078efcff */
[----:B------:R-:W-:-:S02]  /*56600*/  ISETP.LT.AND P3, PT, R3, UR58, !P0 ;  /* 0x0000003a03007c0c */ /* 0x000fc4000c761270 */
        /* <DEDUP_REMOVED lines=136> */
[----:B------:R-:W-:Y:S02]  /*56e90*/  ISETP.GE.AND P0, PT, R186, UR47, PT ;  /* 0x0000002fba007c0c */ /* 0x000fe4000bf06270 */
[----:B------:R-:W-:Y:S02]  /*56ea0*/  @P3 LOP3.LUT R230, R230, 0x1, RZ, 0xfc, !PT ;  /* 0x00000001e6e63812 */ /* 0x000fe400078efcff */
[----:B------:R-:W-:-:S02]  /*56eb0*/  ISETP.LT.AND P3, PT, R3, UR34, !P0 ;  /* 0x0000002203007c0c */ /* 0x000fc4000c761270 */
[----:B------:R-:W-:Y:S01]  /*56ec0*/  ISETP.LT.AND P2, PT, R4, UR46, !P0 ;  /* 0x0000002e04007c0c */ /* 0x000fe2000c741270 */
[----:B------:R-:W-:Y:S01]  /*56ed0*/  ULDC.64 UR46, c[0x0][0x228] ;  /* 0x00008a00002e7ab9 */ /* 0x000fe20000000a00 */
        /* <DEDUP_REMOVED lines=107> */
[----:B------:R-:W-:Y:S01]  /*57590*/  ULDC.64 UR4, c[0x0][0x228] ;  /* 0x00008a0000047ab9 */ /* 0x000fe20000000a00 */
        /* <DEDUP_REMOVED lines=24> */
[----:B------:R-:W-:Y:S02]  /*57720*/  ISETP.LT.AND P2, PT, R4, UR6, !P0 ;  /* 0x0000000604007c0c */ /* 0x000fe4000c741270 */
        /* <DEDUP_REMOVED lines=234> */
[----:B------:R-:W-:Y:S01]  /*585d0*/  ULDC UR6, c[0x0][0x228] ;  /* 0x00008a0000067ab9 */ /* 0x000fe20000000800 */
        /* <DEDUP_REMOVED lines=136> */
[----:B------:R-:W-:Y:S01]  /*58e60*/  VIADD R75, R0, 0xb4 ;  /* 0x000000b4004b7836 */ /* 0x000fe20000000000 */
[----:B------:R-:W-:Y:S01]  /*58e70*/  LOP3.LUT R226, R226, 0xffffffef, RZ, 0xc0, !PT ;  /* 0xffffffefe2e27812 */ /* 0x000fe200078ec0ff */
[----:B------:R-:W-:Y:S01]  /*58e80*/  VIADD R74, R0, 0xb3 ;  /* 0x000000b3004a7836 */ /* 0x000fe20000000000 */
[----:B------:R-:W-:Y:S01]  /*58e90*/  ISETP.LT.AND P1, PT, R5, UR26, !P0 ;  /* 0x0000001a05007c0c */ /* 0x000fe2000c721270 */
[----:B------:R-:W-:Y:S01]  /*58ea0*/  ULDC UR26, c[0x0][0x228] ;  /* 0x00008a00001a7ab9 */ /* 0x000fe20000000800 */
[----:B------:R-:W-:-:S05]  /*58eb0*/  ULDC UR24, c[0x0][0x22c] ;  /* 0x00008b0000187ab9 */ /* 0x000fca0000000800 */
        /* <DEDUP_REMOVED lines=56> */
[----:B------:R-:W-:Y:S01]  /*59240*/  ISETP.GE.AND P0, PT, R152, UR59, PT ;  /* 0x0000003b98007c0c */ /* 0x000fe2000bf06270 */
[----:B------:R-:W-:Y:S01]  /*59250*/  ULDC.64 UR58, c[0x0][0x228] ;  /* 0x00008a00003a7ab9 */ /* 0x000fe20000000a00 */
        /* <DEDUP_REMOVED lines=178> */
[----:B------:R-:W-:Y:S01]  /*59d80*/  ISETP.LT.AND P0, PT, R5, UR46, !P0 ;  /* 0x0000002e05007c0c */ /* 0x000fe2000c701270 */
[----:B------:R-:W-:-:S08]  /*59d90*/  ULDC UR46, c[0x0][0x22c] ;  /* 0x00008b00002e7ab9 */ /* 0x000fd00000000800 */
[----:B------:R-:W-:-:S04]  /*59da0*/  @P2 LOP3.LUT R222, R222, 0x4, RZ, 0xfc, !PT ;  /* 0x00000004dede2812 */ /* 0x000fc800078efcff */
        /* <DEDUP_REMOVED lines=11> */
[----:B------:R-:W-:Y:S01]  /*59e60*/  ULDC.64 UR28, c[0x0][0x228] ;  /* 0x00008a00001c7ab9 */ /* 0x000fe20000000a00 */
[----:B------:R-:W-:Y:S01]  /*59e70*/  ISETP.LT.AND P0, PT, R5, UR59, !P0 ;  /* 0x0000003b05007c0c */ /* 0x000fe2000c701270 */
[----:B------:R-:W-:-:S04]  /*59e80*/  ULDC UR59, c[0x0][0x228] ;  /* 0x00008a00003b7ab9 */ /* 0x000fc80000000800 */
[----:B------:R-:W-:-:S04]  /*59e90*/  @P2 LOP3.LUT R222, R222, 0x200, RZ, 0xfc, !PT ;  /* 0x00000200dede2812 */ /* 0x000fc800078efcff */
[----:B------:R-:W-:-:S04]  /*59ea0*/  LOP3.LUT R222, R222, 0xffffff7f, RZ, 0xc0, !PT ;  /* 0xffffff7fdede7812 */ /* 0x000fc800078ec0ff */
[----:B------:R-:W-:-:S04]  /*59eb0*/  @P1 LOP3.LUT R222, R222, 0x80, RZ, 0xfc, !PT ;  /* 0x00000080dede1812 */ /* 0x000fc800078efcff */
[----:B------:R-:W-:Y:S02]  /*59ec0*/  LOP3.LUT R222, R222, 0xfffffeff, RZ, 0xc0, !PT ;  /* 0xfffffeffdede7812 */ /* 0x000fe400078ec0ff */
[----:B------:R-:W-:Y:S02]  /*59ed0*/  LOP3.LUT R223, R223, 0xffffefff, RZ, 0xc0, !PT ;  /* 0xffffefffdfdf7812 */ /* 0x000fe400078ec0ff */
[----:B------:R-:W-:Y:S02]  /*59ee0*/  @P0 LOP3.LUT R222, R222, 0x100, RZ, 0xfc, !PT ;  /* 0x00000100dede0812 */ /* 0x000fe400078efcff */
[----:B------:R-:W-:Y:S01]  /*59ef0*/  ISETP.GE.AND P0, PT, R66, UR41, PT ;  /* 0x0000002942007c0c */ /* 0x000fe2000bf06270 */
[----:B------:R-:W-:Y:S01]  /*59f00*/  ULDC UR41, c[0x0][0x228] ;  /* 0x00008a0000297ab9 */ /* 0x000fe20000000800 */
[----:B------:R-:W-:Y:S02]  /*59f10*/  @P3 LOP3.LUT R223, R223, 0x1000, RZ, 0xfc, !PT ;  /* 0x00001000dfdf3812 */ /* 0x000fe400078efcff */
[----:B------:R-:W-:Y:S01]  /*59f20*/  ISETP.LT.AND P3, PT, R5, UR48, !P0 ;  /* 0x0000003005007c0c */ /* 0x000fe2000c761270 */
[----:B------:R-:W-:Y:S01]  /*59f30*/  ULDC UR48, c[0x0][0x228] ;  /* 0x00008a0000307ab9 */ /* 0x000fe20000000800 */
[----:B------:R-:W-:Y:S01]  /*59f40*/  ISETP.LT.AND P2, PT, R2, UR28, !P0 ;  /* 0x0000001c02007c0c */ /* 0x000fe2000c741270 */
[----:B------:R-:W-:Y:S01]  /*59f50*/  ULDC UR28, c[0x0][0x228] ;  /* 0x00008a00001c7ab9 */ /* 0x000fe20000000800 */
[----:B------:R-:W-:-:S02]  /*59f60*/  LOP3.LUT R223, R223, 0xfffffbff, RZ, 0xc0, !PT ;  /* 0xfffffbffdfdf7812 */ /* 0x000fc400078ec0ff */
        /* <DEDUP_REMOVED lines=12> */
[----:B------:R-:W-:Y:S01]  /*5a030*/  ULDC UR39, c[0x0][0x228] ;  /* 0x00008a0000277ab9 */ /* 0x000fe20000000800 */
[----:B------:R-:W-:Y:S01]  /*5a040*/  LOP3.LUT R250, R250, 0x7fffffff, RZ, 0xc0, !PT ;  /* 0x7ffffffffafa7812 */ /* 0x000fe200078ec0ff */
[----:B------:R-:W-:Y:S01]  /*5a050*/  BAR.SYNC.DEFER_BLOCKING 0x0 ;  /* 0x0000000000007b1d */ /* 0x000fe20000010000 */
[----:B------:R-:W-:Y:S02]  /*5a060*/  ISETP.LT.AND P3, PT, R2, UR28, !P0 ;  /* 0x0000001c02007c0c */ /* 0x000fe4000c761270 */
[----:B------:R-:W-:Y:S02]  /*5a070*/  ISETP.LT.AND P2, PT, R5, UR41, !P0 ;  /* 0x0000002905007c0c */ /* 0x000fe4000c741270 */
[----:B------:R-:W-:Y:S01]  /*5a080*/  LOP3.LUT R223, R223, 0xffffff7f, RZ, 0xc0, !PT ;  /* 0xffffff7fdfdf7812 */ /* 0x000fe200078ec0ff */
[----:B------:R-:W-:Y:S01]  /*5a090*/  ULDC UR28, c[0x0][0x228] ;  /* 0x00008a00001c7ab9 */ /* 0x000fe20000000800 */
[----:B------:R-:W-:Y:S01]  /*5a0a0*/  ISETP.LT.AND P1, PT, R4, UR48, !P0 ;  /* 0x0000003004007c0c */ /* 0x000fe2000c721270 */
[----:B------:R-:W-:-:S06]  /*5a0b0*/  ULDC UR41, c[0x0][0x228] ;  /* 0x00008a0000297ab9 */ /* 0x000fcc0000000800 */
[----:B------:R-:W-:Y:S01]  /*5a0c0*/  @P3 LOP3.LUT R223, R223, 0x80, RZ, 0xfc, !PT ;  /* 0x00000080dfdf3812 */ /* 0x000fe200078efcff */
[----:B------:R-:W-:-:S03]  /*5a0d0*/  ULDC UR48, c[0x0][0x228] ;  /* 0x00008a0000307ab9 */ /* 0x000fc60000000800 */
[----:B------:R-:W-:-:S04]  /*5a0e0*/  LOP3.LUT R223, R223, 0xffffffbf, RZ, 0xc0, !PT ;  /* 0xffffffbfdfdf7812 */ /* 0x000fc800078ec0ff */
[----:B------:R-:W-:Y:S02]  /*5a0f0*/  @P2 LOP3.LUT R223, R223, 0x40, RZ, 0xfc, !PT ;  /* 0x00000040dfdf2812 */ /* 0x000fe400078efcff */
[----:B------:R-:W-:Y:S01]  /*5a100*/  ISETP.LT.AND P0, PT, R3, UR50, !P0 ;  /* 0x0000003203007c0c */ /* 0x000fe2000c701270 */
[----:B------:R-:W-:Y:S01]  /*5a110*/  ULDC UR50, c[0x0][0x228] ;  /* 0x00008a0000327ab9 */ /* 0x000fe20000000800 */
[----:B------:R-:W-:Y:S01]  /*5a120*/  LOP3.LUT R223, R223, 0xffffffdf, RZ, 0xc0, !PT ;  /* 0xffffffdfdfdf7812 */ /* 0x000fe200078ec0ff */
[----:B------:R-:W1:Y:S03]  /*5a130*/  LDS.128 R64, [R6] ;  /* 0x0000000006407984 */ /* 0x000e660000000c00 */
        /* <DEDUP_REMOVED lines=1058> */
[----:B------:R-:W-:-:S03]  /*5e360*/  ULDC UR22, c[0x0][0x22c] ;  /* 0x00008b0000167ab9 */ /* 0x000fc60000000800 */
[----:B------:R-:W-:Y:S02]  /*5e370*/  ISETP.LT.AND P1, PT, R2, UR4, !P0 ;  /* 0x0000000402007c0c */ /* 0x000fe4000c721270 */
[----:B------:R-:W-:Y:S02]  /*5e380*/  ISETP.LT.AND P3, PT, R5, UR26, !P0 ;  /* 0x0000001a05007c0c */ /* 0x000fe4000c761270 */
[----:B------:R-:W-:-:S09]  /*5e390*/  LOP3.LUT R250, R250, 0xff7fffff, RZ, 0xc0, !PT ;  /* 0xff7ffffffafa7812 */ /* 0x000fd200078ec0ff */
[----:B------:R-:W-:Y:S02]  /*5e3a0*/  @P1 LOP3.LUT R250, R250, 0x800000, RZ, 0xfc, !PT ;  /* 0x00800000fafa1812 */ /* 0x000fe400078efcff */
[----:B------:R-:W-:Y:S02]  /*5e3b0*/  ISETP.LT.AND P1, PT, R4, UR16, !P0 ;  /* 0x0000001004007c0c */ /* 0x000fe4000c721270 */
[----:B------:R-:W-:-:S04]  /*5e3c0*/  LOP3.LUT R250, R250, 0xffbfffff, RZ, 0xc0, !PT ;  /* 0xffbffffffafa7812 */ /* 0x000fc800078ec0ff */
[----:B------:R-:W-:Y:S02]  /*5e3d0*/  @P3 LOP3.LUT R250, R250, 0x400000, RZ, 0xfc, !PT ;  /* 0x00400000fafa3812 */ /* 0x000fe400078efcff */
[----:B------:R-:W-:Y:S02]  /*5e3e0*/  ISETP.LT.AND P2, PT, R3, UR7, !P0 ;  /* 0x0000000703007c0c */ /* 0x000fe4000c741270 */
[----:B------:R-:W-:Y:S02]  /*5e3f0*/  LOP3.LUT R250, R250, 0xffdfffff, RZ, 0xc0, !PT ;  /* 0xffdffffffafa7812 */ /* 0x000fe400078ec0ff */
[----:B------:R-:W-:Y:S01]  /*5e400*/  ISETP.GE.AND P0, PT, R132, UR22, PT ;  /* 0x0000001684007c0c */ /* 0x000fe2000bf06270 */
[----:B------:R-:W-:Y:S01]  /*5e410*/  ULDC UR22, c[0x0][0x22c] ;  /* 0x00008b0000167ab9 */ /* 0x000fe20000000800 */
[----:B------:R-:W-:Y:S02]  /*5e420*/  @P1 LOP3.LUT R250, R250, 0x200000, RZ, 0xfc, !PT ;  /* 0x00200000fafa1812 */ /* 0x000fe400078efcff */
[----:B------:R-:W-:-:S02]  /*5e430*/  ISETP.LT.AND P1, PT, R2, UR6, !P0 ;  /* 0x0000000602007c0c */ /* 0x000fc4000c721270 */
[----:B------:R-:W-:-:S04]  /*5e440*/  LOP3.LUT R250, R250, 0xffefffff, RZ, 0xc0, !PT ;  /* 0xffeffffffafa7812 */ /* 0x000fc800078ec0ff */
[----:B------:R-:W-:Y:S02]  /*5e450*/  @P2 LOP3.LUT R250, R250, 0x100000, RZ, 0xfc, !PT ;  /* 0x00100000fafa2812 */ /* 0x000fe400078efcff */
[----:B------:R-:W-:Y:S02]  /*5e460*/  ISETP.LT.AND P3, PT, R5, UR51, !P0 ;  /* 0x0000003305007c0c */ /* 0x000fe4000c761270 */
[----:B------:R-:W-:-:S04]  /*5e470*/  LOP3.LUT R250, R250, 0xfff7ffff, RZ, 0xc0, !PT ;  /* 0xfff7fffffafa7812 */ /* 0x000fc800078ec0ff */
[----:B------:R-:W-:Y:S02]  /*5e480*/  @P1 LOP3.LUT R250, R250, 0x80000, RZ, 0xfc, !PT ;  /* 0x00080000fafa1812 */ /* 0x000fe400078efcff */
[----:B--2---:R-:W-:Y:S02]  /*5e490*/  LOP3.LUT R9, R9, 0xffff, RZ, 0xc0, !PT ;  /* 0x0000ffff09097812 */ /* 0x004fe400078ec0ff */
[----:B------:R-:W-:Y:S02]  /*5e4a0*/  ISETP.LT.AND P2, PT, R4, UR50, !P0 ;  /* 0x0000003204007c0c */ /* 0x000fe4000c741270 */
[----:B------:R-:W-:Y:S02]  /*5e4b0*/  LOP3.LUT R250, R250, 0xfffbffff, RZ, 0xc0, !PT ;  /* 0xfffbfffffafa7812 */ /* 0x000fe400078ec0ff */
[----:B----4-:R-:W-:Y:S01]  /*5e4c0*/  LOP3.LUT R8, R8, 0xffff, RZ, 0xc0, !PT ;  /* 0x0000ffff08087812 */ /* 0x010fe200078ec0ff */
[----:B------:R2:W-:Y:S01]  /*5e4d0*/  STL [R1+0xb0], R9 ;  /* 0x0000b00901007387 */ /* 0x0005e20000100800 */
[----:B---3--:R-:W-:-:S02]  /*5e4e0*/  PRMT R70, R70, 0x4210, R9 ;  /* 0x0000421046467816 */ /* 0x008fc40000000009 */
[----:B------:R-:W-:Y:S02]  /*5e4f0*/  @P3 LOP3.LUT R250, R250, 0x40000, RZ, 0xfc, !PT ;  /* 0x00040000fafa3812 */ /* 0x000fe400078efcff */
[----:B------:R-:W-:Y:S02]  /*5e500*/  PRMT R71, R71, 0x4210, R8 ;  /* 0x0000421047477816 */ /* 0x000fe40000000008 */
[----:B------:R-:W-:Y:S01]  /*5e510*/  ISETP.LT.AND P1, PT, R3, UR49, !P0 ;  /* 0x0000003103007c0c */ /* 0x000fe2000c721270 */
[----:B--2---:R-:W2:Y:S01]  /*5e520*/  LDL.LU R9, [R1+0x20bc] ;  /* 0x0020bc0001097983 */ /* 0x004ea20000300800 */
[----:B------:R-:W-:-:S03]  /*5e530*/  LOP3.LUT R250, R250, 0xfffdffff, RZ, 0xc0, !PT ;  /* 0xfffdfffffafa7812 */ /* 0x000fc600078ec0ff */
[----:B------:R3:W-:Y:S01]  /*5e540*/  STL [R1+0xb4], R8 ;  /* 0x0000b40801007387 */ /* 0x0007e20000100800 */
[----:B------:R-:W-:Y:S02]  /*5e550*/  ISETP.GE.AND P0, PT, R133, UR22, PT ;  /* 0x0000001685007c0c */ /* 0x000fe4000bf06270 */
[----:B------:R-:W-:Y:S01]  /*5e560*/  @P2 LOP3.LUT R250, R250, 0x20000, RZ, 0xfc, !PT ;  /* 0x00020000fafa2812 */ /* 0x000fe200078efcff */
[----:B---3--:R-:W3:Y:S01]  /*5e570*/  LDL.LU R8, [R1+0x20b8] ;  /* 0x0020b80001087983 */ /* 0x008ee20000300800 */
[----:B------:R-:W-:Y:S02]  /*5e580*/  ISETP.LT.AND P2, PT, R2, UR39, !P0 ;  /* 0x0000002702007c0c */ /* 0x000fe4000c741270 */
[----:B------:R-:W-:-:S04]  /*5e590*/  LOP3.LUT R250, R250, 0xfffeffff, RZ, 0xc0, !PT ;  /* 0xfffefffffafa7812 */ /* 0x000fc800078ec0ff */
[----:B------:R-:W-:Y:S02]  /*5e5a0*/  @P1 LOP3.LUT R250, R250, 0x10000, RZ, 0xfc, !PT ;  /* 0x00010000fafa1812 */ /* 0x000fe400078efcff */
[----:B------:R-:W-:Y:S02]  /*5e5b0*/  ISETP.LT.AND P3, PT, R5, UR28, !P0 ;  /* 0x0000001c05007c0c */ /* 0x000fe4000c761270 */
[----:B------:R-:W-:-:S04]  /*5e5c0*/  LOP3.LUT R250, R250, 0xffff7fff, RZ, 0xc0, !PT ;  /* 0xffff7ffffafa7812 */ /* 0x000fc800078ec0ff */
[----:B------:R-:W-:Y:S02]  /*5e5d0*/  @P2 LOP3.LUT R250, R250, 0x8000, RZ, 0xfc, !PT ;  /* 0x00008000fafa2812 */ /* 0x000fe400078efcff */
[----:B------:R-:W-:Y:S02]  /*5e5e0*/  ISETP.LT.AND P1, PT, R4, UR61, !P0 ;  /* 0x0000003d04007c0c */ /* 0x000fe4000c721270 */
[----:B------:R-:W-:-:S04]  /*5e5f0*/  LOP3.LUT R250, R250, 0xffffbfff, RZ, 0xc0, !PT ;  /* 0xffffbffffafa7812 */ /* 0x000fc800078ec0ff */
[----:B------:R-:W-:Y:S02]  /*5e600*/  @P3 LOP3.LUT R250, R250, 0x4000, RZ, 0xfc, !PT ;  /* 0x00004000fafa3812 */ /* 0x000fe400078efcff */
[----:B------:R-:W-:Y:S02]  /*5e610*/  ISETP.LT.AND P2, PT, R3, UR60, !P0 ;  /* 0x0000003c03007c0c */ /* 0x000fe4000c741270 */
        /* <DEDUP_REMOVED lines=43> */
[----:B------:R-:W-:Y:S02]  /*5e8d0*/  ISETP.LT.AND P3, PT, R5, UR47, !P0 ;  /* 0x0000002f05007c0c */ /* 0x000fe4000c761270 */
[----:B------:R-:W-:Y:S02]  /*5e8e0*/  LOP3.LUT R222, R222, 0x7fffffff, RZ, 0xc0, !PT ;  /* 0x7fffffffdede7812 */ /* 0x000fe400078ec0ff */
[----:B------:R-:W-:-:S04]  /*5e8f0*/  LOP3.LUT R250, R250, 0xfffffffe, RZ, 0xc0, !PT ;  /* 0xfffffffefafa7812 */ /* 0x000fc800078ec0ff */
[----:B------:R-:W-:-:S03]  /*5e900*/  @P1 LOP3.LUT R250, R250, 0x1, RZ, 0xfc, !PT ;  /* 0x00000001fafa1812 */ /* 0x000fc600078efcff */
[----:B------:R-:W-:Y:S02]  /*5e910*/  @P2 LOP3.LUT R222, R222, 0x80000000, RZ, 0xfc, !PT ;  /* 0x80000000dede2812 */ /* 0x000fe400078efcff */
[----:B------:R-:W-:Y:S02]  /*5e920*/  ISETP.LT.AND P1, PT, R4, UR40, !P0 ;  /* 0x0000002804007c0c */ /* 0x000fe4000c721270 */
[----:B------:R-:W-:-:S04]  /*5e930*/  LOP3.LUT R222, R222, 0xbfffffff, RZ, 0xc0, !PT ;  /* 0xbfffffffdede7812 */ /* 0x000fc800078ec0ff */
[----:B------:R-:W-:Y:S01]  /*5e940*/  @P3 LOP3.LUT R222, R222, 0x40000000, RZ, 0xfc, !PT ;  /* 0x40000000dede3812 */ /* 0x000fe200078efcff */
[----:B------:R-:W-:Y:S01]  /*5e950*/  BAR.SYNC.DEFER_BLOCKING 0x0 ;  /* 0x0000000000007b1d */ /* 0x000fe20000010000 */
        /* <DEDUP_REMOVED lines=32> */
[----:B------:R-:W-:Y:S02]  /*5eb60*/  LOP3.LUT R222, R222, 0xffff7fff, RZ, 0xc0, !PT ;  /* 0xffff7fffdede7812 */ /* 0x000fe400078ec0ff */
[----:B------:R-:W-:Y:S02]  /*5eb70*/  LOP3.LUT R224, R224, 0xfdffffff, RZ, 0xc0, !PT ;  /* 0xfdffffffe0e07812 */ /* 0x000fe400078ec0ff */
[----:B------:R-:W-:Y:S02]  /*5eb80*/  ISETP.GE.AND P1, PT, R208, UR23, PT ;  /* 0x00000017d0007c0c */ /* 0x000fe4000bf26270 */
[----:B------:R-:W-:-:S02]  /*5eb90*/  @P6 LOP3.LUT R224, R224, 0x2000000, RZ, 0xfc, !PT ;  /* 0x02000000e0e06812 */ /* 0x000fc400078efcff */
[----:B------:R-:W-:-:S03]  /*5eba0*/  ISETP.GE.AND P6, PT, R206, UR27, PT ;  /* 0x0000001bce007c0c */ /* 0x000fc6000bfc6270 */
[----:B------:R-:W-:-:S04]  /*5ebb0*/  @P0 LOP3.LUT R222, R222, 0x8000, RZ, 0xfc, !PT ;  /* 0x00008000dede0812 */ /* 0x000fc800078efcff */
[----:B------:R-:W-:-:S04]  /*5ebc0*/  LOP3.LUT R222, R222, 0xffffbfff, RZ, 0xc0, !PT ;  /* 0xffffbfffdede7812 */ /* 0x000fc800078ec0ff */
[----:B------:R-:W-:Y:S02]  /*5ebd0*/  LOP3.LUT R222, R222, 0xfffeffff, RZ, 0xc0, !PT ;  /* 0xfffeffffdede7812 */ /* 0x000fe400078ec0ff */
[----:B------:R-:W-:Y:S02]  /*5ebe0*/  ISETP.GE.AND P0, PT, R209, UR21, PT ;  /* 0x00000015d1007c0c */ /* 0x000fe4000bf06270 */
[----:B------:R-:W-:-:S04]  /*5ebf0*/  @P1 LOP3.LUT R222, R222, 0x10000, RZ, 0xfc, !PT ;  /* 0x00010000dede1812 */ /* 0x000fc800078efcff */
[----:B------:R-:W-:-:S04]  /*5ec00*/  @P6 LOP3.LUT R222, R222, 0x4000, RZ, 0xfc, !PT ;  /* 0x00004000dede6812 */ /* 0x000fc800078efcff */
[----:B------:R-:W-:-:S04]  /*5ec10*/  LOP3.LUT R222, R222, 0xfffdffff, RZ, 0xc0, !PT ;  /* 0xfffdffffdede7812 */ /* 0x000fc800078ec0ff */
[----:B------:R-:W-:Y:S02]  /*5ec20*/  @P0 LOP3.LUT R222, R222, 0x20000, RZ, 0xfc, !PT ;  /* 0x00020000dede0812 */ /* 0x000fe400078efcff */
[----:B------:R-:W-:Y:S02]  /*5ec30*/  ISETP.GE.AND P0, PT, R210, UR19, PT ;  /* 0x00000013d2007c0c */ /* 0x000fe4000bf06270 */
[----:B------:R-:W-:Y:S02]  /*5ec40*/  ISETP.LT.AND P6, PT, R2, UR20, !P6 ;  /* 0x0000001402007c0c */ /* 0x000fe4000f7c1270 */
[----:B------:R-:W-:Y:S02]  /*5ec50*/  LOP3.LUT R222, R222, 0xfffbffff, RZ, 0xc0, !PT ;  /* 0xfffbffffdede7812 */ /* 0x000fe400078ec0ff */
[----:B------:R-:W-:Y:S02]  /*5ec60*/  LOP3.LUT R218, R218, 0xffff, RZ, 0xc0, !PT ;  /* 0x0000ffffdada7812 */ /* 0x000fe400078ec0ff */
[----:B------:R-:W-:-:S05]  /*5ec70*/  LOP3.LUT R219, R219, 0xffff, RZ, 0xc0, !PT ;  /* 0x0000ffffdbdb7812 */ /* 0x000fca00078ec0ff */
[----:B------:R-:W-:-:S04]  /*5ec80*/  @P0 LOP3.LUT R222, R222, 0x40000, RZ, 0xfc, !PT ;  /* 0x00040000dede0812 */ /* 0x000fc800078efcff */
[----:B------:R-:W-:Y:S02]  /*5ec90*/  LOP3.LUT R222, R222, 0xfff7ffff, RZ, 0xc0, !PT ;  /* 0xfff7ffffdede7812 */ /* 0x000fe400078ec0ff */
[----:B------:R-:W-:Y:S02]  /*5eca0*/  PRMT R68, R68, 0x4210, R218 ;  /* 0x0000421044447816 */ /* 0x000fe400000000da */
[----:B------:R-:W-:Y:S02]  /*5ecb0*/  @P6 LOP3.LUT R222, R222, 0x80000, RZ, 0xfc, !PT ;  /* 0x00080000dede6812 */ /* 0x000fe400078efcff */
[----:B------:R-:W-:Y:S02]  /*5ecc0*/  PRMT R69, R69, 0x4210, R219 ;  /* 0x0000421045457816 */ /* 0x000fe400000000db */
[----:B------:R-:W-:Y:S02]  /*5ecd0*/  ISETP.GE.AND P5, PT, R211, UR17, PT ;  /* 0x00000011d3007c0c */ /* 0x000fe4000bfa6270 */
[----:B------:R-:W-:-:S02]  /*5ece0*/  ISETP.GE.AND P2, PT, R212, UR15, PT ;  /* 0x0000000fd4007c0c */ /* 0x000fc4000bf46270 */
[----:B------:R-:W-:Y:S02]  /*5ecf0*/  ISETP.GE.AND P0, PT, R213, UR13, PT ;  /* 0x0000000dd5007c0c */ /* 0x000fe4000bf06270 */
[----:B------:R-:W-:Y:S02]  /*5ed00*/  ISETP.GE.AND P3, PT, R214, UR11, PT ;  /* 0x0000000bd6007c0c */ /* 0x000fe4000bf66270 */
[----:B------:R-:W-:Y:S02]  /*5ed10*/  ISETP.GE.AND P1, PT, R215, UR9, PT ;  /* 0x00000009d7007c0c */ /* 0x000fe4000bf26270 */
[----:B------:R-:W-:Y:S02]  /*5ed20*/  ISETP.GE.AND P4, PT, R216, UR29, PT ;  /* 0x0000001dd8007c0c */ /* 0x000fe4000bf86270 */
[----:B------:R-:W-:Y:S01]  /*5ed30*/  LOP3.LUT P6, RZ, R224, 0x2000000, RZ, 0xc0, !PT ;  /* 0x02000000e0ff7812 */ /* 0x000fe200078cc0ff */
[----:B------:R-:W4:Y:S01]  /*5ed40*/  LDL.LU R205, [R1+0x38c] ;  /* 0x00038c0001cd7983 */ /* 0x000f220000300800 */
[----:B------:R-:W-:Y:S01]  /*5ed50*/  LOP3.LUT R221, R221, 0xbfffffff, RZ, 0xc0, !PT ;  /* 0xbfffffffdddd7812 */ /* 0x000fe200078ec0ff */
[----:B------:R-:W-:-:S02]  /*5ed60*/  ULDC UR4, c[0x0][0x228] ;  /* 0x00008a0000047ab9 */ /* 0x000fc40000000800 */
[----:B------:R-:W-:Y:S01]  /*5ed70*/  STSM.16.M88.4 [R7], R68 ;  /* 0x0000004407007844 */ /* 0x000fe20000000200 */
[----:B------:R-:W-:Y:S01]  /*5ed80*/  LOP3.LUT R224, R224, 0xffefffff, RZ, 0xc0, !PT ;  /* 0xffefffffe0e07812 */ /* 0x000fe200078ec0ff */
[----:B------:R-:W-:Y:S01]  /*5ed90*/  ULDC UR5, c[0x0][0x228] ;  /* 0x00008a0000057ab9 */ /* 0x000fe20000000800 */
[----:B------:R-:W-:Y:S01]  /*5eda0*/  ULDC UR6, c[0x0][0x228] ;  /* 0x00008a0000067ab9 */ /* 0x000fe20000000800 */
[----:B------:R-:W2:Y:S04]  /*5edb0*/  LDL.LU R204, [R1+0x390] ;  /* 0x0003900001cc7983 */ /* 0x000ea80000300800 */
[----:B------:R-:W3:Y:S04]  /*5edc0*/  LDL.LU R196, [R1+0x3ac] ;  /* 0x0003ac0001c47983 */ /* 0x000ee80000300800 */
[----:B------:R-:W3:Y:S04]  /*5edd0*/  LDL.LU R197, [R1+0x3d0] ;  /* 0x0003d00001c57983 */ /* 0x000ee80000300800 */
[----:B------:R-:W3:Y:S04]  /*5ede0*/  LDL.LU R198, [R1+0x428] ;  /* 0x0004280001c67983 */ /* 0x000ee80000300800 */
[----:B------:R-:W3:Y:S04]  /*5edf0*/  LDL.LU R199, [R1+0x3cc] ;  /* 0x0003cc0001c77983 */ /* 0x000ee80000300800 */
[----:B------:R-:W3:Y:S04]  /*5ee00*/  LDL.LU R200, [R1+0x3fc] ;  /* 0x0003fc0001c87983 */ /* 0x000ee80000300800 */
[----:B------:R-:W3:Y:S04]  /*5ee10*/  LDL.LU R201, [R1+0x3d8] ;  /* 0x0003d80001c97983 */ /* 0x000ee80000300800 */
[----:B------:R-:W3:Y:S04]  /*5ee20*/  LDL.LU R202, [R1+0x450] ;  /* 0x0004500001ca7983 */ /* 0x000ee80000300800 */
[----:B------:R-:W3:Y:S04]  /*5ee30*/  LDL.LU R203, [R1+0x3e0] ;  /* 0x0003e00001cb7983 */ /* 0x000ee80000300800 */
[----:B------:R-:W4:Y:S04]  /*5ee40*/  LDL.LU R195, [R1+0x380] ;  /* 0x0003800001c37983 */ /* 0x000f280000300800 */
[----:B------:R-:W2:Y:S04]  /*5ee50*/  LDL.LU R194, [R1+0x3b4] ;  /* 0x0003b40001c27983 */ /* 0x000ea80000300800 */
        /* <DEDUP_REMOVED lines=17> */
[----:B------:R-:W4:Y:S04]  /*5ef70*/  LDL.LU R140, [R1+0x388] ;  /* 0x00038800018c7983 */ /* 0x000f280000300800 */
[----:B------:R-:W2:Y:S01]  /*5ef80*/  LDL.LU R177, [R1+0xcc] ;  /* 0x0000cc0001b17983 */ /* 0x000ea20000300800 */
[----:B------:R-:W-:Y:S01]  /*5ef90*/  @P5 LOP3.LUT R221, R221, 0x40000000, RZ, 0xfc, !PT ;  /* 0x40000000dddd5812 */ /* 0x000fe200078efcff */
[----:B------:R-:W-:Y:S03]  /*5efa0*/  BAR.SYNC.DEFER_BLOCKING 0x0 ;  /* 0x0000000000007b1d */ /* 0x000fe60000010000 */
[----:B------:R-:W-:-:S02]  /*5efb0*/  LOP3.LUT R221, R221, 0xdfffffff, RZ, 0xc0, !PT ;  /* 0xdfffffffdddd7812 */ /* 0x000fc400078ec0ff */
[C---:B------:R-:W-:Y:S02]  /*5efc0*/  LOP3.LUT P5, RZ, R222.reuse, 0x20, RZ, 0xc0, !PT ;  /* 0x00000020deff7812 */ /* 0x040fe400078ac0ff */
[----:B------:R-:W-:Y:S02]  /*5efd0*/  @P2 LOP3.LUT R221, R221, 0x20000000, RZ, 0xfc, !PT ;  /* 0x20000000dddd2812 */ /* 0x000fe400078efcff */
[----:B------:R-:W-:Y:S01]  /*5efe0*/  LOP3.LUT P2, RZ, R222, 0x10, RZ, 0xc0, !PT ;  /* 0x00000010deff7812 */ /* 0x000fe2000784c0ff */
[----:B------:R-:W-:Y:S01]  /*5eff0*/  STL.64 [R1+0x24d0], R226 ;  /* 0x0024d0e201007387 */ /* 0x000fe20000100a00 */
[----:B------:R-:W-:-:S03]  /*5f000*/  LOP3.LUT R221, R221, 0xefffffff, RZ, 0xc0, !PT ;  /* 0xefffffffdddd7812 */ /* 0x000fc600078ec0ff */
[----:B------:R-:W-:Y:S01]  /*5f010*/  STL.64 [R1+0x24b0], R228 ;  /* 0x0024b0e401007387 */ /* 0x000fe20000100a00 */
        /* <DEDUP_REMOVED lines=36> */
[----:B0-----:R-:W-:Y:S04]  /*5f260*/  STL.64 [R1+0x2378], R44 ;  /* 0x0023782c01007387 */ /* 0x001fe80000100a00 */
[----:B-1----:R-:W-:Y:S04]  /*5f270*/  STL.64 [R1+0x2370], R64 ;  /* 0x0023704001007387 */ /* 0x002fe80000100a00 */
        /* <DEDUP_REMOVED lines=12> */
[----:B------:R-:W0:Y:S01]  /*5f340*/  LDS.128 R68, [R6] ;  /* 0x0000000006447984 */ /* 0x000e220000000c00 */
[----:B--2---:R-:W-:-:S03]  /*5f350*/  PRMT R72, R177, 0x5210, R218 ;  /* 0x00005210b1487816 */ /* 0x004fc600000000da */
[----:B------:R-:W2:Y:S04]  /*5f360*/  LDL.LU R177, [R1+0xc8] ;  /* 0x0000c80001b17983 */ /* 0x000ea80000300800 */
[----:B------:R-:W3:Y:S01]  /*5f370*/  LDL.LU R176, [R1+0xb0] ;  /* 0x0000b00001b07983 */ /* 0x000ee20000300800 */
[----:B------:R-:W-:Y:S01]  /*5f380*/  BAR.SYNC.DEFER_BLOCKING 0x0 ;  /* 0x0000000000007b1d */ /* 0x000fe20000010000 */
[----:B--2---:R-:W-:-:S05]  /*5f390*/  PRMT R73, R177, 0x5210, R219 ;  /* 0x00005210b1497816 */ /* 0x004fca00000000db */
[----:B------:R-:W3:Y:S02]  /*5f3a0*/  LDL.LU R177, [R1+0xc0] ;  /* 0x0000c00001b17983 */ /* 0x000ee40000300800 */
[----:B---3--:R-:W-:Y:S02]  /*5f3b0*/  PRMT R74, R177, 0x5210, R176 ;  /* 0x00005210b14a7816 */ /* 0x008fe400000000b0 */
[----:B------:R-:W2:Y:S04]  /*5f3c0*/  LDL.LU R176, [R1+0xb4] ;  /* 0x0000b40001b07983 */ /* 0x000ea80000300800 */
[----:B------:R-:W2:Y:S02]  /*5f3d0*/  LDL.LU R177, [R1+0xc4] ;  /* 0x0000c40001b17983 */ /* 0x000ea40000300800 */
[----:B--2---:R-:W-:-:S02]  /*5f3e0*/  PRMT R75, R177, 0x5210, R176 ;  /* 0x00005210b14b7816 */ /* 0x004fc400000000b0 */
[----:B------:R-:W2:Y:S02]  /*5f3f0*/  LDL.LU R177, [R1+0x7d8] ;  /* 0x0007d80001b17983 */ /* 0x000ea40000300800 */
[----:B--2---:R-:W-:Y:S02]  /*5f400*/  LOP3.LUT R80, R177, 0xffff, RZ, 0xc0, !PT ;  /* 0x0000ffffb1507812 */ /* 0x004fe400078ec0ff */
[----:B------:R-:W2:Y:S02]  /*5f410*/  LDL.LU R177, [R1+0x7d4] ;  /* 0x0007d40001b17983 */ /* 0x000ea40000300800 */
[----:B--2---:R-:W-:Y:S02]  /*5f420*/  LOP3.LUT R81, R177, 0xffff, RZ, 0xc0, !PT ;  /* 0x0000ffffb1517812 */ /* 0x004fe400078ec0ff */
[----:B------:R-:W2:Y:S02]  /*5f430*/  LDL.LU R177, [R1+0x790] ;  /* 0x0007900001b17983 */ /* 0x000ea40000300800 */
[----:B--2---:R-:W-:-:S02]  /*5f440*/  LOP3.LUT R82, R177, 0xffff, RZ, 0xc0, !PT ;  /* 0x0000ffffb1527812 */ /* 0x004fc400078ec0ff */
[----:B------:R-:W2:Y:S02]  /*5f450*/  LDL.LU R177, [R1+0x78c] ;  /* 0x00078c0001b17983 */ /* 0x000ea40000300800 */
[----:B--2---:R-:W-:Y:S02]  /*5f460*/  LOP3.LUT R83, R177, 0xffff, RZ, 0xc0, !PT ;  /* 0x0000ffffb1537812 */ /* 0x004fe400078ec0ff */
[----:B------:R-:W2:Y:S02]  /*5f470*/  LDL.LU R177, [R1+0x810] ;  /* 0x0008100001b17983 */ /* 0x000ea40000300800 */
[----:B--2---:R-:W-:Y:S02]  /*5f480*/  PRMT R76, R177, 0x4210, R80 ;  /* 0x00004210b14c7816 */ /* 0x004fe40000000050 */
[----:B------:R-:W2:Y:S02]  /*5f490*/  LDL.LU R177, [R1+0x80c] ;  /* 0x00080c0001b17983 */ /* 0x000ea40000300800 */
[----:B--2---:R-:W-:-:S02]  /*5f4a0*/  PRMT R77, R177, 0x4210, R81 ;  /* 0x00004210b14d7816 */ /* 0x004fc40000000051 */
[----:B------:R-:W2:Y:S02]  /*5f4b0*/  LDL.LU R177, [R1+0x808] ;  /* 0x0008080001b17983 */ /* 0x000ea40000300800 */
[----:B--2---:R-:W-:Y:S02]  /*5f4c0*/  PRMT R78, R177, 0x4210, R82 ;  /* 0x00004210b14e7816 */ /* 0x004fe40000000052 */
[----:B------:R-:W2:Y:S04]  /*5f4d0*/  LDL.LU R177, [R1+0x63c] ;  /* 0x00063c0001b17983 */ /* 0x000ea80000300800 */
[----:B------:R-:W-:Y:S01]  /*5f4e0*/  STSM.16.M88.4 [R7], R72 ;  /* 0x0000004807007844 */ /* 0x000fe20000000200 */
[----:B------:R-:W-:Y:S06]  /*5f4f0*/  BAR.SYNC.DEFER_BLOCKING 0x0 ;  /* 0x0000000000007b1d */ /* 0x000fec0000010000 */
[----:B------:R-:W1:Y:S02]  /*5f500*/  LDS.128 R72, [R6] ;  /* 0x0000000006487984 */ /* 0x000e640000000c00 */
[----:B------:R-:W-:Y:S01]  /*5f510*/  BAR.SYNC.DEFER_BLOCKING 0x0 ;  /* 0x0000000000007b1d */ /* 0x000fe20000010000 */
[----:B--2---:R-:W-:-:S05]  /*5f520*/  PRMT R79, R177, 0x4210, R83 ;  /* 0x00004210b14f7816 */ /* 0x004fca0000000053 */
[----:B------:R-:W2:Y:S04]  /*5f530*/  LDL.LU R177, [R1+0x484] ;  /* 0x0004840001b17983 */ /* 0x000ea80000300800 */
[----:B0-----:R-:W-:Y:S04]  /*5f540*/  STL.64 [R1+0x2358], R68 ;  /* 0x0023584401007387 */ /* 0x001fe80000100a00 */
[----:B------:R-:W-:Y:S04]  /*5f550*/  STL.64 [R1+0x2340], R70 ;  /* 0x0023404601007387 */ /* 0x000fe80000100a00 */
[----:B-1----:R-:W-:Y:S04]  /*5f560*/  STL.64 [R1+0x2350], R72 ;  /* 0x0023504801007387 */ /* 0x002fe80000100a00 */
[----:B------:R-:W-:Y:S01]  /*5f570*/  STL.64 [R1+0x2338], R74 ;  /* 0x0023384a01007387 */ /* 0x000fe20000100a00 */
[----:B--2---:R-:W-:-:S03]  /*5f580*/  PRMT R80, R177, 0x5210, R80 ;  /* 0x00005210b1507816 */ /* 0x004fc60000000050 */
[----:B------:R-:W2:Y:S02]  /*5f590*/  LDL.LU R177, [R1+0x480] ;  /* 0x0004800001b17983 */ /* 0x000ea40000300800 */
[----:B--2---:R-:W-:Y:S02]  /*5f5a0*/  PRMT R81, R177, 0x5210, R81 ;  /* 0x00005210b1517816 */ /* 0x004fe40000000051 */
[----:B------:R-:W2:Y:S02]  /*5f5b0*/  LDL.LU R177, [R1+0x47c] ;  /* 0x00047c0001b17983 */ /* 0x000ea40000300800 */
[----:B--2---:R-:W-:Y:S02]  /*5f5c0*/  PRMT R82, R177, 0x5210, R82 ;  /* 0x00005210b1527816 */ /* 0x004fe40000000052 */
[----:B------:R-:W2:Y:S02]  /*5f5d0*/  LDL.LU R177, [R1+0x7e8] ;  /* 0x0007e80001b17983 */ /* 0x000ea40000300800 */
[----:B--2---:R-:W-:-:S02]  /*5f5e0*/  LOP3.LUT R88, R177, 0xffff, RZ, 0xc0, !PT ;  /* 0x0000ffffb1587812 */ /* 0x004fc400078ec0ff */
[----:B------:R-:W2:Y:S02]  /*5f5f0*/  LDL.LU R177, [R1+0x7e4] ;  /* 0x0007e40001b17983 */ /* 0x000ea40000300800 */
[----:B--2---:R-:W-:Y:S02]  /*5f600*/  LOP3.LUT R89, R177, 0xffff, RZ, 0xc0, !PT ;  /* 0x0000ffffb1597812 */ /* 0x004fe400078ec0ff */
[----:B------:R-:W2:Y:S02]  /*5f610*/  LDL.LU R177, [R1+0x798] ;  /* 0x0007980001b17983 */ /* 0x000ea40000300800 */
[----:B--2---:R-:W-:Y:S02]  /*5f620*/  LOP3.LUT R90, R177, 0xffff, RZ, 0xc0, !PT ;  /* 0x0000ffffb15a7812 */ /* 0x004fe400078ec0ff */
[----:B------:R-:W2:Y:S02]  /*5f630*/  LDL.LU R177, [R1+0x794] ;  /* 0x0007940001b17983 */ /* 0x000ea40000300800 */
[----:B--2---:R-:W-:-:S02]  /*5f640*/  LOP3.LUT R91, R177, 0xffff, RZ, 0xc0, !PT ;  /* 0x0000ffffb15b7812 */ /* 0x004fc400078ec0ff */
[----:B------:R-:W2:Y:S02]  /*5f650*/  LDL.LU R177, [R1+0x820] ;  /* 0x0008200001b17983 */ /* 0x000ea40000300800 */
[----:B--2---:R-:W-:Y:S02]  /*5f660*/  PRMT R84, R177, 0x4210, R88 ;  /* 0x00004210b1547816 */ /* 0x004fe40000000058 */
[----:B------:R-:W2:Y:S02]  /*5f670*/  LDL.LU R177, [R1+0x81c] ;  /* 0x00081c0001b17983 */ /* 0x000ea40000300800 */
[----:B--2---:R-:W-:Y:S02]  /*5f680*/  PRMT R85, R177, 0x4210, R89 ;  /* 0x00004210b1557816 */ /* 0x004fe40000000059 */
[----:B------:R-:W2:Y:S02]  /*5f690*/  LDL.LU R177, [R1+0x818] ;  /* 0x0008180001b17983 */ /* 0x000ea40000300800 */
[----:B--2---:R-:W-:-:S02]  /*5f6a0*/  PRMT R86, R177, 0x4210, R90 ;  /* 0x00004210b1567816 */ /* 0x004fc4000000005a */
[----:B------:R-:W2:Y:S04]  /*5f6b0*/  LDL.LU R177, [R1+0x814] ;  /* 0x0008140001b17983 */ /* 0x000ea80000300800 */
[----:B------:R-:W-:Y:S01]  /*5f6c0*/  STSM.16.M88.4 [R7], R76 ;  /* 0x0000004c07007844 */ /* 0x000fe20000000200 */
[----:B------:R-:W-:Y:S01]  /*5f6d0*/  BAR.SYNC.DEFER_BLOCKING 0x0 ;  /* 0x0000000000007b1d */ /* 0x000fe20000010000 */
[----:B------:R-:W-:-:S05]  /*5f6e0*/  PRMT R83, R217, 0x5210, R83 ;  /* 0x00005210d9537816 */ /* 0x000fca0000000053 */
[----:B------:R-:W0:Y:S02]  /*5f6f0*/  LDS.128 R76, [R6] ;  /* 0x00000000064c7984 */ /* 0x000e240000000c00 */
[----:B------:R-:W-:Y:S06]  /*5f700*/  BAR.SYNC.DEFER_BLOCKING 0x0 ;  /* 0x0000000000007b1d */ /* 0x000fec0000010000 */
[----:B------:R-:W-:Y:S02]  /*5f710*/  STSM.16.M88.4 [R7], R80 ;  /* 0x0000005007007844 */ /* 0x000fe40000000200 */
        /* <DEDUP_REMOVED lines=238> */
[----:B--2---:R-:W-:Y:S01]  /*60600*/  LOP3.LUT R147, R177, 0xffff, RZ, 0xc0, !PT ;  /* 0x0000ffffb1937812 */ /* 0x004fe200078ec0ff */
[----:B------:R-:W-:Y:S02]  /*60610*/  IMAD.MOV.U32 R177, RZ, RZ, R178 ;  /* 0x000000ffffb17224 */ /* 0x000fe400078e00b2 */
[----:B------:R-:W-:Y:S02]  /*60620*/  IMAD.MOV.U32 R178, RZ, RZ, R179 ;  /* 0x000000ffffb27224 */ /* 0x000fe400078e00b3 */
[----:B----4-:R-:W-:Y:S02]  /*60630*/  IMAD.MOV.U32 R179, RZ, RZ, R180 ;  /* 0x000000ffffb37224 */ /* 0x010fe400078e00b4 */
        /* <DEDUP_REMOVED lines=35> */
[----:B------:R-:W2:Y:S01]  /*60870*/  LDL.LU R140, [R1+0x9cc] ;  /* 0x0009cc00018c7983 */ /* 0x000ea20000300800 */
[----:B------:R-:W-:Y:S02]  /*60880*/  IMAD.MOV.U32 R193, RZ, RZ, R194 ;  /* 0x000000ffffc17224 */ /* 0x000fe400078e00c2 */
[----:B------:R-:W-:Y:S02]  /*60890*/  IMAD.MOV.U32 R194, RZ, RZ, R195 ;  /* 0x000000ffffc27224 */ /* 0x000fe400078e00c3 */
[----:B------:R-:W-:-:S02]  /*608a0*/  IMAD.MOV.U32 R195, RZ, RZ, R204 ;  /* 0x000000ffffc37224 */ /* 0x000fc400078e00cc */
[----:B------:R-:W-:Y:S02]  /*608b0*/  IMAD.MOV.U32 R204, RZ, RZ, R205 ;  /* 0x000000ffffcc7224 */ /* 0x000fe400078e00cd */
[----:B------:R-:W-:Y:S02]  /*608c0*/  IMAD.MOV.U32 R205, RZ, RZ, R141 ;  /* 0x000000ffffcd7224 */ /* 0x000fe400078e008d */
[----:B------:R-:W3:Y:S04]  /*608d0*/  LDL.LU R141, [R1+0x9c8] ;  /* 0x0009c800018d7983 */ /* 0x000ee80000300800 */
[----:B------:R-:W4:Y:S02]  /*608e0*/  LDL.LU R175, [R1+0x9c4] ;  /* 0x0009c40001af7983 */ /* 0x000f240000300800 */
[----:B----4-:R-:W-:-:S02]  /*608f0*/  PRMT R142, R175, 0x4210, R146 ;  /* 0x00004210af8e7816 */ /* 0x010fc40000000092 */
[----:B------:R-:W4:Y:S04]  /*60900*/  LDL.LU R175, [R1+0x658] ;  /* 0x0006580001af7983 */ /* 0x000f280000300800 */
[----:B------:R-:W-:Y:S01]  /*60910*/  STSM.16.M88.4 [R7], R132 ;  /* 0x0000008407007844 */ /* 0x000fe20000000200 */
[----:B------:R-:W-:Y:S06]  /*60920*/  BAR.SYNC.DEFER_BLOCKING 0x0 ;  /* 0x0000000000007b1d */ /* 0x000fec0000010000 */
[----:B------:R-:W0:Y:S02]  /*60930*/  LDS.128 R132, [R6] ;  /* 0x0000000006847984 */ /* 0x000e240000000c00 */
[----:B------:R-:W-:Y:S06]  /*60940*/  BAR.SYNC.DEFER_BLOCKING 0x0 ;  /* 0x0000000000007b1d */ /* 0x000fec0000010000 */
[----:B------:R-:W-:Y:S02]  /*60950*/  STSM.16.M88.4 [R7], R136 ;  /* 0x0000008807007844 */ /* 0x000fe40000000200 */
[----:B------:R-:W-:Y:S06]  /*60960*/  BAR.SYNC.DEFER_BLOCKING 0x0 ;  /* 0x0000000000007b1d */ /* 0x000fec0000010000 */
[----:B------:R-:W1:Y:S01]  /*60970*/  LDS.128 R136, [R6] ;  /* 0x0000000006887984 */ /* 0x000e620000000c00 */
[----:B--2---:R-:W-:-:S02]  /*60980*/  PRMT R140, R140, 0x4210, R144 ;  /* 0x000042108c8c7816 */ /* 0x004fc40000000090 */
[----:B---3--:R-:W-:Y:S01]  /*60990*/  PRMT R141, R141, 0x4210, R145 ;  /* 0x000042108d8d7816 */ /* 0x008fe20000000091 */
[----:B------:R-:W-:Y:S01]  /*609a0*/  BAR.SYNC.DEFER_BLOCKING 0x0 ;  /* 0x0000000000007b1d */ /* 0x000fe20000010000 */
[----:B----4-:R-:W-:-:S05]  /*609b0*/  PRMT R143, R175, 0x4210, R147 ;  /* 0x00004210af8f7816 */ /* 0x010fca0000000093 */
        /* <DEDUP_REMOVED lines=118> */
[----:B------:R-:W2:Y:S04]  /*61120*/  LDL.LU R175, [R1+0x530] ;  /* 0x0005300001af7983 */ /* 0x000ea80000300800 */
[----:B------:R-:W-:Y:S01]  /*61130*/  STSM.16.M88.4 [R7], R164 ;  /* 0x000000a407007844 */ /* 0x000fe20000000200 */
[----:B------:R-:W-:Y:S06]  /*61140*/  BAR.SYNC.DEFER_BLOCKING 0x0 ;  /* 0x0000000000007b1d */ /* 0x000fec0000010000 */
[----:B------:R-:W0:Y:S02]  /*61150*/  LDS.128 R164, [R6] ;  /* 0x0000000006a47984 */ /* 0x000e240000000c00 */
[----:B------:R-:W-:Y:S01]  /*61160*/  BAR.SYNC.DEFER_BLOCKING 0x0 ;  /* 0x0000000000007b1d */ /* 0x000fe20000010000 */
[----:B--2---:R-:W-:Y:S01]  /*61170*/  PRMT R171, R175, 0x5210, R171 ;  /* 0x00005210afab7816 */ /* 0x004fe200000000ab */
[----:B------:R-:W-:-:S04]  /*61180*/  IMAD.MOV.U32 R175, RZ, RZ, R176 ;  /* 0x000000ffffaf7224 */ /* 0x000fc800078e00b0 */
[----:B------:R-:W2:Y:S01]  /*61190*/  LDL.LU R176, [R1+0x97c] ;  /* 0x00097c0001b07983 */ /* 0x000ea20000300800 */
[----:B------:R-:W-:Y:S02]  /*611a0*/  IMAD.MOV.U32 R174, RZ, RZ, R175 ;  /* 0x000000ffffae7224 */ /* 0x000fe400078e00af */
[----:B------:R-:W-:Y:S02]  /*611b0*/  IMAD.MOV.U32 R175, RZ, RZ, R177 ;  /* 0x000000ffffaf7224 */ /* 0x000fe400078e00b1 */
[----:B------:R-:W-:Y:S01]  /*611c0*/  IMAD.MOV.U32 R173, RZ, RZ, R174 ;  /* 0x000000ffffad7224 */ /* 0x000fe200078e00ae */
[----:B------:R-:W3:Y:S01]  /*611d0*/  LDL.LU R177, [R1+0x978] ;  /* 0x0009780001b17983 */ /* 0x000ee20000300800 */
[----:B------:R-:W-:Y:S02]  /*611e0*/  IMAD.MOV.U32 R174, RZ, RZ, R175 ;  /* 0x000000ffffae7224 */ /* 0x000fe400078e00af */
[----:B------:R-:W-:Y:S02]  /*611f0*/  IMAD.MOV.U32 R172, RZ, RZ, R173 ;  /* 0x000000ffffac7224 */ /* 0x000fe400078e00ad */
[----:B------:R-:W-:-:S02]  /*61200*/  IMAD.MOV.U32 R173, RZ, RZ, R174 ;  /* 0x000000ffffad7224 */ /* 0x000fc400078e00ae */
[----:B------:R-:W-:Y:S02]  /*61210*/  IMAD.MOV.U32 R206, RZ, RZ, R172 ;  /* 0x000000ffffce7224 */ /* 0x000fe400078e00ac */
[----:B------:R-:W-:Y:S02]  /*61220*/  IMAD.MOV.U32 R175, RZ, RZ, R178 ;  /* 0x000000ffffaf7224 */ /* 0x000fe400078e00b2 */
[----:B------:R-:W-:Y:S01]  /*61230*/  IMAD.MOV.U32 R207, RZ, RZ, R206 ;  /* 0x000000ffffcf7224 */ /* 0x000fe200078e00ce */
[----:B------:R-:W4:Y:S01]  /*61240*/  LDL.LU R178, [R1+0x90c] ;  /* 0x00090c0001b27983 */ /* 0x000f220000300800 */
        /* <DEDUP_REMOVED lines=8> */
[----:B------:R-:W-:Y:S01]  /*612d0*/  IMAD.MOV.U32 R208, RZ, RZ, R207 ;  /* 0x000000ffffd07224 */ /* 0x000fe200078e00cf */
[----:B------:R-:W3:Y:S01]  /*612e0*/  LDL.LU R172, [R1+0xa04] ;  /* 0x000a040001ac7983 */ /* 0x000ee20000300800 */
[----:B------:R-:W-:-:S02]  /*612f0*/  IMAD.MOV.U32 R207, RZ, RZ, R206 ;  /* 0x000000ffffcf7224 */ /* 0x000fc400078e00ce */
[----:B------:R-:W-:Y:S01]  /*61300*/  IMAD.MOV.U32 R206, RZ, RZ, R175 ;  /* 0x000000ffffce7224 */ /* 0x000fe200078e00af */
[----:B------:R-:W4:Y:S04]  /*61310*/  LDL.LU R173, [R1+0xa00] ;  /* 0x000a000001ad7983 */ /* 0x000f280000300800 */
[----:B------:R-:W4:Y:S04]  /*61320*/  LDL.LU R174, [R1+0x9fc] ;  /* 0x0009fc0001ae7983 */ /* 0x000f280000300800 */
[----:B------:R-:W4:Y:S04]  /*61330*/  LDL.LU R175, [R1+0x670] ;  /* 0x0006700001af7983 */ /* 0x000f280000300800 */
[----:B------:R-:W4:Y:S04]  /*61340*/  LDL.LU R210, [R1+0x548] ;  /* 0x0005480001d27983 */ /* 0x000f280000300800 */
[----:B------:R-:W-:Y:S01]  /*61350*/  STSM.16.M88.4 [R7], R168 ;  /* 0x000000a807007844 */ /* 0x000fe20000000200 */
[----:B------:R-:W-:Y:S06]  /*61360*/  BAR.SYNC.DEFER_BLOCKING 0x0 ;  /* 0x0000000000007b1d */ /* 0x000fec0000010000 */
[----:B------:R-:W1:Y:S04]  /*61370*/  LDS.128 R168, [R6] ;  /* 0x0000000006a87984 */ /* 0x000e680000000c00 */
[----:B0-----:R-:W-:Y:S04]  /*61380*/  STL.64 [R1+0x21b0], R164 ;  /* 0x0021b0a401007387 */ /* 0x001fe80000100a00 */
[----:B------:R-:W-:Y:S04]  /*61390*/  STL.64 [R1+0x21a0], R166 ;  /* 0x0021a0a601007387 */ /* 0x000fe80000100a00 */
[----:B-1----:R-:W-:Y:S04]  /*613a0*/  STL.64 [R1+0x21a8], R168 ;  /* 0x0021a8a801007387 */ /* 0x002fe80000100a00 */
[----:B------:R-:W-:Y:S01]  /*613b0*/  STL.64 [R1+0x2198], R170 ;  /* 0x002198aa01007387 */ /* 0x000fe20000100a00 */
[----:B--2---:R-:W-:-:S04]  /*613c0*/  LOP3.LUT R176, R176, 0xffff, RZ, 0xc0, !PT ;  /* 0x0000ffffb0b07812 */ /* 0x004fc800078ec0ff */
[--C-:B---3--:R-:W-:Y:S02]  /*613d0*/  PRMT R172, R172, 0x4210, R176.reuse ;  /* 0x00004210acac7816 */ /* 0x108fe400000000b0 */
[----:B----4-:R-:W-:Y:S02]  /*613e0*/  PRMT R176, R210, 0x5210, R176 ;  /* 0x00005210d2b07816 */ /* 0x010fe400000000b0 */
[----:B------:R-:W2:Y:S01]  /*613f0*/  LDL.LU R210, [R1+0x544] ;  /* 0x0005440001d27983 */ /* 0x000ea20000300800 */
[----:B------:R-:W-:-:S04]  /*61400*/  LOP3.LUT R177, R177, 0xffff, RZ, 0xc0, !PT ;  /* 0x0000ffffb1b17812 */ /* 0x000fc800078ec0ff */
[--C-:B------:R-:W-:Y:S02]  /*61410*/  PRMT R173, R173, 0x4210, R177.reuse ;  /* 0x00004210adad7816 */ /* 0x100fe400000000b1 */
[----:B------:R-:W-:Y:S02]  /*61420*/  LOP3.LUT R178, R178, 0xffff, RZ, 0xc0, !PT ;  /* 0x0000ffffb2b27812 */ /* 0x000fe400078ec0ff */
[----:B------:R-:W-:Y:S01]  /*61430*/  LOP3.LUT R179, R179, 0xffff, RZ, 0xc0, !PT ;  /* 0x0000ffffb3b37812 */ /* 0x000fe200078ec0ff */
[----:B------:R-:W-:Y:S01]  /*61440*/  BAR.SYNC.DEFER_BLOCKING 0x0 ;  /* 0x0000000000007b1d */ /* 0x000fe20000010000 */
[----:B--2---:R-:W-:-:S05]  /*61450*/  PRMT R177, R210, 0x5210, R177 ;  /* 0x00005210d2b17816 */ /* 0x004fca00000000b1 */
[----:B------:R-:W2:Y:S01]  /*61460*/  LDL.LU R210, [R1+0x540] ;  /* 0x0005400001d27983 */ /* 0x000ea20000300800 */
[--C-:B------:R-:W-:Y:S02]  /*61470*/  PRMT R174, R174, 0x4210, R178.reuse ;  /* 0x00004210aeae7816 */ /* 0x100fe400000000b2 */
[----:B--2---:R-:W-:Y:S02]  /*61480*/  PRMT R178, R210, 0x5210, R178 ;  /* 0x00005210d2b27816 */ /* 0x004fe400000000b2 */
[----:B------:R-:W2:Y:S01]  /*61490*/  LDL.LU R210, [R1+0x4a0] ;  /* 0x0004a00001d27983 */ /* 0x000ea20000300800 */
[----:B------:R-:W-:-:S05]  /*614a0*/  PRMT R175, R175, 0x4210, R179 ;  /* 0x00004210afaf7816 */ /* 0x000fca00000000b3 */
[----:B------:R-:W-:Y:S01]  /*614b0*/  STSM.16.M88.4 [R7], R172 ;  /* 0x000000ac07007844 */ /* 0x000fe20000000200 */
[----:B------:R-:W-:Y:S06]  /*614c0*/  BAR.SYNC.DEFER_BLOCKING 0x0 ;  /* 0x0000000000007b1d */ /* 0x000fec0000010000 */
[----:B------:R-:W0:Y:S02]  /*614d0*/  LDS.128 R172, [R6] ;  /* 0x0000000006ac7984 */ /* 0x000e240000000c00 */
[----:B------:R-:W-:Y:S01]  /*614e0*/  BAR.SYNC.DEFER_BLOCKING 0x0 ;  /* 0x0000000000007b1d */ /* 0x000fe20000010000 */
[----:B--2---:R-:W-:Y:S01]  /*614f0*/  PRMT R179, R210, 0x5210, R179 ;  /* 0x00005210d2b37816 */ /* 0x004fe200000000b3 */
        /* <DEDUP_REMOVED lines=14> */
[----:B------:R-:W2:Y:S01]  /*615e0*/  LDL.LU R184, [R1+0x984] ;  /* 0x0009840001b87983 */ /* 0x000ea20000300800 */
        /* <DEDUP_REMOVED lines=21> */
[----:B------:R-:W3:Y:S01]  /*61740*/  LDL.LU R185, [R1+0x980] ;  /* 0x0009800001b97983 */ /* 0x000ee20000300800 */
        /* <DEDUP_REMOVED lines=44> */
[----:B------:R-:W4:Y:S01]  /*61a10*/  LDL.LU R187, [R1+0x918] ;  /* 0x0009180001bb7983 */ /* 0x000f220000300800 */
[----:B------:R-:W-:-:S02]  /*61a20*/  IMAD.MOV.U32 R211, RZ, RZ, R210 ;  /* 0x000000ffffd37224 */ /* 0x000fc400078e00d2 */
[----:B------:R-:W-:Y:S01]  /*61a30*/  IMAD.MOV.U32 R210, RZ, RZ, R209 ;  /* 0x000000ffffd27224 */ /* 0x000fe200078e00d1 */
[----:B------:R-:W3:Y:S01]  /*61a40*/  LDL.LU R180, [R1+0xa14] ;  /* 0x000a140001b47983 */ /* 0x000ee20000300800 */
[----:B------:R-:W-:Y:S02]  /*61a50*/  IMAD.MOV.U32 R209, RZ, RZ, R208 ;  /* 0x000000ffffd17224 */ /* 0x000fe400078e00d0 */
[----:B------:R-:W-:Y:S01]  /*61a60*/  IMAD.MOV.U32 R208, RZ, RZ, R207 ;  /* 0x000000ffffd07224 */ /* 0x000fe200078e00cf */
[----:B------:R-:W4:Y:S01]  /*61a70*/  LDL.LU R181, [R1+0xa10] ;  /* 0x000a100001b57983 */ /* 0x000f220000300800 */
[----:B------:R-:W-:Y:S02]  /*61a80*/  IMAD.MOV.U32 R207, RZ, RZ, R206 ;  /* 0x000000ffffcf7224 */ /* 0x000fe400078e00ce */
[----:B------:R-:W-:Y:S01]  /*61a90*/  IMAD.MOV.U32 R206, RZ, RZ, R183 ;  /* 0x000000ffffce7224 */ /* 0x000fe200078e00b7 */
        /* <DEDUP_REMOVED lines=72> */
[----:B------:R-:W2:Y:S01]  /*61f20*/  LDL.LU R192, [R1+0x98c] ;  /* 0x00098c0001c07983 */ /* 0x000ea20000300800 */
        /* <DEDUP_REMOVED lines=36> */
[----:B------:R-:W3:Y:S01]  /*62170*/  LDL.LU R193, [R1+0x988] ;  /* 0x0009880001c17983 */ /* 0x000ee20000300800 */
        /* <DEDUP_REMOVED lines=37> */
[----:B------:R-:W4:Y:S01]  /*623d0*/  LDL.LU R194, [R1+0x92c] ;  /* 0x00092c0001c27983 */ /* 0x000f220000300800 */
        /* <DEDUP_REMOVED lines=108> */
[----:B------:R-:W2:Y:S01]  /*62aa0*/  LDL.LU R200, [R1+0x994] ;  /* 0x0009940001c87983 */ /* 0x000ea20000300800 */
        /* <DEDUP_REMOVED lines=33> */
[----:B------:R-:W-:Y:S01]  /*62cc0*/  IMAD.MOV.U32 R213, RZ, RZ, R212 ;  /* 0x000000ffffd57224 */ /* 0x000fe200078e00d4 */
[----:B------:R-:W3:Y:S01]  /*62cd0*/  LDL.LU R201, [R1+0x990] ;  /* 0x0009900001c97983 */ /* 0x000ee20000300800 */
        /* <DEDUP_REMOVED lines=136> */
[----:B------:R-:W4:Y:S01]  /*63560*/  LDL.LU R210, [R1+0x94c] ;  /* 0x00094c0001d27983 */ /* 0x000f220000300800 */
[----:B------:R-:W-:Y:S02]  /*63570*/  IMAD.MOV.U32 R33, RZ, RZ, R30 ;  /* 0x000000ffff217224 */ /* 0x000fe400078e001e */
[----:B------:R-:W-:Y:S02]  /*63580*/  IMAD.MOV.U32 R30, RZ, RZ, R229 ;  /* 0x000000ffff1e7224 */ /* 0x000fe400078e00e5 */
[----:B------:R-:W-:Y:S02]  /*63590*/  IMAD.MOV.U32 R56, RZ, RZ, R57 ;  /* 0x000000ffff387224 */ /* 0x000fe400078e0039 */
[----:B------:R-:W-:Y:S02]  /*635a0*/  IMAD.MOV.U32 R229, RZ, RZ, R227 ;  /* 0x000000ffffe57224 */ /* 0x000fe400078e00e3 */
[----:B------:R-:W-:-:S02]  /*635b0*/  IMAD.MOV.U32 R57, RZ, RZ, R52 ;  /* 0x000000ffff397224 */ /* 0x000fc400078e0034 */
[----:B------:R-:W-:Y:S02]  /*635c0*/  IMAD.MOV.U32 R227, RZ, RZ, R211 ;  /* 0x000000ffffe37224 */ /* 0x000fe400078e00d3 */
[----:B------:R-:W-:Y:S01]  /*635d0*/  IMAD.MOV.U32 R52, RZ, RZ, R53 ;  /* 0x000000ffff347224 */ /* 0x000fe200078e0035 */
[----:B------:R-:W4:Y:S01]  /*635e0*/  LDL.LU R211, [R1+0x948] ;  /* 0x0009480001d37983 */ /* 0x000f220000300800 */
        /* <DEDUP_REMOVED lines=60> */
[--C-:B------:R-:W-:Y:S02]  /*639b0*/  PRMT R207, R207, 0x4210, R211.reuse ;  /* 0x00004210cfcf7816 */ /* 0x100fe400000000d3 */
[----:B--2---:R-:W-:Y:S01]  /*639c0*/  PRMT R211, R58, 0x5210, R211 ;  /* 0x000052103ad37816 */ /* 0x004fe200000000d3 */
        /* <DEDUP_REMOVED lines=9> */
[----:B------:R-:W2:Y:S04]  /*63a60*/  LDL.LU R216, [R1+0x9a4] ;  /* 0x0009a40001d87983 */ /* 0x000ea80000300800 */
[----:B------:R-:W3:Y:S02]  /*63a70*/  LDL.LU R61, [R1+0x9a0] ;  /* 0x0009a000013d7983 */ /* 0x000ee40000300800 */
[----:B---3--:R-:W-:Y:S02]  /*63a80*/  LOP3.LUT R217, R61, 0xffff, RZ, 0xc0, !PT ;  /* 0x0000ffff3dd97812 */ /* 0x008fe400078ec0ff */
[----:B------:R-:W3:Y:S02]  /*63a90*/  LDL.LU R61, [R1+0x95c] ;  /* 0x00095c00013d7983 */ /* 0x000ee40000300800 */
[----:B---3--:R-:W-:-:S02]  /*63aa0*/  LOP3.LUT R218, R61, 0xffff, RZ, 0xc0, !PT ;  /* 0x0000ffff3dda7812 */ /* 0x008fc400078ec0ff */
[----:B------:R-:W3:Y:S04]  /*63ab0*/  LDL.LU R61, [R1+0x958] ;  /* 0x00095800013d7983 */ /* 0x000ee80000300800 */
[----:B------:R-:W-:Y:S01]  /*63ac0*/  STSM.16.M88.4 [R7], R204 ;  /* 0x000000cc07007844 */ /* 0x000fe20000000200 */
[----:B------:R-:W-:Y:S06]  /*63ad0*/  BAR.SYNC.DEFER_BLOCKING 0x0 ;  /* 0x0000000000007b1d */ /* 0x000fec0000010000 */
[----:B------:R-:W0:Y:S02]  /*63ae0*/  LDS.128 R204, [R6] ;  /* 0x0000000006cc7984 */ /* 0x000e240000000c00 */
[----:B------:R-:W-:Y:S01]  /*63af0*/  BAR.SYNC.DEFER_BLOCKING 0x0 ;  /* 0x0000000000007b1d */ /* 0x000fe20000010000 */
[----:B---3--:R-:W-:Y:S01]  /*63b00*/  LOP3.LUT R219, R61, 0xffff, RZ, 0xc0, !PT ;  /* 0x0000ffff3ddb7812 */ /* 0x008fe200078ec0ff */
        /* <DEDUP_REMOVED lines=31> */
[----:B------:R-:W-:Y:S01]  /*63d00*/  IMAD.MOV.U32 R16, RZ, RZ, R17 ;  /* 0x000000ffff107224 */ /* 0x000fe200078e0011 */
[----:B------:R-:W4:Y:S01]  /*63d10*/  LDL.LU R214, [R1+0xb1c] ;  /* 0x000b1c0001d67983 */ /* 0x000f220000300800 */
[----:B------:R-:W-:Y:S02]  /*63d20*/  IMAD.MOV.U32 R17, RZ, RZ, R60 ;  /* 0x000000ffff117224 */ /* 0x000fe400078e003c */
[----:B------:R-:W-:-:S02]  /*63d30*/  IMAD.MOV.U32 R60, RZ, RZ, R59 ;  /* 0x000000ffff3c7224 */ /* 0x000fc400078e003b */
[----:B------:R-:W-:Y:S02]  /*63d40*/  IMAD.MOV.U32 R59, RZ, RZ, R215 ;  /* 0x000000ffff3b7224 */ /* 0x000fe400078e00d7 */
[----:B------:R-:W4:Y:S04]  /*63d50*/  LDL.LU R215, [R1+0xb18] ;  /* 0x000b180001d77983 */ /* 0x000f280000300800 */
[----:B------:R-:W4:Y:S04]  /*63d60*/  LDL.LU R63, [R1+0x588] ;  /* 0x00058800013f7983 */ /* 0x000f280000300800 */
[----:B------:R-:W-:Y:S01]  /*63d70*/  STSM.16.M88.4 [R7], R208 ;  /* 0x000000d007007844 */ /* 0x000fe20000000200 */
[----:B------:R-:W-:Y:S06]  /*63d80*/  BAR.SYNC.DEFER_BLOCKING 0x0 ;  /* 0x0000000000007b1d */ /* 0x000fec0000010000 */
[----:B------:R-:W1:Y:S01]  /*63d90*/  LDS.128 R208, [R6] ;  /* 0x0000000006d07984 */ /* 0x000e620000000c00 */
[----:B--2---:R-:W-:-:S03]  /*63da0*/  LOP3.LUT R216, R216, 0xffff, RZ, 0xc0, !PT ;  /* 0x0000ffffd8d87812 */ /* 0x004fc600078ec0ff */
[----:B0-----:R-:W-:Y:S04]  /*63db0*/  STL.64 [R1+0x2100], R204 ;  /* 0x002100cc01007387 */ /* 0x001fe80000100a00 */
[----:B------:R-:W-:Y:S04]  /*63dc0*/  STL.64 [R1+0x20f0], R206 ;  /* 0x0020f0ce01007387 */ /* 0x000fe80000100a00 */
[----:B-1----:R-:W-:Y:S04]  /*63dd0*/  STL.64 [R1+0x20f8], R208 ;  /* 0x0020f8d001007387 */ /* 0x002fe80000100a00 */
[----:B------:R-:W-:Y:S01]  /*63de0*/  STL.64 [R1+0x20e8], R210 ;  /* 0x0020e8d201007387 */ /* 0x000fe20000100a00 */
[----:B---3--:R-:W-:-:S02]  /*63df0*/  PRMT R212, R212, 0x4210, R216 ;  /* 0x00004210d4d47816 */ /* 0x008fc400000000d8 */
[----:B----4-:R-:W-:Y:S02]  /*63e00*/  PRMT R216, R63, 0x5210, R216 ;  /* 0x000052103fd87816 */ /* 0x010fe400000000d8 */
[----:B------:R-:W2:Y:S01]  /*63e10*/  LDL.LU R63, [R1+0x580] ;  /* 0x00058000013f7983 */ /* 0x000ea20000300800 */
[----:B------:R-:W-:Y:S02]  /*63e20*/  PRMT R213, R213, 0x4210, R217 ;  /* 0x00004210d5d57816 */ /* 0x000fe400000000d9 */
[----:B------:R-:W-:Y:S02]  /*63e30*/  PRMT R214, R214, 0x4210, R218 ;  /* 0x00004210d6d67816 */ /* 0x000fe400000000da */
[----:B------:R-:W-:Y:S01]  /*63e40*/  PRMT R215, R215, 0x4210, R219 ;  /* 0x00004210d7d77816 */ /* 0x000fe200000000db */
[----:B------:R-:W-:Y:S01]  /*63e50*/  BAR.SYNC.DEFER_BLOCKING 0x0 ;  /* 0x0000000000007b1d */ /* 0x000fe20000010000 */
[----:B--2---:R-:W-:-:S05]  /*63e60*/  PRMT R217, R63, 0x5210, R217 ;  /* 0x000052103fd97816 */ /* 0x004fca00000000d9 */
[----:B------:R-:W2:Y:S04]  /*63e70*/  LDL.LU R63, [R1+0x584] ;  /* 0x00058400013f7983 */ /* 0x000ea80000300800 */
[----:B------:R-:W3:Y:S01]  /*63e80*/  LDL.LU R62, [R1+0x4e8] ;  /* 0x0004e800013e7983 */ /* 0x000ee20000300800 */
[----:B--2---:R-:W-:-:S03]  /*63e90*/  PRMT R218, R63, 0x5210, R218 ;  /* 0x000052103fda7816 */ /* 0x004fc600000000da */
[----:B------:R-:W2:Y:S01]  /*63ea0*/  LDL.LU R63, [R1+0x50] ;  /* 0x00005000013f7983 */ /* 0x000ea20000300800 */
[----:B---3--:R-:W-:-:S03]  /*63eb0*/  PRMT R219, R62, 0x5210, R219 ;  /* 0x000052103edb7816 */ /* 0x008fc600000000db */
[----:B------:R-:W3:Y:S02]  /*63ec0*/  LDL.LU R62, [R1+0x9ac] ;  /* 0x0009ac00013e7983 */ /* 0x000ee40000300800 */
[----:B---3--:R-:W-:Y:S02]  /*63ed0*/  LOP3.LUT R251, R62, 0xffff, RZ, 0xc0, !PT ;  /* 0x0000ffff3efb7812 */ /* 0x008fe400078ec0ff */
[----:B------:R-:W3:Y:S02]  /*63ee0*/  LDL.LU R62, [R1+0x9a8] ;  /* 0x0009a800013e7983 */ /* 0x000ee40000300800 */
[----:B---3--:R-:W-:Y:S02]  /*63ef0*/  LOP3.LUT R4, R62, 0xffff, RZ, 0xc0, !PT ;  /* 0x0000ffff3e047812 */ /* 0x008fe400078ec0ff */
[----:B------:R-:W3:Y:S02]  /*63f00*/  LDL.LU R62, [R1+0x96c] ;  /* 0x00096c00013e7983 */ /* 0x000ee40000300800 */
[----:B---3--:R-:W-:-:S02]  /*63f10*/  LOP3.LUT R3, R62, 0xffff, RZ, 0xc0, !PT ;  /* 0x0000ffff3e037812 */ /* 0x008fc400078ec0ff */
[----:B------:R-:W3:Y:S02]  /*63f20*/  LDL.LU R62, [R1+0x968] ;  /* 0x00096800013e7983 */ /* 0x000ee40000300800 */
[----:B---3--:R-:W-:Y:S02]  /*63f30*/  LOP3.LUT R2, R62, 0xffff, RZ, 0xc0, !PT ;  /* 0x0000ffff3e027812 */ /* 0x008fe400078ec0ff */
[----:B------:R-:W3:Y:S02]  /*63f40*/  LDL.LU R62, [R1+0xb34] ;  /* 0x000b3400013e7983 */ /* 0x000ee40000300800 */
[----:B---3--:R-:W-:Y:S02]  /*63f50*/  PRMT R24, R62, 0x4210, R251 ;  /* 0x000042103e187816 */ /* 0x008fe400000000fb */
[----:B------:R-:W3:Y:S02]  /*63f60*/  LDL.LU R62, [R1+0xb30] ;  /* 0x000b3000013e7983 */ /* 0x000ee40000300800 */
[----:B---3--:R-:W-:-:S02]  /*63f70*/  PRMT R25, R62, 0x4210, R4 ;  /* 0x000042103e197816 */ /* 0x008fc40000000004 */
[----:B------:R-:W3:Y:S04]  /*63f80*/  LDL.LU R62, [R1+0xb2c] ;  /* 0x000b2c00013e7983 */ /* 0x000ee80000300800 */
        /* <DEDUP_REMOVED lines=8> */
[----:B---3--:R-:W-:-:S05]  /*64010*/  PRMT R26, R62, 0x4210, R3 ;  /* 0x000042103e1a7816 */ /* 0x008fca0000000003 */
[----:B------:R-:W3:Y:S04]  /*64020*/  LDL.LU R62, [R1+0xb28] ;  /* 0x000b2800013e7983 */ /* 0x000ee80000300800 */
[----:B------:R-:W4:Y:S01]  /*64030*/  LDL.LU R21, [R1+0x470] ;  /* 0x0004700001157983 */ /* 0x000f220000300800 */
[----:B---3--:R-:W-:-:S03]  /*64040*/  PRMT R27, R62, 0x4210, R2 ;  /* 0x000042103e1b7816 */ /* 0x008fc60000000002 */
[----:B------:R-:W3:Y:S04]  /*64050*/  LDL.LU R62, [R1+0x474] ;  /* 0x00047400013e7983 */ /* 0x000ee80000300800 */
[----:B0-----:R-:W-:Y:S04]  /*64060*/  STL.64 [R1+0x20e0], R212 ;  /* 0x0020e0d401007387 */ /* 0x001fe80000100a00 */
[----:B------:R-:W-:Y:S04]  /*64070*/  STL.64 [R1+0x20d0], R214 ;  /* 0x0020d0d601007387 */ /* 0x000fe80000100a00 */
[----:B-1----:R-:W-:Y:S04]  /*64080*/  STL.64 [R1+0x20d8], R216 ;  /* 0x0020d8d801007387 */ /* 0x002fe80000100a00 */
[----:B------:R-:W-:Y:S04]  /*64090*/  STL.64 [R1+0x20c8], R218 ;  /* 0x0020c8da01007387 */ /* 0x000fe80000100a00 */
[----:B------:R-:W2:Y:S02]  /*640a0*/  LDL.LU R19, [R1+0x594] ;  /* 0x0005940001137983 */ /* 0x000ea40000300800 */
[----:B--2---:R-:W-:-:S02]  /*640b0*/  PRMT R40, R19, 0x5210, R251 ;  /* 0x0000521013287816 */ /* 0x004fc400000000fb */
[----:B------:R-:W2:Y:S02]  /*640c0*/  LDL.LU R19, [R1+0x58c] ;  /* 0x00058c0001137983 */ /* 0x000ea40000300800 */
[----:B--2---:R-:W-:Y:S02]  /*640d0*/  PRMT R41, R19, 0x5210, R4 ;  /* 0x0000521013297816 */ /* 0x004fe40000000004 */
[----:B------:R-:W2:Y:S04]  /*640e0*/  LDL.LU R19, [R1+0x590] ;  /* 0x0005900001137983 */ /* 0x000ea80000300800 */
[----:B------:R0:W-:Y:S01]  /*640f0*/  STSM.16.M88.4 [R7], R24 ;  /* 0x0000001807007844 */ /* 0x0001e20000000200 */
[----:B------:R-:W-:Y:S06]  /*64100*/  BAR.SYNC.DEFER_BLOCKING 0x0 ;  /* 0x0000000000007b1d */ /* 0x000fec0000010000 */
[----:B0-----:R-:W3:Y:S04]  /*64110*/  LDL.LU R24, [R1+0x468] ;  /* 0x0004680001187983 */ /* 0x001ee80000300800 */
[----:B------:R-:W3:Y:S04]  /*64120*/  LDL.LU R25, [R1+0x46c] ;  /* 0x00046c0001197983 */ /* 0x000ee80000300800 */
[----:B------:R-:W3:Y:S04]  /*64130*/  LDL.LU R232, [R1+0x40] ;  /* 0x0000400001e87983 */ /* 0x000ee80000300800 */
[----:B------:R-:W0:Y:S01]  /*64140*/  LDS.128 R44, [R6] ;  /* 0x00000000062c7984 */ /* 0x000e220000000c00 */
[----:B------:R-:W-:Y:S01]  /*64150*/  PRMT R251, R63, 0x7770, RZ ;  /* 0x000077703ffb7816 */ /* 0x000fe200000000ff */
[----:B------:R-:W-:Y:S01]  /*64160*/  BAR.SYNC.DEFER_BLOCKING 0x0 ;  /* 0x0000000000007b1d */ /* 0x000fe20000010000 */
[----:B--2---:R-:W-:-:S05]  /*64170*/  PRMT R42, R19, 0x5210, R3 ;  /* 0x00005210132a7816 */ /* 0x004fca0000000003 */
[----:B------:R-:W2:Y:S04]  /*64180*/  LDL.LU R19, [R1+0x4f0] ;  /* 0x0004f00001137983 */ /* 0x000ea80000300800 */
[----:B------:R-:W3:Y:S01]  /*64190*/  LDL.LU R233, [R1+0x440] ;  /* 0x0004400001e97983 */ /* 0x000ee20000300800 */
[----:B--2---:R-:W-:-:S03]  /*641a0*/  PRMT R43, R19, 0x5210, R2 ;  /* 0x00005210132b7816 */ /* 0x004fc60000000002 */
[----:B------:R-:W2:Y:S04]  /*641b0*/  LDL.LU R19, [R1+0x464] ;  /* 0x0004640001137983 */ /* 0x000ea80000300800 */
[----:B0-----:R-:W-:Y:S04]  /*641c0*/  STL.64 [R1+0xb0], R44 ;  /* 0x0000b02c01007387 */ /* 0x001fe80000100a00 */
[----:B------:R-:W-:Y:S04]  /*641d0*/  STL.64 [R1+0xb8], R46 ;  /* 0x0000b82e01007387 */ /* 0x000fe80000100a00 */
[----:B------:R-:W4:Y:S04]  /*641e0*/  LDL.LU.64 R26, [R1+0xd0] ;  /* 0x0000d000011a7983 */ /* 0x000f280000300a00 */
[----:B------:R-:W-:Y:S01]  /*641f0*/  STSM.16.M88.4 [R7], R40 ;  /* 0x0000002807007844 */ /* 0x000fe20000000200 */
[----:B------:R-:W-:Y:S06]  /*64200*/  BAR.SYNC.DEFER_BLOCKING 0x0 ;  /* 0x0000000000007b1d */ /* 0x000fec0000010000 */
[----:B------:R-:W-:Y:S04]  /*64210*/  STL.64 [R1+0x24c8], R6 ;  /* 0x0024c80601007387 */ /* 0x000fe80000100a00 */
[----:B------:R-:W2:Y:S04]  /*64220*/  LDL.LU R18, [R1+0x408] ;  /* 0x0004080001127983 */ /* 0x000ea80000300800 */
[----:B----4-:R0:W-:Y:S01]  /*64230*/  @P6 STG.E.U8 desc[UR56][R26.64], R251 ;  /* 0x000000fb1a006986 */ /* 0x0101e2000c101138 */
[----:B------:R-:W-:-:S05]  /*64240*/  IADD3 R2, P6, R21, R13, RZ ;  /* 0x0000000d15027210 */ /* 0x000fca0007fde0ff */
[----:B---3--:R-:W-:Y:S01]  /*64250*/  IMAD.X R3, R62, 0x1, R12, P6 ;  /* 0x000000013e037824 */ /* 0x008fe200030e060c */
[----:B0-----:R-:W-:-:S05]  /*64260*/  PRMT R251, R63, 0x7771, RZ ;  /* 0x000077713ffb7816 */ /* 0x001fca00000000ff */
[----:B------:R0:W-:Y:S02]  /*64270*/  @P1 STG.E.U8 desc[UR56][R2.64], R251 ;  /* 0x000000fb02001986 */ /* 0x0001e4000c101138 */
[----:B0-----:R-:W-:Y:S02]  /*64280*/  IADD3 R2, P6, R21, R11, RZ ;  /* 0x0000000b15027210 */ /* 0x001fe40007fde0ff */
[----:B------:R-:W-:-:S03]  /*64290*/  PRMT R251, R63, 0x7772, RZ ;  /* 0x000077723ffb7816 */ /* 0x000fc600000000ff */
[----:B------:R-:W-:-:S05]  /*642a0*/  IMAD.X R3, R62, 0x1, R9, P6 ;  /* 0x000000013e037824 */ /* 0x000fca00030e0609 */
[----:B------:R0:W-:Y:S02]  /*642b0*/  @P4 STG.E.U8 desc[UR56][R2.64], R251 ;  /* 0x000000fb02004986 */ /* 0x0001e4000c101138 */
[----:B0-----:R-:W-:-:S05]  /*642c0*/  IADD3 R2, P6, R21, R10, RZ ;  /* 0x0000000a15027210 */ /* 0x001fca0007fde0ff */
[----:B------:R-:W-:Y:S02]  /*642d0*/  IMAD.X R3, R62, 0x1, R8, P6 ;  /* 0x000000013e037824 */ /* 0x000fe400030e0608 */
[----:B------:R-:W3:Y:S04]  /*642e0*/  LDL.LU R62, [R1+0x54] ;  /* 0x00005400013e7983 */ /* 0x000ee80000300800 */
[----:B------:R-:W4:Y:S01]  /*642f0*/  LDL.LU.64 R20, [R1+0xd8] ;  /* 0x0000d80001147983 */ /* 0x000f220000300a00 */
[----:B------:R-:W-:-:S05]  /*64300*/  PRMT R251, R63, 0x7773, RZ ;  /* 0x000077733ffb7816 */ /* 0x000fca00000000ff */
[----:B------:R0:W-:Y:S02]  /*64310*/  @P3 STG.E.U8 desc[UR56][R2.64], R251 ;  /* 0x000000fb02003986 */ /* 0x0001e4000c101138 */
[----:B0-----:R-:W-:Y:S02]  /*64320*/  IADD3 R2, P6, R24, R13, RZ ;  /* 0x0000000d18027210 */ /* 0x001fe40007fde0ff */
[----:B------:R-:W-:-:S03]  /*64330*/  PRMT R251, R232, 0x7770, RZ ;  /* 0x00007770e8fb7816 */ /* 0x000fc600000000ff */
[----:B------:R-:W-:Y:S01]  /*64340*/  IMAD.X R3, R25, 0x1, R12, P6 ;  /* 0x0000000119037824 */ /* 0x000fe200030e060c */
[----:B------:R-:W-:-:S05]  /*64350*/  IADD3 R4, P6, R233, R13, RZ ;  /* 0x0000000de9047210 */ /* 0x000fca0007fde0ff */
[----:B--2---:R-:W-:Y:S01]  /*64360*/  IMAD.X R5, R19, 0x1, R12, P6 ;  /* 0x0000000113057824 */ /* 0x004fe200030e060c */
[----:B----4-:R0:W-:Y:S02]  /*64370*/  @P0 STG.E.U8 desc[UR56][R20.64], R251 ;  /* 0x000000fb14000986 */ /* 0x0101e4000c101138 */
[----:B0-----:R-:W-:-:S05]  /*64380*/  PRMT R251, R232, 0x7771, RZ ;  /* 0x00007771e8fb7816 */ /* 0x001fca00000000ff */
[----:B------:R0:W-:Y:S02]  /*64390*/  @P2 STG.E.U8 desc[UR56][R2.64], R251 ;  /* 0x000000fb02002986 */ /* 0x0001e4000c101138 */
[----:B0-----:R-:W-:Y:S02]  /*643a0*/  IADD3 R2, P6, R24, R11, RZ ;  /* 0x0000000b18027210 */ /* 0x001fe40007fde0ff */
[----:B------:R-:W-:-:S03]  /*643b0*/  PRMT R251, R232, 0x7772, RZ ;  /* 0x00007772e8fb7816 */ /* 0x000fc600000000ff */
[----:B------:R-:W-:Y:S02]  /*643c0*/  IMAD.X R3, R25, 0x1, R9, P6 ;  /* 0x0000000119037824 */ /* 0x000fe400030e0609 */
[----:B------:R-:W-:-:S03]  /*643d0*/  IMAD.MOV.U32 R21, RZ, RZ, R16 ;  /* 0x000000ffff157224 */ /* 0x000fc600078e0010 */
[----:B------:R0:W-:Y:S01]  /*643e0*/  @P5 STG.E.U8 desc[UR56][R2.64], R251 ;  /* 0x000000fb02005986 */ /* 0x0001e2000c101138 */
[----:B------:R-:W-:Y:S02]  /*643f0*/  IMAD.MOV.U32 R16, RZ, RZ, R33 ;  /* 0x000000ffff107224 */ /* 0x000fe400078e0021 */
[----:B------:R-:W-:Y:S02]  /*64400*/  IMAD.MOV.U32 R33, RZ, RZ, R229 ;  /* 0x000000ffff217224 */ /* 0x000fe400078e00e5 */
[----:B------:R-:W2:Y:S04]  /*64410*/  LDL.LU R229, [R1+0x384] ;  /* 0x0003840001e57983 */ /* 0x000ea80000300800 */
[----:B------:R-:W4:Y:S01]  /*64420*/  LDL.LU R63, [R1+0x234] ;  /* 0x00023400013f7983 */ /* 0x000f220000300800 */
[----:B0-----:R-:W-:-:S05]  /*64430*/  IADD3 R2, P6, R24, R10, RZ ;  /* 0x0000000a18027210 */ /* 0x001fca0007fde0ff */
[----:B------:R-:W-:Y:S02]  /*64440*/  IMAD.X R3, R25, 0x1, R8, P6 ;  /* 0x0000000119037824 */ /* 0x000fe400030e0608 */
[----:B------:R-:W2:Y:S01]  /*64450*/  LDL.LU.64 R24, [R1+0x448] ;  /* 0x0004480001187983 */ /* 0x000ea20000300a00 */
[----:B------:R-:W-:Y:S02]  /*64460*/  LOP3.LUT P6, RZ, R222, 0x40, RZ, 0xc0, !PT ;  /* 0x00000040deff7812 */ /* 0x000fe400078cc0ff */
[----:B------:R-:W-:Y:S01]  /*64470*/  PRMT R251, R232, 0x7773, RZ ;  /* 0x00007773e8fb7816 */ /* 0x000fe200000000ff */
[----:B------:R-:W-:-:S10]  /*64480*/  IMAD.MOV.U32 R211, RZ, RZ, R21 ;  /* 0x000000ffffd37224 */ /* 0x000fd400078e0015 */
[----:B------:R0:W-:Y:S01]  /*64490*/  @P6 STG.E.U8 desc[UR56][R2.64], R251 ;  /* 0x000000fb02006986 */ /* 0x0001e2000c101138 */
[----:B------:R-:W-:Y:S02]  /*644a0*/  IADD3 R20, P6, R18, R15, RZ ;  /* 0x0000000f12147210 */ /* 0x000fe40007fde0ff */
[----:B0-----:R-:W-:-:S05]  /*644b0*/  SHF.R.S32.HI R2, RZ, 0x1f, R18 ;  /* 0x0000001fff027819 */ /* 0x001fca0000011412 */
[----:B------:R-:W-:Y:S01]  /*644c0*/  IMAD.X R21, R2, 0x1, R14, P6 ;  /* 0x0000000102157824 */ /* 0x000fe200030e060e */
[C---:B------:R-:W-:Y:S02]  /*644d0*/  LOP3.LUT P6, RZ, R222.reuse, 0x400, RZ, 0xc0, !PT ;  /* 0x00000400deff7812 */ /* 0x040fe400078cc0ff */
[----:B------:R-:W-:Y:S02]  /*644e0*/  LOP3.LUT P1, RZ, R222, 0x800, RZ, 0xc0, !PT ;  /* 0x00000800deff7812 */ /* 0x000fe4000782c0ff */
[----:B---3--:R-:W-:Y:S02]  /*644f0*/  PRMT R251, R62, 0x7770, RZ ;  /* 0x000077703efb7816 */ /* 0x008fe400000000ff */
[C---:B------:R-:W-:Y:S02]  /*64500*/  LOP3.LUT P4, RZ, R222.reuse, 0x1000, RZ, 0xc0, !PT ;  /* 0x00001000deff7812 */ /* 0x040fe4000788c0ff */
[C---:B------:R-:W-:Y:S02]  /*64510*/  LOP3.LUT P3, RZ, R222.reuse, 0x2000, RZ, 0xc0, !PT ;  /* 0x00002000deff7812 */ /* 0x040fe4000786c0ff */
[----:B------:R-:W-:-:S03]  /*64520*/  LOP3.LUT P0, RZ, R222, 0x80, RZ, 0xc0, !PT ;  /* 0x00000080deff7812 */ /* 0x000fc6000780c0ff */
[----:B--2---:R0:W-:Y:S01]  /*64530*/  @P6 STG.E.U8 desc[UR56][R24.64], R251 ;  /* 0x000000fb18006986 */ /* 0x0041e2000c101138 */
[----:B------:R-:W-:-:S05]  /*64540*/  IADD3 R6, P6, R18, R13, RZ ;  /* 0x0000000d12067210 */ /* 0x000fca0007fde0ff */
[----:B------:R-:W-:Y:S01]  /*64550*/  IMAD.X R7, R2, 0x1, R12, P6 ;  /* 0x0000000102077824 */ /* 0x000fe200030e060c */
[----:B0-----:R-:W-:-:S05]  /*64560*/  PRMT R251, R62, 0x7771, RZ ;  /* 0x000077713efb7816 */ /* 0x001fca00000000ff */
[----:B------:R0:W-:Y:S02]  /*64570*/  @P1 STG.E.U8 desc[UR56][R4.64], R251 ;  /* 0x000000fb04001986 */ /* 0x0001e4000c101138 */
[----:B0-----:R-:W-:Y:S02]  /*64580*/  IADD3 R4, P6, R233, R11, RZ ;  /* 0x0000000be9047210 */ /* 0x001fe40007fde0ff */
[----:B------:R-:W-:-:S03]  /*64590*/  PRMT R251, R62, 0x7772, RZ ;  /* 0x000077723efb7816 */ /* 0x000fc600000000ff */
[----:B------:R-:W-:-:S05]  /*645a0*/  IMAD.X R5, R19, 0x1, R9, P6 ;  /* 0x0000000113057824 */ /* 0x000fca00030e0609 */
[----:B------:R0:W-:Y:S02]  /*645b0*/  @P4 STG.E.U8 desc[UR56][R4.64], R251 ;  /* 0x000000fb04004986 */ /* 0x0001e4000c101138 */
[----:B0-----:R-:W-:Y:S02]  /*645c0*/  IADD3 R4, P6, R233, R10, RZ ;  /* 0x0000000ae9047210 */ /* 0x001fe40007fde0ff */
[----:B------:R-:W-:-:S03]  /*645d0*/  PRMT R251, R62, 0x7773, RZ ;  /* 0x000077733efb7816 */ /* 0x000fc600000000ff */
[----:B------:R-:W-:-:S05]  /*645e0*/  IMAD.X R5, R19, 0x1, R8, P6 ;  /* 0x0000000113057824 */ /* 0x000fca00030e0608 */
[----:B------:R0:W-:Y:S02]  /*645f0*/  @P3 STG.E.U8 desc[UR56][R4.64], R251 ;  /* 0x000000fb04003986 */ /* 0x0001e4000c101138 */
[----:B0-----:R-:W-:Y:S02]  /*64600*/  IADD3 R4, P6, R18, R11, RZ ;  /* 0x0000000b12047210 */ /* 0x001fe40007fde0ff */
[----:B------:R-:W-:-:S03]  /*64610*/  PRMT R251, R211, 0x7770, RZ ;  /* 0x00007770d3fb7816 */ /* 0x000fc600000000ff */
[----:B------:R-:W-:Y:S02]  /*64620*/  IMAD.X R5, R2, 0x1, R9, P6 ;  /* 0x0000000102057824 */ /* 0x000fe400030e0609 */
[----:B------:R4:W-:Y:S02]  /*64630*/  @P0 STG.E.U8 desc[UR56][R20.64], R251 ;  /* 0x000000fb14000986 */ /* 0x0009e4000c101138 */
[----:B----4-:R-:W-:Y:S02]  /*64640*/  SHF.R.S32.HI R251, RZ, 0x1f, R63 ;  /* 0x0000001ffffb7819 */ /* 0x010fe4000001143f */
[----:B------:R-:W-:-:S05]  /*64650*/  IADD3 R20, P6, R63, R15, RZ ;  /* 0x0000000f3f147210 */ /* 0x000fca0007fde0ff */
[----:B------:R-:W-:-:S05]  /*64660*/  IMAD.X R21, R251, 0x1, R14, P6 ;  /* 0x00000001fb157824 */ /* 0x000fca00030e060e */
[----:B------:R-:W-:Y:S04]  /*64670*/  STL.64 [R1+0x20b0], R20 ;  /* 0x0020b01401007387 */ /* 0x000fe80000100a00 */
[----:B------:R-:W2:Y:S01]  /*64680*/  LDL.LU R19, [R1+0xe0] ;  /* 0x0000e00001137983 */ /* 0x000ea20000300800 */
[----:B------:R-:W-:-:S03]  /*64690*/  LOP3.LUT P1, RZ, R223, 0x800000, RZ, 0xc0, !PT ;  /* 0x00800000dfff7812 */ /* 0x000fc6000782c0ff */
[----:B------:R-:W3:Y:S10]  /*646a0*/  LDL.LU R62, [R1+0xe4] ;  /* 0x0000e400013e7983 */ /* 0x000ef40000300800 */
[----:B------:R-:W-:-:S02]  /*646b0*/  @P1 LOP3.LUT R224, R224, 0x100000, RZ, 0xfc, !PT ;  /* 0x00100000e0e01812 */ /* 0x000fc400078efcff */
[----:B------:R-:W-:Y:S02]  /*646c0*/  LOP3.LUT P1, RZ, R223, 0x200000, RZ, 0xc0, !PT ;  /* 0x00200000dfff7812 */ /* 0x000fe4000782c0ff */
[----:B------:R-:W-:-:S11]  /*646d0*/  LOP3.LUT R224, R224, 0xffdfffff, RZ, 0xc0, !PT ;  /* 0xffdfffffe0e07812 */ /* 0x000fd600078ec0ff */
[----:B------:R-:W-:Y:S02]  /*646e0*/  @P1 LOP3.LUT R224, R224, 0x200000, RZ, 0xfc, !PT ;  /* 0x00200000e0e01812 */ /* 0x000fe400078efcff */
        /* <DEDUP_REMOVED lines=13> */
[----:B------:R-:W-:Y:S02]  /*647c0*/  LOP3.LUT R224, R224, 0xfbffffff, RZ, 0xc0, !PT ;  /* 0xfbffffffe0e07812 */ /* 0x000fe400078ec0ff */
[----:B------:R-:W-:-:S09]  /*647d0*/  LOP3.LUT P2, RZ, R222, 0x100, RZ, 0xc0, !PT ;  /* 0x00000100deff7812 */ /* 0x000fd2000784c0ff */
[----:B------:R-:W-:Y:S02]  /*647e0*/  @P1 LOP3.LUT R224, R224, 0x4000000, RZ, 0xfc, !PT ;  /* 0x04000000e0e01812 */ /* 0x000fe400078efcff */
[----:B------:R-:W-:Y:S02]  /*647f0*/  LOP3.LUT P1, RZ, R223, 0x8000, RZ, 0xc0, !PT ;  /* 0x00008000dfff7812 */ /* 0x000fe4000782c0ff */
[----:B------:R-:W-:Y:S02]  /*64800*/  LOP3.LUT R224, R224, 0xf7ffffff, RZ, 0xc0, !PT ;  /* 0xf7ffffffe0e07812 */ /* 0x000fe400078ec0ff */
[----:B------:R-:W-:Y:S02]  /*64810*/  LOP3.LUT P5, RZ, R222, 0x200, RZ, 0xc0, !PT ;  /* 0x00000200deff7812 */ /* 0x000fe400078ac0ff */
[----:B------:R-:W-:Y:S02]  /*64820*/  PRMT R3, R211, 0x7771, RZ ;  /* 0x00007771d3037816 */ /* 0x000fe400000000ff */
[----:B------:R-:W-:-:S05]  /*64830*/  IADD3 R216, P6, R63, R13, RZ ;  /* 0x0000000d3fd87210 */ /* 0x000fca0007fde0ff */
[----:B------:R-:W-:Y:S01]  /*64840*/  @P1 LOP3.LUT R224, R224, 0x8000000, RZ, 0xfc, !PT ;  /* 0x08000000e0e01812 */ /* 0x000fe200078efcff */
[----:B------:R0:W-:Y:S01]  /*64850*/  @P2 STG.E.U8 desc[UR56][R6.64], R3 ;  /* 0x0000000306002986 */ /* 0x0001e2000c101138 */
[----:B------:R-:W-:-:S03]  /*64860*/  IMAD.X R217, R251, 0x1, R12, P6 ;  /* 0x00000001fbd97824 */ /* 0x000fc600030e060c */
[----:B------:R-:W-:Y:S04]  /*64870*/  STL.64 [R1+0x24d8], R224 ;  /* 0x0024d8e001007387 */ /* 0x000fe80000100a00 */
[----:B------:R1:W-:Y:S01]  /*64880*/  STL.64 [R1+0x24e0], R222 ;  /* 0x0024e0de01007387 */ /* 0x0003e20000100a00 */
[----:B0-----:R-:W-:Y:S02]  /*64890*/  PRMT R3, R211, 0x7772, RZ ;  /* 0x00007772d3037816 */ /* 0x001fe400000000ff */
[C---:B------:R-:W-:Y:S02]  /*648a0*/  LOP3.LUT P2, RZ, R223.reuse, 0x1000, RZ, 0xc0, !PT ;  /* 0x00001000dfff7812 */ /* 0x040fe4000784c0ff */
[----:B------:R-:W-:Y:S01]  /*648b0*/  LOP3.LUT P1, RZ, R223, 0x4000, RZ, 0xc0, !PT ;  /* 0x00004000dfff7812 */ /* 0x000fe2000782c0ff */
[----:B------:R0:W-:Y:S01]  /*648c0*/  @P5 STG.E.U8 desc[UR56][R4.64], R3 ;  /* 0x0000000304005986 */ /* 0x0001e2000c101138 */
[----:B-1----:R-:W-:-:S02]  /*648d0*/  IADD3 R222, P6, R63, R11, RZ ;  /* 0x0000000b3fde7210 */ /* 0x002fc40007fde0ff */
[C---:B------:R-:W-:Y:S02]  /*648e0*/  LOP3.LUT P5, RZ, R223.reuse, 0x2000, RZ, 0xc0, !PT ;  /* 0x00002000dfff7812 */ /* 0x040fe400078ac0ff */
[C---:B------:R-:W-:Y:S02]  /*648f0*/  LOP3.LUT P4, RZ, R223.reuse, 0x1000000, RZ, 0xc0, !PT ;  /* 0x01000000dfff7812 */ /* 0x040fe4000788c0ff */
[C---:B------:R-:W-:Y:S02]  /*64900*/  LOP3.LUT P3, RZ, R223.reuse, 0x2000000, RZ, 0xc0, !PT ;  /* 0x02000000dfff7812 */ /* 0x040fe4000786c0ff */
[----:B------:R-:W-:Y:S01]  /*64910*/  LOP3.LUT P0, RZ, R223, 0x4000000, RZ, 0xc0, !PT ;  /* 0x04000000dfff7812 */ /* 0x000fe2000780c0ff */
[----:B------:R-:W-:Y:S01]  /*64920*/  IMAD.X R223, R251, 0x1, R9, P6 ;  /* 0x00000001fbdf7824 */ /* 0x000fe200030e0609 */
[----:B------:R-:W-:-:S04]  /*64930*/  IADD3 R214, P6, R18, R10, RZ ;  /* 0x0000000a12d67210 */ /* 0x000fc80007fde0ff */
[----:B------:R1:W-:Y:S01]  /*64940*/  STL.64 [R1+0x24e8], R222 ;  /* 0x0024e8de01007387 */ /* 0x0003e20000100a00 */
[--C-:B------:R-:W-:Y:S01]  /*64950*/  IMAD.X R215, R2, 0x1, R8.reuse, P6 ;  /* 0x0000000102d77824 */ /* 0x100fe200030e0608 */
[----:B------:R-:W-:Y:S02]  /*64960*/  IADD3 R218, P6, R63, R10, RZ ;  /* 0x0000000a3fda7210 */ /* 0x000fe40007fde0ff */
[----:B------:R-:W4:Y:S03]  /*64970*/  LDL.LU R63, [R1+0xe8] ;  /* 0x0000e800013f7983 */ /* 0x000f260000300800 */
[----:B------:R-:W-:Y:S01]  /*64980*/  IMAD.X R219, R251, 0x1, R8, P6 ;  /* 0x00000001fbdb7824 */ /* 0x000fe200030e0608 */
[----:B------:R-:W-:Y:S01]  /*64990*/  SHF.R.S32.HI R251, RZ, 0x1f, R252 ;  /* 0x0000001ffffb7819 */ /* 0x000fe200000114fc */
[----:B------:R-:W4:Y:S01]  /*649a0*/  LDL.LU R18, [R1+0xec] ;  /* 0x0000ec0001127983 */ /* 0x000f220000300800 */
[----:B------:R-:W-:-:S05]  /*649b0*/  IADD3 R190, P6, R252, R15, RZ ;  /* 0x0000000ffcbe7210 */ /* 0x000fca0007fde0ff */
[----:B------:R-:W-:Y:S01]  /*649c0*/  IMAD.X R191, R251, 0x1, R14, P6 ;  /* 0x00000001fbbf7824 */ /* 0x000fe200030e060e */
[----:B------:R-:W-:-:S05]  /*649d0*/  IADD3 R2, P6, R252, R13, RZ ;  /* 0x0000000dfc027210 */ /* 0x000fca0007fde0ff */
[----:B0-----:R-:W-:Y:S01]  /*649e0*/  IMAD.X R3, R251, 0x1, R12, P6 ;  /* 0x00000001fb037824 */ /* 0x001fe200030e060c */
[----:B------:R-:W-:-:S05]  /*649f0*/  IADD3 R196, P6, R252, R11, RZ ;  /* 0x0000000bfcc47210 */ /* 0x000fca0007fde0ff */
[----:B------:R-:W-:Y:S01]  /*64a00*/  IMAD.X R197, R251, 0x1, R9, P6 ;  /* 0x00000001fbc57824 */ /* 0x000fe200030e0609 */
[----:B-1----:R-:W-:-:S05]  /*64a10*/  IADD3 R222, P6, R252, R10, RZ ;  /* 0x0000000afcde7210 */ /* 0x002fca0007fde0ff */
[----:B------:R-:W-:Y:S01]  /*64a20*/  IMAD.X R223, R251, 0x1, R8, P6 ;  /* 0x00000001fbdf7824 */ /* 0x000fe200030e0608 */
[----:B--2---:R-:W-:Y:S02]  /*64a30*/  SHF.R.S32.HI R251, RZ, 0x1f, R19 ;  /* 0x0000001ffffb7819 */ /* 0x004fe40000011413 */
[----:B------:R-:W-:-:S05]  /*64a40*/  IADD3 R4, P6, R19, R15, RZ ;  /* 0x0000000f13047210 */ /* 0x000fca0007fde0ff */
[----:B------:R-:W-:-:S05]  /*64a50*/  IMAD.X R5, R251, 0x1, R14, P6 ;  /* 0x00000001fb057824 */ /* 0x000fca00030e060e */
[----:B------:R0:W-:Y:S02]  /*64a60*/  STL.64 [R1+0x2068], R4 ;  /* 0x0020680401007387 */ /* 0x0001e40000100a00 */
[----:B0-----:R-:W-:-:S05]  /*64a70*/  IADD3 R4, P6, R19, R13, RZ ;  /* 0x0000000d13047210 */ /* 0x001fca0007fde0ff */
[----:B------:R-:W-:-:S05]  /*64a80*/  IMAD.X R5, R251, 0x1, R12, P6 ;  /* 0x00000001fb057824 */ /* 0x000fca00030e060c */
[----:B------:R0:W-:Y:S02]  /*64a90*/  STL.64 [R1+0x2060], R4 ;  /* 0x0020600401007387 */ /* 0x0001e40000100a00 */
[----:B0-----:R-:W-:-:S05]  /*64aa0*/  IADD3 R4, P6, R19, R11, RZ ;  /* 0x0000000b13047210 */ /* 0x001fca0007fde0ff */
[----:B------:R-:W-:-:S05]  /*64ab0*/  IMAD.X R5, R251, 0x1, R9, P6 ;  /* 0x00000001fb057824 */ /* 0x000fca00030e0609 */
[----:B------:R0:W-:Y:S02]  /*64ac0*/  STL.64 [R1+0x2058], R4 ;  /* 0x0020580401007387 */ /* 0x0001e40000100a00 */
[----:B0-----:R-:W-:-:S05]  /*64ad0*/  IADD3 R4, P6, R19, R10, RZ ;  /* 0x0000000a13047210 */ /* 0x001fca0007fde0ff */
[----:B------:R-:W-:-:S05]  /*64ae0*/  IMAD.X R5, R251, 0x1, R8, P6 ;  /* 0x00000001fb057824 */ /* 0x000fca00030e0608 */
[----:B------:R0:W-:Y:S04]  /*64af0*/  STL.64 [R1+0x2050], R4 ;  /* 0x0020500401007387 */ /* 0x0001e80000100a00 */
[----:B------:R-:W2:Y:S01]  /*64b00*/  LDL.LU R19, [R1+0xf0] ;  /* 0x0000f00001137983 */ /* 0x000ea20000300800 */
[----:B---3--:R-:W-:Y:S02]  /*64b10*/  SHF.R.S32.HI R251, RZ, 0x1f, R62 ;  /* 0x0000001ffffb7819 */ /* 0x008fe4000001143e */
        /* <DEDUP_REMOVED lines=10> */
[----:B------:R-:W-:Y:S01]  /*64bc0*/  IMAD.X R5, R251, 0x1, R8, P6 ;  /* 0x00000001fb057824 */ /* 0x000fe200030e0608 */
[----:B----4-:R-:W-:-:S04]  /*64bd0*/  SHF.R.S32.HI R251, RZ, 0x1f, R63 ;  /* 0x0000001ffffb7819 */ /* 0x010fc8000001143f */
[----:B------:R0:W-:Y:S04]  /*64be0*/  STL.64 [R1+0x2030], R4 ;  /* 0x0020300401007387 */ /* 0x0001e80000100a00 */
[----:B------:R-:W3:Y:S01]  /*64bf0*/  LDL.LU R62, [R1+0xf4] ;  /* 0x0000f400013e7983 */ /* 0x000ee20000300800 */
        /* <DEDUP_REMOVED lines=11> */
[----:B------:R-:W-:Y:S01]  /*64cb0*/  SHF.R.S32.HI R251, RZ, 0x1f, R18 ;  /* 0x0000001ffffb7819 */ /* 0x000fe20000011412 */
[----:B------:R-:W-:-:S03]  /*64cc0*/  IMAD.MOV.U32 R63, RZ, RZ, R17 ;  /* 0x000000ffff3f7224 */ /* 0x000fc600078e0011 */
[----:B------:R0:W-:Y:S01]  /*64cd0*/  STL.64 [R1+0x2010], R4 ;  /* 0x0020100401007387 */ /* 0x0001e20000100a00 */
[----:B------:R-:W-:Y:S02]  /*64ce0*/  IMAD.MOV.U32 R17, RZ, RZ, R60 ;  /* 0x000000ffff117224 */ /* 0x000fe400078e003c */
[----:B------:R-:W-:Y:S02]  /*64cf0*/  IMAD.MOV.U32 R60, RZ, RZ, R54 ;  /* 0x000000ffff3c7224 */ /* 0x000fe400078e0036 */
[----:B------:R-:W-:Y:S01]  /*64d00*/  IMAD.MOV.U32 R54, RZ, RZ, R38 ;  /* 0x000000ffff367224 */ /* 0x000fe200078e0026 */
[----:B0-----:R-:W-:Y:S01]  /*64d10*/  IADD3 R4, P6, R18, R15, RZ ;  /* 0x0000000f12047210 */ /* 0x001fe20007fde0ff */
[----:B------:R-:W-:Y:S02]  /*64d20*/  IMAD.MOV.U32 R38, RZ, RZ, R36 ;  /* 0x000000ffff267224 */ /* 0x000fe400078e0024 */
[----:B------:R-:W-:Y:S02]  /*64d30*/  IMAD.MOV.U32 R36, RZ, RZ, R33 ;  /* 0x000000ffff247224 */ /* 0x000fe400078e0021 */
[----:B------:R-:W-:-:S02]  /*64d40*/  IMAD.X R5, R251, 0x1, R14, P6 ;  /* 0x00000001fb057824 */ /* 0x000fc400030e060e */
[----:B------:R-:W-:Y:S02]  /*64d50*/  IMAD.MOV.U32 R33, RZ, RZ, R227 ;  /* 0x000000ffff217224 */ /* 0x000fe400078e00e3 */
[----:B------:R-:W4:Y:S04]  /*64d60*/  LDL.LU R227, [R1+0xf8] ;  /* 0x0000f80001e37983 */ /* 0x000f280000300800 */
        /* <DEDUP_REMOVED lines=10> */
[----:B------:R-:W4:Y:S01]  /*64e10*/  LDL.LU R18, [R1+0xfc] ;  /* 0x0000fc0001127983 */ /* 0x000f220000300800 */
[----:B--2---:R-:W-:Y:S02]  /*64e20*/  SHF.R.S32.HI R251, RZ, 0x1f, R19 ;  /* 0x0000001ffffb7819 */ /* 0x004fe40000011413 */
        /* <DEDUP_REMOVED lines=26> */
[----:B------:R-:W3:Y:S01]  /*64fd0*/  LDL.LU R232, [R1+0x104] ;  /* 0x0001040001e87983 */ /* 0x000ee20000300800 */
[----:B----4-:R-:W-:Y:S02]  /*64fe0*/  SHF.R.S32.HI R251, RZ, 0x1f, R227 ;  /* 0x0000001ffffb7819 */ /* 0x010fe400000114e3 */
[----:B0-----:R-:W-:-:S05]  /*64ff0*/  IADD3 R4, P6, R227, R15, RZ ;  /* 0x0000000fe3047210 */ /* 0x001fca0007fde0ff */
[----:B------:R-:W-:-:S05]  /*65000*/  IMAD.X R5, R251, 0x1, R14, P6 ;  /* 0x00000001fb057824 */ /* 0x000fca00030e060e */
[----:B------:R0:W-:Y:S02]  /*65010*/  STL.64 [R1+0x1fa8], R4 ;  /* 0x001fa80401007387 */ /* 0x0001e40000100a00 */
[----:B0-----:R-:W-:-:S05]  /*65020*/  IADD3 R4, P6, R227, R13, RZ ;  /* 0x0000000de3047210 */ /* 0x001fca0007fde0ff */
[----:B------:R-:W-:-:S05]  /*65030*/  IMAD.X R5, R251, 0x1, R12, P6 ;  /* 0x00000001fb057824 */ /* 0x000fca00030e060c */
[----:B------:R0:W-:Y:S01]  /*65040*/  STL.64 [R1+0x1fa0], R4 ;  /* 0x001fa00401007387 */ /* 0x0001e20000100a00 */
[----:B------:R-:W-:Y:S02]  /*65050*/  IMAD.MOV.U32 R62, RZ, RZ, R17 ;  /* 0x000000ffff3e7224 */ /* 0x000fe400078e0011 */
[----:B------:R-:W-:Y:S02]  /*65060*/  IMAD.MOV.U32 R17, RZ, RZ, R60 ;  /* 0x000000ffff117224 */ /* 0x000fe400078e003c */
[----:B------:R-:W-:Y:S01]  /*65070*/  IMAD.MOV.U32 R60, RZ, RZ, R226 ;  /* 0x000000ffff3c7224 */ /* 0x000fe200078e00e2 */
[----:B0-----:R-:W-:-:S05]  /*65080*/  IADD3 R4, P6, R227, R11, RZ ;  /* 0x0000000be3047210 */ /* 0x001fca0007fde0ff */
[----:B------:R-:W-:Y:S01]  /*65090*/  IMAD.X R5, R251, 0x1, R9, P6 ;  /* 0x00000001fb057824 */ /* 0x000fe200030e0609 */
[----:B------:R-:W-:-:S04]  /*650a0*/  IADD3 R226, P6, R227, R10, RZ ;  /* 0x0000000ae3e27210 */ /* 0x000fc80007fde0ff */
[----:B------:R0:W-:Y:S01]  /*650b0*/  STL.64 [R1+0x1f98], R4 ;  /* 0x001f980401007387 */ /* 0x0001e20000100a00 */
[----:B------:R-:W-:-:S03]  /*650c0*/  IMAD.X R227, R251, 0x1, R8, P6 ;  /* 0x00000001fbe37824 */ /* 0x000fc600030e0608 */
[----:B------:R-:W4:Y:S01]  /*650d0*/  LDL.LU R233, [R1+0x108] ;  /* 0x0001080001e97983 */ /* 0x000f220000300800 */
[----:B------:R-:W-:Y:S02]  /*650e0*/  SHF.R.S32.HI R251, RZ, 0x1f, R18 ;  /* 0x0000001ffffb7819 */ /* 0x000fe40000011412 */
        /* <DEDUP_REMOVED lines=55> */
[----:B------:R-:W-:Y:S02]  /*65460*/  SHF.R.S32.HI R251, RZ, 0x1f, R18 ;  /* 0x0000001ffffb7819 */ /* 0x000fe40000011412 */
[----:B0-----:R-:W-:-:S05]  /*65470*/  IADD3 R4, P6, R18, R15, RZ ;  /* 0x0000000f12047210 */ /* 0x001fca0007fde0ff */
[----:B------:R-:W-:Y:S01]  /*65480*/  IMAD.X R5, R251, 0x1, R14, P6 ;  /* 0x00000001fb057824 */ /* 0x000fe200030e060e */
[----:B------:R-:W-:-:S04]  /*65490*/  IADD3 R6, P6, R18, R13, RZ ;  /* 0x0000000d12067210 */ /* 0x000fc80007fde0ff */
[----:B------:R0:W-:Y:S01]  /*654a0*/  STL.64 [R1+0x1f08], R4 ;  /* 0x001f080401007387 */ /* 0x0001e20000100a00 */
[----:B------:R-:W-:Y:S01]  /*654b0*/  IMAD.X R7, R251, 0x1, R12, P6 ;  /* 0x00000001fb077824 */ /* 0x000fe200030e060c */
        /* <DEDUP_REMOVED lines=47> */
[----:B------:R-:W-:-:S04]  /*657b0*/  SHF.R.S32.HI R251, RZ, 0x1f, R18 ;  /* 0x0000001ffffb7819 */ /* 0x000fc80000011412 */
[----:B------:R0:W-:Y:S04]  /*657c0*/  STL.64 [R1+0x1e90], R4 ;  /* 0x001e900401007387 */ /* 0x0001e80000100a00 */
[----:B------:R-:W4:Y:S01]  /*657d0*/  LDL.LU R233, [R1+0x128] ;  /* 0x0001280001e97983 */ /* 0x000f220000300800 */
        /* <DEDUP_REMOVED lines=141> */
[----:B------:R-:W-:Y:S02]  /*660b0*/  IMAD.X R5, R251, 0x1, R14, P6 ;  /* 0x00000001fb057824 */ /* 0x000fe400030e060e */
        /* <DEDUP_REMOVED lines=8> */
[----:B------:R-:W-:Y:S01]  /*66140*/  IMAD.X R5, R251, 0x1, R12, P6 ;  /* 0x00000001fb057824 */ /* 0x000fe200030e060c */
[----:B------:R-:W-:Y:S01]  /*66150*/  IADD3 R228, P6, R25, R11, RZ ;  /* 0x0000000b19e47210 */ /* 0x000fe20007fde0ff */
[----:B------:R-:W-:-:S02]  /*66160*/  IMAD.MOV.U32 R17, RZ, RZ, R60 ;  /* 0x000000ffff117224 */ /* 0x000fc400078e003c */
[----:B------:R-:W-:Y:S01]  /*66170*/  IMAD.MOV.U32 R60, RZ, RZ, R37 ;  /* 0x000000ffff3c7224 */ /* 0x000fe200078e0025 */
[----:B------:R0:W-:Y:S01]  /*66180*/  STL.64 [R1+0x1d40], R4 ;  /* 0x001d400401007387 */ /* 0x0001e20000100a00 */
[----:B------:R-:W-:Y:S02]  /*66190*/  IMAD.MOV.U32 R37, RZ, RZ, R229 ;  /* 0x000000ffff257224 */ /* 0x000fe400078e00e5 */
[----:B------:R-:W-:Y:S01]  /*661a0*/  IMAD.X R229, R251, 0x1, R9, P6 ;  /* 0x00000001fbe57824 */ /* 0x000fe200030e0609 */
[----:B0-----:R-:W-:-:S04]  /*661b0*/  IADD3 R4, P6, R25, R10, RZ ;  /* 0x0000000a19047210 */ /* 0x001fc80007fde0ff */
[----:B------:R-:W-:Y:S01]  /*661c0*/  STL.64 [R1+0x24b8], R228 ;  /* 0x0024b8e401007387 */ /* 0x000fe20000100a00 */
        /* <DEDUP_REMOVED lines=104> */
[----:B------:R0:W-:Y:S01]  /*66850*/  STL.64 [R1+0x1c48], R4 ;  /* 0x001c480401007387 */ /* 0x0001e20000100a00 */
[----:B------:R-:W-:Y:S02]  /*66860*/  IMAD.MOV.U32 R233, RZ, RZ, R28 ;  /* 0x000000ffffe97224 */ /* 0x000fe400078e001c */
[----:B------:R-:W-:Y:S01]  /*66870*/  IMAD.MOV.U32 R232, RZ, RZ, R18 ;  /* 0x000000ffffe87224 */ /* 0x000fe200078e0012 */
[----:B0-----:R-:W-:Y:S01]  /*66880*/  IADD3 R4, P6, R25, R13, RZ ;  /* 0x0000000d19047210 */ /* 0x001fe20007fde0ff */
[----:B------:R-:W-:-:S04]  /*66890*/  IMAD.MOV.U32 R18, RZ, RZ, R19 ;  /* 0x000000ffff127224 */ /* 0x000fc800078e0013 */
[----:B------:R-:W-:Y:S01]  /*668a0*/  IMAD.X R5, R251, 0x1, R12, P6 ;  /* 0x00000001fb057824 */ /* 0x000fe200030e060c */
[----:B------:R-:W-:Y:S01]  /*668b0*/  IADD3 R28, P6, R25, R11, RZ ;  /* 0x0000000b191c7210 */ /* 0x000fe20007fde0ff */
[----:B------:R-:W-:Y:S02]  /*668c0*/  IMAD.MOV.U32 R19, RZ, RZ, R58 ;  /* 0x000000ffff137224 */ /* 0x000fe400078e003a */
[----:B------:R-:W-:Y:S01]  /*668d0*/  IMAD.MOV.U32 R58, RZ, RZ, R29 ;  /* 0x000000ffff3a7224 */ /* 0x000fe200078e001d */
[----:B------:R0:W-:Y:S01]  /*668e0*/  STL.64 [R1+0x1c40], R4 ;  /* 0x001c400401007387 */ /* 0x0001e20000100a00 */
[----:B------:R-:W-:Y:S01]  /*668f0*/  IMAD.X R29, R251, 0x1, R9, P6 ;  /* 0x00000001fb1d7824 */ /* 0x000fe200030e0609 */
[----:B0-----:R-:W-:-:S04]  /*66900*/  IADD3 R4, P6, R25, R10, RZ ;  /* 0x0000000a19047210 */ /* 0x001fc80007fde0ff */
[----:B------:R-:W-:Y:S01]  /*66910*/  STL.64 [R1+0x2498], R28 ;  /* 0x0024981c01007387 */ /* 0x000fe20000100a00 */
[----:B------:R-:W-:-:S05]  /*66920*/  IMAD.X R5, R251, 0x1, R8, P6 ;  /* 0x00000001fb057824 */ /* 0x000fca00030e0608 */
[----:B------:R0:W-:Y:S01]  /*66930*/  STL.64 [R1+0x1c30], R4 ;  /* 0x001c300401007387 */ /* 0x0001e20000100a00 */
[----:B------:R-:W-:Y:S02]  /*66940*/  IMAD.MOV.U32 R25, RZ, RZ, R232 ;  /* 0x000000ffff197224 */ /* 0x000fe400078e00e8 */
[----:B------:R-:W-:Y:S02]  /*66950*/  IMAD.MOV.U32 R232, RZ, RZ, R233 ;  /* 0x000000ffffe87224 */ /* 0x000fe400078e00e9 */
[----:B------:R-:W-:Y:S02]  /*66960*/  IMAD.MOV.U32 R233, RZ, RZ, R53 ;  /* 0x000000ffffe97224 */ /* 0x000fe400078e0035 */
[----:B------:R-:W-:Y:S02]  /*66970*/  IMAD.MOV.U32 R53, RZ, RZ, R31 ;  /* 0x000000ffff357224 */ /* 0x000fe400078e001f */
[----:B------:R-:W3:Y:S01]  /*66980*/  LDL.LU R31, [R1+0x174] ;  /* 0x00017400011f7983 */ /* 0x000ee20000300800 */
[----:B----4-:R-:W-:-:S02]  /*66990*/  SHF.R.S32.HI R251, RZ, 0x1f, R20 ;  /* 0x0000001ffffb7819 */ /* 0x010fc40000011414 */
        /* <DEDUP_REMOVED lines=28> */
[----:B------:R-:W-:Y:S02]  /*66b60*/  IMAD.MOV.U32 R232, RZ, RZ, R233 ;  /* 0x000000ffffe87224 */ /* 0x000fe400078e00e9 */
[----:B------:R-:W-:Y:S02]  /*66b70*/  IMAD.MOV.U32 R233, RZ, RZ, R63 ;  /* 0x000000ffffe97224 */ /* 0x000fe400078e003f */
[----:B------:R-:W-:Y:S02]  /*66b80*/  IMAD.MOV.U32 R63, RZ, RZ, R231 ;  /* 0x000000ffff3f7224 */ /* 0x000fe400078e00e7 */
[----:B------:R-:W4:Y:S01]  /*66b90*/  LDL.LU R231, [R1+0x17c] ;  /* 0x00017c0001e77983 */ /* 0x000f220000300800 */
[----:B--2---:R-:W-:-:S02]  /*66ba0*/  SHF.R.S32.HI R251, RZ, 0x1f, R21 ;  /* 0x0000001ffffb7819 */ /* 0x004fc40000011415 */
        /* <DEDUP_REMOVED lines=21> */
[----:B------:R-:W-:Y:S02]  /*66d00*/  IMAD.X R5, R251, 0x1, R12, P6 ;  /* 0x00000001fb057824 */ /* 0x000fe400030e060c */
[----:B------:R-:W-:Y:S02]  /*66d10*/  IMAD.MOV.U32 R233, RZ, RZ, R60 ;  /* 0x000000ffffe97224 */ /* 0x000fe400078e003c */
[----:B------:R-:W-:Y:S01]  /*66d20*/  IMAD.MOV.U32 R60, RZ, RZ, R54 ;  /* 0x000000ffff3c7224 */ /* 0x000fe200078e0036 */
[----:B------:R0:W-:Y:S01]  /*66d30*/  STL.64 [R1+0x1bc0], R4 ;  /* 0x001bc00401007387 */ /* 0x0001e20000100a00 */
[----:B------:R-:W-:Y:S02]  /*66d40*/  IMAD.MOV.U32 R54, RZ, RZ, R55 ;  /* 0x000000ffff367224 */ /* 0x000fe400078e0037 */
[----:B------:R-:W-:Y:S02]  /*66d50*/  IMAD.MOV.U32 R55, RZ, RZ, R38 ;  /* 0x000000ffff377224 */ /* 0x000fe400078e0026 */
[----:B------:R-:W-:-:S02]  /*66d60*/  IMAD.MOV.U32 R38, RZ, RZ, R39 ;  /* 0x000000ffff267224 */ /* 0x000fc400078e0027 */
[----:B------:R-:W-:Y:S01]  /*66d70*/  IMAD.MOV.U32 R39, RZ, RZ, R33 ;  /* 0x000000ffff277224 */ /* 0x000fe200078e0021 */
[----:B0-----:R-:W-:Y:S01]  /*66d80*/  IADD3 R4, P6, R31, R11, RZ ;  /* 0x0000000b1f047210 */ /* 0x001fe20007fde0ff */
[----:B------:R-:W-:Y:S02]  /*66d90*/  IMAD.MOV.U32 R20, RZ, RZ, R21 ;  /* 0x000000ffff147224 */ /* 0x000fe400078e0015 */
[----:B------:R-:W-:Y:S02]  /*66da0*/  IMAD.MOV.U32 R33, RZ, RZ, R30 ;  /* 0x000000ffff217224 */ /* 0x000fe400078e001e */
[----:B------:R-:W-:Y:S01]  /*66db0*/  IMAD.X R5, R251, 0x1, R9, P6 ;  /* 0x00000001fb057824 */ /* 0x000fe200030e0609 */
[----:B------:R-:W-:Y:S01]  /*66dc0*/  IADD3 R30, P6, R31, R10, RZ ;  /* 0x0000000a1f1e7210 */ /* 0x000fe20007fde0ff */
[----:B------:R-:W-:Y:S02]  /*66dd0*/  IMAD.MOV.U32 R21, RZ, RZ, R232 ;  /* 0x000000ffff157224 */ /* 0x000fe400078e00e8 */
[----:B------:R-:W-:-:S02]  /*66de0*/  IMAD.MOV.U32 R232, RZ, RZ, R233 ;  /* 0x000000ffffe87224 */ /* 0x000fc400078e00e9 */
[----:B------:R-:W-:Y:S02]  /*66df0*/  IMAD.MOV.U32 R233, RZ, RZ, R60 ;  /* 0x000000ffffe97224 */ /* 0x000fe400078e003c */
[----:B------:R-:W-:Y:S02]  /*66e00*/  IMAD.MOV.U32 R60, RZ, RZ, R54 ;  /* 0x000000ffff3c7224 */ /* 0x000fe400078e0036 */
[----:B------:R-:W-:Y:S01]  /*66e10*/  IMAD.MOV.U32 R54, RZ, RZ, R38 ;  /* 0x000000ffff367224 */ /* 0x000fe200078e0026 */
[----:B------:R0:W-:Y:S01]  /*66e20*/  STL.64 [R1+0x1bb8], R4 ;  /* 0x001bb80401007387 */ /* 0x0001e20000100a00 */
[----:B------:R-:W-:Y:S02]  /*66e30*/  IMAD.MOV.U32 R38, RZ, RZ, R39 ;  /* 0x000000ffff267224 */ /* 0x000fe400078e0027 */
[----:B------:R-:W-:Y:S02]  /*66e40*/  IMAD.MOV.U32 R39, RZ, RZ, R33 ;  /* 0x000000ffff277224 */ /* 0x000fe400078e0021 */
[----:B------:R-:W-:Y:S01]  /*66e50*/  IMAD.X R31, R251, 0x1, R8, P6 ;  /* 0x00000001fb1f7824 */ /* 0x000fe200030e0608 */
[----:B------:R-:W3:Y:S04]  /*66e60*/  LDL.LU R33, [R1+0x184] ;  /* 0x0001840001217983 */ /* 0x000ee80000300800 */
[----:B------:R-:W-:Y:S01]  /*66e70*/  STL.64 [R1+0x2470], R30 ;  /* 0x0024701e01007387 */ /* 0x000fe20000100a00 */
        /* <DEDUP_REMOVED lines=29> */
[----:B------:R-:W4:Y:S04]  /*67050*/  LDL.LU R49, [R1+0x18c] ;  /* 0x00018c0001317983 */ /* 0x000f280000300800 */
[----:B------:R-:W-:Y:S01]  /*67060*/  STL.64 [R1+0x2478], R230 ;  /* 0x002478e601007387 */ /* 0x000fe20000100a00 */
        /* <DEDUP_REMOVED lines=20> */
[----:B------:R0:W-:Y:S01]  /*671b0*/  STL.64 [R1+0x1b40], R4 ;  /* 0x001b400401007387 */ /* 0x0001e20000100a00 */
[----:B------:R-:W-:Y:S01]  /*671c0*/  IMAD.MOV.U32 R26, RZ, RZ, R27 ;  /* 0x000000ffff1a7224 */ /* 0x000fe200078e001b */
[----:B0-----:R-:W-:-:S05]  /*671d0*/  IADD3 R4, P6, R33, R11, RZ ;  /* 0x0000000b21047210 */ /* 0x001fca0007fde0ff */
[----:B------:R-:W-:Y:S02]  /*671e0*/  IMAD.X R5, R251, 0x1, R9, P6 ;  /* 0x00000001fb057824 */ /* 0x000fe400030e0609 */
[----:B------:R-:W-:-:S03]  /*671f0*/  IMAD.MOV.U32 R27, RZ, RZ, R21 ;  /* 0x000000ffff1b7224 */ /* 0x000fc600078e0015 */
[----:B------:R0:W-:Y:S01]  /*67200*/  STL.64 [R1+0x1b38], R4 ;  /* 0x001b380401007387 */ /* 0x0001e20000100a00 */
[----:B------:R-:W-:-:S03]  /*67210*/  IMAD.MOV.U32 R21, RZ, RZ, R232 ;  /* 0x000000ffff157224 */ /* 0x000fc600078e00e8 */
[----:B------:R-:W3:Y:S01]  /*67220*/  LDL.LU R48, [R1+0x194] ;  /* 0x0001940001307983 */ /* 0x000ee20000300800 */
[----:B------:R-:W-:Y:S02]  /*67230*/  IMAD.MOV.U32 R232, RZ, RZ, R63 ;  /* 0x000000ffffe87224 */ /* 0x000fe400078e003f */
[----:B------:R-:W-:Y:S02]  /*67240*/  IMAD.MOV.U32 R63, RZ, RZ, R60 ;  /* 0x000000ffff3f7224 */ /* 0x000fe400078e003c */
[----:B------:R-:W-:Y:S01]  /*67250*/  IMAD.MOV.U32 R60, RZ, RZ, R32 ;  /* 0x000000ffff3c7224 */ /* 0x000fe200078e0020 */
[----:B------:R-:W-:Y:S01]  /*67260*/  IADD3 R32, P6, R33, R10, RZ ;  /* 0x0000000a21207210 */ /* 0x000fe20007fde0ff */
[----:B------:R-:W-:-:S04]  /*67270*/  IMAD.MOV.U32 R23, RZ, RZ, R232 ;  /* 0x000000ffff177224 */ /* 0x000fc800078e00e8 */
[----:B------:R-:W-:Y:S02]  /*67280*/  IMAD.X R33, R251, 0x1, R8, P6 ;  /* 0x00000001fb217824 */ /* 0x000fe400030e0608 */
[----:B------:R-:W-:Y:S02]  /*67290*/  IMAD.MOV.U32 R232, RZ, RZ, R60 ;  /* 0x000000ffffe87224 */ /* 0x000fe400078e003c */
[----:B------:R-:W-:Y:S01]  /*672a0*/  IMAD.MOV.U32 R60, RZ, RZ, R36 ;  /* 0x000000ffff3c7224 */ /* 0x000fe200078e0024 */
[----:B------:R-:W-:Y:S01]  /*672b0*/  STL.64 [R1+0x2480], R32 ;  /* 0x0024802001007387 */ /* 0x000fe20000100a00 */
[----:B------:R-:W-:Y:S01]  /*672c0*/  IMAD.MOV.U32 R22, RZ, RZ, R27 ;  /* 0x000000ffff167224 */ /* 0x000fe200078e001b */
[----:B----4-:R-:W-:Y:S02]  /*672d0*/  SHF.R.S32.HI R251, RZ, 0x1f, R41 ;  /* 0x0000001ffffb7819 */ /* 0x010fe40000011429 */
[----:B0-----:R-:W-:-:S05]  /*672e0*/  IADD3 R4, P6, R41, R15, RZ ;  /* 0x0000000f29047210 */ /* 0x001fca0007fde0ff */
[----:B------:R-:W-:Y:S01]  /*672f0*/  IMAD.X R5, R251, 0x1, R14, P6 ;  /* 0x00000001fb057824 */ /* 0x000fe200030e060e */
[----:B------:R-:W-:Y:S01]  /*67300*/  IADD3 R36, P6, R41, R13, RZ ;  /* 0x0000000d29247210 */ /* 0x000fe20007fde0ff */
[----:B------:R-:W-:-:S03]  /*67310*/  IMAD.MOV.U32 R27, RZ, RZ, R37 ;  /* 0x000000ffff1b7224 */ /* 0x000fc600078e0025 */
[----:B------:R0:W-:Y:S01]  /*67320*/  STL.64 [R1+0x1b28], R4 ;  /* 0x001b280401007387 */ /* 0x0001e20000100a00 */
[----:B------:R-:W-:Y:S01]  /*67330*/  IMAD.X R37, R251, 0x1, R12, P6 ;  /* 0x00000001fb257824 */ /* 0x000fe200030e060c */
[----:B0-----:R-:W-:-:S04]  /*67340*/  IADD3 R4, P6, R41, R11, RZ ;  /* 0x0000000b29047210 */ /* 0x001fc80007fde0ff */
[----:B------:R-:W-:Y:S01]  /*67350*/  STL.64 [R1+0x2450], R36 ;  /* 0x0024502401007387 */ /* 0x000fe20000100a00 */
[----:B------:R-:W-:-:S05]  /*67360*/  IMAD.X R5, R251, 0x1, R9, P6 ;  /* 0x00000001fb057824 */ /* 0x000fca00030e0609 */
[----:B------:R0:W-:Y:S02]  /*67370*/  STL.64 [R1+0x1b18], R4 ;  /* 0x001b180401007387 */ /* 0x0001e40000100a00 */
[----:B0-----:R-:W-:Y:S01]  /*67380*/  IADD3 R4, P6, R41, R10, RZ ;  /* 0x0000000a29047210 */ /* 0x001fe20007fde0ff */
[----:B------:R-:W-:Y:S02]  /*67390*/  IMAD.MOV.U32 R41, RZ, RZ, R22 ;  /* 0x000000ffff297224 */ /* 0x000fe400078e0016 */
[----:B------:R-:W-:Y:S02]  /*673a0*/  IMAD.MOV.U32 R22, RZ, RZ, R23 ;  /* 0x000000ffff167224 */ /* 0x000fe400078e0017 */
[----:B------:R-:W-:Y:S02]  /*673b0*/  IMAD.X R5, R251, 0x1, R8, P6 ;  /* 0x00000001fb057824 */ /* 0x000fe400030e0608 */
[----:B------:R-:W-:Y:S02]  /*673c0*/  IMAD.MOV.U32 R23, RZ, RZ, R27 ;  /* 0x000000ffff177224 */ /* 0x000fe400078e001b */
[----:B------:R-:W-:Y:S01]  /*673d0*/  IMAD.MOV.U32 R27, RZ, RZ, R19 ;  /* 0x000000ffff1b7224 */ /* 0x000fe200078e0013 */
[----:B------:R0:W-:Y:S01]  /*673e0*/  STL.64 [R1+0x1b10], R4 ;  /* 0x001b100401007387 */ /* 0x0001e20000100a00 */
[----:B------:R-:W-:-:S03]  /*673f0*/  IMAD.MOV.U32 R19, RZ, RZ, R39 ;  /* 0x000000ffff137224 */ /* 0x000fc600078e0027 */
        /* <DEDUP_REMOVED lines=36> */
[----:B------:R-:W-:Y:S02]  /*67640*/  IMAD.MOV.U32 R17, RZ, RZ, R56 ;  /* 0x000000ffff117224 */ /* 0x000fe400078e0038 */
[----:B------:R-:W-:Y:S01]  /*67650*/  IMAD.MOV.U32 R56, RZ, RZ, R34 ;  /* 0x000000ffff387224 */ /* 0x000fe200078e0022 */
[----:B0-----:R-:W-:Y:S01]  /*67660*/  IADD3 R4, P6, R48, R13, RZ ;  /* 0x0000000d30047210 */ /* 0x001fe20007fde0ff */
[----:B------:R-:W-:-:S04]  /*67670*/  IMAD.MOV.U32 R49, RZ, RZ, R41 ;  /* 0x000000ffff317224 */ /* 0x000fc800078e0029 */
[C---:B------:R-:W-:Y:S01]  /*67680*/  IMAD.X R5, R251.reuse, 0x1, R12, P6 ;  /* 0x00000001fb057824 */ /* 0x040fe200030e060c */
[C---:B------:R-:W-:Y:S01]  /*67690*/  IADD3 R34, P6, R48.reuse, R11, RZ ;  /* 0x0000000b30227210 */ /* 0x040fe20007fde0ff */
[----:B------:R-:W-:Y:S02]  /*676a0*/  IMAD.MOV.U32 R41, RZ, RZ, R22 ;  /* 0x000000ffff297224 */ /* 0x000fe400078e0016 */
        /* <DEDUP_REMOVED lines=20> */
[----:B------:R-:W-:Y:S02]  /*677f0*/  IMAD.MOV.U32 R48, RZ, RZ, R49 ;  /* 0x000000ffff307224 */ /* 0x000fe400078e0031 */
[----:B------:R-:W-:Y:S02]  /*67800*/  IMAD.MOV.U32 R49, RZ, RZ, R21 ;  /* 0x000000ffff317224 */ /* 0x000fe400078e0015 */
[----:B------:R-:W-:Y:S01]  /*67810*/  IMAD.MOV.U32 R21, RZ, RZ, R38 ;  /* 0x000000ffff157224 */ /* 0x000fe200078e0026 */
[----:B------:R-:W-:-:S05]  /*67820*/  IADD3 R38, P6, R39, R10, RZ ;  /* 0x0000000a27267210 */ /* 0x000fca0007fde0ff */
[----:B------:R-:W-:-:S05]  /*67830*/  IMAD.X R39, R251, 0x1, R8, P6 ;  /* 0x00000001fb277824 */ /* 0x000fca00030e0608 */
[----:B------:R-:W-:Y:S01]  /*67840*/  STL.64 [R1+0x2430], R38 ;  /* 0x0024302601007387 */ /* 0x000fe20000100a00 */
        /* <DEDUP_REMOVED lines=28> */
[----:B---3--:R-:W-:Y:S01]  /*67a10*/  SHF.R.S32.HI R251, RZ, 0x1f, R43 ;  /* 0x0000001ffffb7819 */ /* 0x008fe2000001142b */
[----:B------:R-:W-:Y:S02]  /*67a20*/  IMAD.MOV.U32 R234, RZ, RZ, R26 ;  /* 0x000000ffffea7224 */ /* 0x000fe400078e001a */
[----:B------:R-:W-:Y:S01]  /*67a30*/  IMAD.MOV.U32 R26, RZ, RZ, R19 ;  /* 0x000000ffff1a7224 */ /* 0x000fe200078e0013 */
[----:B0-----:R-:W-:Y:S01]  /*67a40*/  IADD3 R4, P6, R43, R15, RZ ;  /* 0x0000000f2b047210 */ /* 0x001fe20007fde0ff */
[----:B------:R-:W-:-:S02]  /*67a50*/  IMAD.MOV.U32 R19, RZ, RZ, R16 ;  /* 0x000000ffff137224 */ /* 0x000fc400078e0010 */
[----:B------:R-:W-:Y:S02]  /*67a60*/  IMAD.MOV.U32 R16, RZ, RZ, R59 ;  /* 0x000000ffff107224 */ /* 0x000fe400078e003b */
[----:B------:R-:W-:Y:S02]  /*67a70*/  IMAD.X R5, R251, 0x1, R14, P6 ;  /* 0x00000001fb057824 */ /* 0x000fe400030e060e */
[----:B------:R-:W-:Y:S01]  /*67a80*/  IMAD.MOV.U32 R59, RZ, RZ, R52 ;  /* 0x000000ffff3b7224 */ /* 0x000fe200078e0034 */
[----:B------:R-:W-:Y:S01]  /*67a90*/  IADD3 R52, P6, R43, R13, RZ ;  /* 0x0000000d2b347210 */ /* 0x000fe20007fde0ff */
[----:B------:R-:W-:Y:S02]  /*67aa0*/  IMAD.MOV.U32 R235, RZ, RZ, R25 ;  /* 0x000000ffffeb7224 */ /* 0x000fe400078e0019 */
[----:B------:R-:W-:Y:S01]  /*67ab0*/  IMAD.MOV.U32 R25, RZ, RZ, R58 ;  /* 0x000000ffff197224 */ /* 0x000fe200078e003a */
[----:B------:R0:W-:Y:S01]  /*67ac0*/  STL.64 [R1+0x1a48], R4 ;  /* 0x001a480401007387 */ /* 0x0001e20000100a00 */
[----:B------:R-:W-:-:S02]  /*67ad0*/  IMAD.MOV.U32 R58, RZ, RZ, R53 ;  /* 0x000000ffff3a7224 */ /* 0x000fc400078e0035 */
[----:B------:R-:W-:Y:S01]  /*67ae0*/  IMAD.X R53, R251, 0x1, R12, P6 ;  /* 0x00000001fb357824 */ /* 0x000fe200030e060c */
[----:B0-----:R-:W-:-:S04]  /*67af0*/  IADD3 R4, P6, R43, R11, RZ ;  /* 0x0000000b2b047210 */ /* 0x001fc80007fde0ff */
[----:B------:R-:W-:Y:S01]  /*67b00*/  STL.64 [R1+0x2438], R52 ;  /* 0x0024383401007387 */ /* 0x000fe20000100a00 */
[----:B------:R-:W-:-:S05]  /*67b10*/  IMAD.X R5, R251, 0x1, R9, P6 ;  /* 0x00000001fb057824 */ /* 0x000fca00030e0609 */
[----:B------:R0:W-:Y:S02]  /*67b20*/  STL.64 [R1+0x1a38], R4 ;  /* 0x001a380401007387 */ /* 0x0001e40000100a00 */
[----:B0-----:R-:W-:-:S05]  /*67b30*/  IADD3 R4, P6, R43, R10, RZ ;  /* 0x0000000a2b047210 */ /* 0x001fca0007fde0ff */
[----:B------:R-:W-:-:S05]  /*67b40*/  IMAD.X R5, R251, 0x1, R8, P6 ;  /* 0x00000001fb057824 */ /* 0x000fca00030e0608 */
[----:B------:R0:W-:Y:S04]  /*67b50*/  STL.64 [R1+0x1a30], R4 ;  /* 0x001a300401007387 */ /* 0x0001e80000100a00 */
[----:B------:R-:W3:Y:S01]  /*67b60*/  LDL.LU R44, [R1+0x1b4] ;  /* 0x0001b400012c7983 */ /* 0x000ee20000300800 */
[----:B----4-:R-:W-:Y:S01]  /*67b70*/  SHF.R.S32.HI R251, RZ, 0x1f, R50 ;  /* 0x0000001ffffb7819 */ /* 0x010fe20000011432 */
[----:B------:R-:W-:Y:S02]  /*67b80*/  IMAD.MOV.U32 R42, RZ, RZ, R235 ;  /* 0x000000ffff2a7224 */ /* 0x000fe400078e00eb */
[----:B------:R-:W-:Y:S01]  /*67b90*/  IMAD.MOV.U32 R235, RZ, RZ, R23 ;  /* 0x000000ffffeb7224 */ /* 0x000fe200078e0017 */
[----:B0-----:R-:W-:Y:S01]  /*67ba0*/  IADD3 R4, P6, R50, R15, RZ ;  /* 0x0000000f32047210 */ /* 0x001fe20007fde0ff */
[----:B------:R-:W-:-:S02]  /*67bb0*/  IMAD.MOV.U32 R23, RZ, RZ, R56 ;  /* 0x000000ffff177224 */ /* 0x000fc400078e0038 */
[----:B------:R-:W-:Y:S02]  /*67bc0*/  IMAD.MOV.U32 R43, RZ, RZ, R234 ;  /* 0x000000ffff2b7224 */ /* 0x000fe400078e00ea */
        /* <DEDUP_REMOVED lines=28> */
[----:B--2---:R-:W-:Y:S02]  /*67d90*/  SHF.R.S32.HI R251, RZ, 0x1f, R45 ;  /* 0x0000001ffffb7819 */ /* 0x004fe4000001142d */
[----:B0-----:R-:W-:-:S05]  /*67da0*/  IADD3 R4, P6, R45, R15, RZ ;  /* 0x0000000f2d047210 */ /* 0x001fca0007fde0ff */
[----:B------:R-:W-:-:S05]  /*67db0*/  IMAD.X R5, R251, 0x1, R14, P6 ;  /* 0x00000001fb057824 */ /* 0x000fca00030e060e */
[----:B------:R0:W-:Y:S04]  /*67dc0*/  STL.64 [R1+0x19e8], R4 ;  /* 0x0019e80401007387 */ /* 0x0001e80000100a00 */
[----:B------:R-:W2:Y:S01]  /*67dd0*/  LDL.LU R47, [R1+0x1bc] ;  /* 0x0001bc00012f7983 */ /* 0x000ea20000300800 */
[----:B------:R-:W-:Y:S02]  /*67de0*/  IMAD.MOV.U32 R50, RZ, RZ, R42 ;  /* 0x000000ffff327224 */ /* 0x000fe400078e002a */
[----:B------:R-:W-:Y:S01]  /*67df0*/  IMAD.MOV.U32 R42, RZ, RZ, R234 ;  /* 0x000000ffff2a7224 */ /* 0x000fe200078e00ea */
[----:B0-----:R-:W-:Y:S01]  /*67e00*/  IADD3 R4, P6, R45, R13, RZ ;  /* 0x0000000d2d047210 */ /* 0x001fe20007fde0ff */
[----:B------:R-:W-:Y:S02]  /*67e10*/  IMAD.MOV.U32 R51, RZ, RZ, R54 ;  /* 0x000000ffff337224 */ /* 0x000fe400078e0036 */
[----:B------:R-:W-:-:S02]  /*67e20*/  IMAD.MOV.U32 R234, RZ, RZ, R235 ;  /* 0x000000ffffea7224 */ /* 0x000fc400078e00eb */
[----:B------:R-:W-:Y:S01]  /*67e30*/  IMAD.X R5, R251, 0x1, R12, P6 ;  /* 0x00000001fb057824 */ /* 0x000fe200030e060c */
[----:B------:R-:W-:Y:S01]  /*67e40*/  IADD3 R54, P6, R45, R11, RZ ;  /* 0x0000000b2d367210 */ /* 0x000fe20007fde0ff */
[----:B------:R-:W-:Y:S02]  /*67e50*/  IMAD.MOV.U32 R235, RZ, RZ, R48 ;  /* 0x000000ffffeb7224 */ /* 0x000fe400078e0030 */
[----:B------:R-:W-:Y:S02]  /*67e60*/  IMAD.MOV.U32 R48, RZ, RZ, R49 ;  /* 0x000000ffff307224 */ /* 0x000fe400078e0031 */
[----:B------:R-:W-:Y:S01]  /*67e70*/  IMAD.MOV.U32 R49, RZ, RZ, R40 ;  /* 0x000000ffff317224 */ /* 0x000fe200078e0028 */
[----:B------:R0:W-:Y:S01]  /*67e80*/  STL.64 [R1+0x19e0], R4 ;  /* 0x0019e00401007387 */ /* 0x0001e20000100a00 */
[----:B------:R-:W-:Y:S02]  /*67e90*/  IMAD.MOV.U32 R40, RZ, RZ, R55 ;  /* 0x000000ffff287224 */ /* 0x000fe400078e0037 */
[----:B------:R-:W-:Y:S01]  /*67ea0*/  IMAD.X R55, R251, 0x1, R9, P6 ;  /* 0x00000001fb377824 */ /* 0x000fe200030e0609 */
[----:B0-----:R-:W-:Y:S01]  /*67eb0*/  IADD3 R4, P6, R45, R10, RZ ;  /* 0x0000000a2d047210 */ /* 0x001fe20007fde0ff */
[----:B------:R-:W-:-:S04]  /*67ec0*/  IMAD.MOV.U32 R45, RZ, RZ, R50 ;  /* 0x000000ffff2d7224 */ /* 0x000fc800078e0032 */
[----:B------:R-:W-:Y:S01]  /*67ed0*/  IMAD.X R5, R251, 0x1, R8, P6 ;  /* 0x00000001fb057824 */ /* 0x000fe200030e0608 */
[----:B------:R-:W-:Y:S01]  /*67ee0*/  STL.64 [R1+0x2408], R54 ;  /* 0x0024083601007387 */ /* 0x000fe20000100a00 */
[----:B------:R-:W-:Y:S02]  /*67ef0*/  IMAD.MOV.U32 R50, RZ, RZ, R43 ;  /* 0x000000ffff327224 */ /* 0x000fe400078e002b */
[----:B------:R-:W-:Y:S01]  /*67f00*/  IMAD.MOV.U32 R43, RZ, RZ, R27 ;  /* 0x000000ffff2b7224 */ /* 0x000fe200078e001b */
[----:B------:R0:W-:Y:S01]  /*67f10*/  STL.64 [R1+0x19d0], R4 ;  /* 0x0019d00401007387 */ /* 0x0001e20000100a00 */
[----:B------:R-:W-:-:S03]  /*67f20*/  IMAD.MOV.U32 R27, RZ, RZ, R61 ;  /* 0x000000ffff1b7224 */ /* 0x000fc600078e003d */
        /* <DEDUP_REMOVED lines=14> */
[----:B------:R0:W-:Y:S02]  /*68010*/  STL.64 [R1+0x19b0], R4 ;  /* 0x0019b00401007387 */ /* 0x0001e40000100a00 */
[----:B0-----:R-:W-:-:S05]  /*68020*/  IADD3 R4, P6, R64, R15, RZ ;  /* 0x0000000f40047210 */ /* 0x001fca0007fde0ff */
[----:B------:R-:W-:-:S05]  /*68030*/  IMAD.X R5, R251, 0x1, R14, P6 ;  /* 0x00000001fb057824 */ /* 0x000fca00030e060e */
[----:B------:R0:W-:Y:S04]  /*68040*/  STL.64 [R1+0x19a8], R4 ;  /* 0x0019a80401007387 */ /* 0x0001e80000100a00 */
[----:B------:R-:W3:Y:S01]  /*68050*/  LDL.LU R46, [R1+0x1c4] ;  /* 0x0001c400012e7983 */ /* 0x000ee20000300800 */
[----:B------:R-:W-:Y:S02]  /*68060*/  IMAD.MOV.U32 R44, RZ, RZ, R45 ;  /* 0x000000ffff2c7224 */ /* 0x000fe400078e002d */
[----:B------:R-:W-:Y:S02]  /*68070*/  IMAD.MOV.U32 R45, RZ, RZ, R16 ;  /* 0x000000ffff2d7224 */ /* 0x000fe400078e0010 */
[----:B------:R-:W-:Y:S01]  /*68080*/  IMAD.MOV.U32 R16, RZ, RZ, R58 ;  /* 0x000000ffff107224 */ /* 0x000fe200078e003a */
[----:B------:R-:W-:Y:S01]  /*68090*/  IADD3 R58, P6, R64, R13, RZ ;  /* 0x0000000d403a7210 */ /* 0x000fe20007fde0ff */
[----:B------:R-:W-:-:S02]  /*680a0*/  IMAD.MOV.U32 R65, RZ, RZ, R25 ;  /* 0x000000ffff417224 */ /* 0x000fc400078e0019 */
[----:B------:R-:W-:Y:S02]  /*680b0*/  IMAD.MOV.U32 R25, RZ, RZ, R59 ;  /* 0x000000ffff197224 */ /* 0x000fe400078e003b */
[----:B------:R-:W-:Y:S01]  /*680c0*/  IMAD.X R59, R251, 0x1, R12, P6 ;  /* 0x00000001fb3b7824 */ /* 0x000fe200030e060c */
[----:B------:R-:W-:-:S05]  /*680d0*/  IADD3 R220, P6, R64, R11, RZ ;  /* 0x0000000b40dc7210 */ /* 0x000fca0007fde0ff */
[----:B------:R-:W-:Y:S01]  /*680e0*/  IMAD.X R221, R251, 0x1, R9, P6 ;  /* 0x00000001fbdd7824 */ /* 0x000fe200030e0609 */
[----:B0-----:R-:W-:Y:S01]  /*680f0*/  IADD3 R4, P6, R64, R10, RZ ;  /* 0x0000000a40047210 */ /* 0x001fe20007fde0ff */
[----:B------:R-:W-:Y:S01]  /*68100*/  STL.64 [R1+0x2410], R58 ;  /* 0x0024103a01007387 */ /* 0x000fe20000100a00 */
[----:B------:R-:W-:-:S03]  /*68110*/  IMAD.MOV.U32 R64, RZ, RZ, R65 ;  /* 0x000000ffff407224 */ /* 0x000fc600078e0041 */
[----:B------:R-:W-:Y:S01]  /*68120*/  IMAD.X R5, R251, 0x1, R8, P6 ;  /* 0x00000001fb057824 */ /* 0x000fe200030e0608 */
[----:B------:R-:W-:Y:S01]  /*68130*/  STL.64 [R1+0x24a8], R220 ;  /* 0x0024a8dc01007387 */ /* 0x000fe20000100a00 */
[----:B------:R-:W-:Y:S02]  /*68140*/  IMAD.MOV.U32 R65, RZ, RZ, R42 ;  /* 0x000000ffff417224 */ /* 0x000fe400078e002a */
[----:B------:R-:W-:Y:S01]  /*68150*/  IMAD.MOV.U32 R42, RZ, RZ, R17 ;  /* 0x000000ffff2a7224 */ /* 0x000fe200078e0011 */
[----:B------:R0:W-:Y:S04]  /*68160*/  STL.64 [R1+0x1990], R4 ;  /* 0x0019900401007387 */ /* 0x0001e80000100a00 */
        /* <DEDUP_REMOVED lines=26> */
[----:B------:R-:W-:Y:S02]  /*68310*/  IMAD.MOV.U32 R47, RZ, RZ, R64 ;  /* 0x000000ffff2f7224 */ /* 0x000fe400078e0040 */
[----:B------:R-:W-:Y:S02]  /*68320*/  IMAD.MOV.U32 R64, RZ, RZ, R65 ;  /* 0x000000ffff407224 */ /* 0x000fe400078e0041 */
[----:B------:R-:W-:Y:S02]  /*68330*/  IMAD.MOV.U32 R65, RZ, RZ, R235 ;  /* 0x000000ffff417224 */ /* 0x000fe400078e00eb */
[----:B------:R-:W-:-:S02]  /*68340*/  IMAD.MOV.U32 R235, RZ, RZ, R48 ;  /* 0x000000ffffeb7224 */ /* 0x000fc400078e0030 */
[----:B------:R-:W-:Y:S01]  /*68350*/  IMAD.MOV.U32 R48, RZ, RZ, R60 ;  /* 0x000000ffff307224 */ /* 0x000fe200078e003c */
[----:B------:R-:W-:-:S05]  /*68360*/  IADD3 R60, P6, R61, R10, RZ ;  /* 0x0000000a3d3c7210 */ /* 0x000fca0007fde0ff */
[----:B------:R-:W-:Y:S01]  /*68370*/  IMAD.X R61, R251, 0x1, R8, P6 ;  /* 0x00000001fb3d7824 */ /* 0x000fe200030e0608 */
[----:B---3--:R-:W-:Y:S02]  /*68380*/  SHF.R.S32.HI R251, RZ, 0x1f, R46 ;  /* 0x0000001ffffb7819 */ /* 0x008fe4000001142e */
[----:B0-----:R-:W-:-:S05]  /*68390*/  IADD3 R4, P6, R46, R15, RZ ;  /* 0x0000000f2e047210 */ /* 0x001fca0007fde0ff */
[----:B------:R-:W-:Y:S01]  /*683a0*/  IMAD.X R5, R251, 0x1, R14, P6 ;  /* 0x00000001fb057824 */ /* 0x000fe200030e060e */
[----:B------:R-:W-:Y:S04]  /*683b0*/  STL.64 [R1+0x24c0], R60 ;  /* 0x0024c03c01007387 */ /* 0x000fe80000100a00 */
        /* <DEDUP_REMOVED lines=9> */
[----:B----4-:R-:W-:Y:S01]  /*68450*/  SHF.R.S32.HI R251, RZ, 0x1f, R17 ;  /* 0x0000001ffffb7819 */ /* 0x010fe20000011411 */
[----:B------:R-:W-:-:S03]  /*68460*/  IMAD.MOV.U32 R46, RZ, RZ, R50 ;  /* 0x000000ffff2e7224 */ /* 0x000fc600078e0032 */
[----:B------:R0:W-:Y:S01]  /*68470*/  STL.64 [R1+0x1930], R4 ;  /* 0x0019300401007387 */ /* 0x0001e20000100a00 */
[----:B------:R-:W-:Y:S02]  /*68480*/  IMAD.MOV.U32 R50, RZ, RZ, R49 ;  /* 0x000000ffff327224 */ /* 0x000fe400078e0031 */
[----:B------:R-:W-:Y:S02]  /*68490*/  IMAD.MOV.U32 R49, RZ, RZ, R27 ;  /* 0x000000ffff317224 */ /* 0x000fe400078e001b */
[----:B------:R-:W-:Y:S02]  /*684a0*/  IMAD.MOV.U32 R27, RZ, RZ, R19 ;  /* 0x000000ffff1b7224 */ /* 0x000fe400078e0013 */
        /* <DEDUP_REMOVED lines=13> */
[----:B------:R-:W-:Y:S02]  /*68580*/  IMAD.MOV.U32 R47, RZ, RZ, R45 ;  /* 0x000000ffff2f7224 */ /* 0x000fe400078e002d */
[----:B------:R-:W-:Y:S01]  /*68590*/  IMAD.MOV.U32 R45, RZ, RZ, R16 ;  /* 0x000000ffff2d7224 */ /* 0x000fe200078e0010 */
[----:B------:R-:W-:-:S05]  /*685a0*/  IADD3 R16, P6, R17, R10, RZ ;  /* 0x0000000a11107210 */ /* 0x000fca0007fde0ff */
[----:B------:R-:W-:Y:S01]  /*685b0*/  IMAD.X R17, R251, 0x1, R8, P6 ;  /* 0x00000001fb117824 */ /* 0x000fe200030e0608 */
        /* <DEDUP_REMOVED lines=29> */
[----:B------:R-:W-:Y:S01]  /*68790*/  IMAD.MOV.U32 R65, RZ, RZ, R20 ;  /* 0x000000ffff417224 */ /* 0x000fe200078e0014 */
[----:B---3--:R-:W-:Y:S01]  /*687a0*/  SHF.R.S32.HI R251, RZ, 0x1f, R19 ;  /* 0x0000001ffffb7819 */ /* 0x008fe20000011413 */
[----:B------:R-:W-:Y:S01]  /*687b0*/  IMAD.MOV.U32 R20, RZ, RZ, R62 ;  /* 0x000000ffff147224 */ /* 0x000fe200078e003e */
[----:B------:R-:W-:Y:S01]  /*687c0*/  IADD3 R62, P6, R19, R15, RZ ;  /* 0x0000000f133e7210 */ /* 0x000fe20007fde0ff */
[----:B------:R-:W-:-:S02]  /*687d0*/  IMAD.MOV.U32 R66, RZ, RZ, R42 ;  /* 0x000000ffff427224 */ /* 0x000fc400078e002a */
[----:B------:R-:W-:Y:S02]  /*687e0*/  IMAD.MOV.U32 R42, RZ, RZ, R63 ;  /* 0x000000ffff2a7224 */ /* 0x000fe400078e003f */
[----:B------:R-:W-:Y:S01]  /*687f0*/  IMAD.X R63, R251, 0x1, R14, P6 ;  /* 0x00000001fb3f7824 */ /* 0x000fe200030e060e */
        /* <DEDUP_REMOVED lines=17> */
[----:B------:R-:W-:Y:S02]  /*68910*/  IMAD.MOV.U32 R237, RZ, RZ, R65 ;  /* 0x000000ffffed7224 */ /* 0x000fe400078e0041 */
[----:B------:R-:W-:Y:S02]  /*68920*/  IMAD.MOV.U32 R65, RZ, RZ, R42 ;  /* 0x000000ffff417224 */ /* 0x000fe400078e002a */
[----:B------:R-:W-:Y:S02]  /*68930*/  IMAD.MOV.U32 R42, RZ, RZ, R235 ;  /* 0x000000ffff2a7224 */ /* 0x000fe400078e00eb */
[----:B------:R-:W-:Y:S02]  /*68940*/  IMAD.MOV.U32 R235, RZ, RZ, R232 ;  /* 0x000000ffffeb7224 */ /* 0x000fe400078e00e8 */
[----:B------:R-:W-:Y:S02]  /*68950*/  IMAD.X R19, R251, 0x1, R8, P6 ;  /* 0x00000001fb137824 */ /* 0x000fe400030e0608 */
[----:B------:R-:W-:-:S02]  /*68960*/  IMAD.MOV.U32 R238, RZ, RZ, R236 ;  /* 0x000000ffffee7224 */ /* 0x000fc400078e00ec */
[----:B------:R-:W-:Y:S01]  /*68970*/  IMAD.MOV.U32 R236, RZ, RZ, R41 ;  /* 0x000000ffffec7224 */ /* 0x000fe200078e0029 */
[----:B----4-:R-:W-:Y:S02]  /*68980*/  SHF.R.S32.HI R251, RZ, 0x1f, R242 ;  /* 0x0000001ffffb7819 */ /* 0x010fe400000114f2 */
[----:B------:R-:W-:Y:S01]  /*68990*/  IADD3 R232, P6, R242, R15, RZ ;  /* 0x0000000ff2e87210 */ /* 0x000fe20007fde0ff */
[----:B------:R-:W-:Y:S01]  /*689a0*/  IMAD.MOV.U32 R41, RZ, RZ, R233 ;  /* 0x000000ffff297224 */ /* 0x000fe200078e00e9 */
[----:B------:R0:W-:Y:S03]  /*689b0*/  STL.64 [R1+0x18b8], R4 ;  /* 0x0018b80401007387 */ /* 0x0001e60000100a00 */
[----:B------:R-:W-:Y:S02]  /*689c0*/  IMAD.X R233, R251, 0x1, R14, P6 ;  /* 0x00000001fbe97824 */ /* 0x000fe400030e060e */
[----:B------:R-:W-:-:S02]  /*689d0*/  IMAD.MOV.U32 R239, RZ, RZ, R66 ;  /* 0x000000ffffef7224 */ /* 0x000fc400078e0042 */
        /* <DEDUP_REMOVED lines=45> */
[----:B------:R-:W-:-:S04]  /*68cb0*/  IMAD.MOV.U32 R240, RZ, RZ, R25 ;  /* 0x000000fffff07224 */ /* 0x000fc800078e0019 */
[----:B------:R-:W-:Y:S01]  /*68cc0*/  IMAD.X R25, R251, 0x1, R14, P6 ;  /* 0x00000001fb197824 */ /* 0x000fe200030e060e */
        /* <DEDUP_REMOVED lines=27> */
[----:B0-----:R-:W4:Y:S01]  /*68e80*/  LDL.LU R4, [R1+0x1f8] ;  /* 0x0001f80001047983 */ /* 0x001f220000300800 */
        /* <DEDUP_REMOVED lines=39> */
[----:B------:R-:W-:Y:S02]  /*69100*/  IMAD.MOV.U32 R243, RZ, RZ, R238 ;  /* 0x000000fffff37224 */ /* 0x000fe400078e00ee */
[----:B------:R-:W-:-:S02]  /*69110*/  IMAD.MOV.U32 R238, RZ, RZ, R66 ;  /* 0x000000ffffee7224 */ /* 0x000fc400078e0042 */
[----:B------:R-:W-:Y:S01]  /*69120*/  IMAD.MOV.U32 R66, RZ, RZ, R47 ;  /* 0x000000ffff427224 */ /* 0x000fe200078e002f */
[----:B------:R0:W-:Y:S01]  /*69130*/  STL.64 [R1+0x17c8], R28 ;  /* 0x0017c81c01007387 */ /* 0x0001e20000100a00 */
[----:B------:R-:W-:Y:S02]  /*69140*/  IMAD.MOV.U32 R47, RZ, RZ, R27 ;  /* 0x000000ffff2f7224 */ /* 0x000fe400078e001b */
[----:B------:R-:W-:Y:S01]  /*69150*/  IMAD.X R27, R251, 0x1, R12, P6 ;  /* 0x00000001fb1b7824 */ /* 0x000fe200030e060c */
[----:B0-----:R-:W-:-:S05]  /*69160*/  IADD3 R28, P6, R247, R11, RZ ;  /* 0x0000000bf71c7210 */ /* 0x001fca0007fde0ff */
[----:B------:R-:W-:-:S05]  /*69170*/  IMAD.X R29, R251, 0x1, R9, P6 ;  /* 0x00000001fb1d7824 */ /* 0x000fca00030e0609 */
[----:B------:R0:W-:Y:S01]  /*69180*/  STL.64 [R1+0x17b8], R28 ;  /* 0x0017b81c01007387 */ /* 0x0001e20000100a00 */
[----:B------:R-:W-:Y:S02]  /*69190*/  IMAD.MOV.U32 R246, RZ, RZ, R244 ;  /* 0x000000fffff67224 */ /* 0x000fe400078e00f4 */
[----:B------:R-:W-:Y:S01]  /*691a0*/  IMAD.MOV.U32 R244, RZ, RZ, R45 ;  /* 0x000000fffff47224 */ /* 0x000fe200078e002d */
[----:B0-----:R-:W-:Y:S01]  /*691b0*/  IADD3 R28, P6, R247, R10, RZ ;  /* 0x0000000af71c7210 */ /* 0x001fe20007fde0ff */
[----:B------:R-:W-:Y:S02]  /*691c0*/  IMAD.MOV.U32 R247, RZ, RZ, R242 ;  /* 0x000000fffff77224 */ /* 0x000fe400078e00f2 */
[----:B------:R-:W-:Y:S02]  /*691d0*/  IMAD.MOV.U32 R242, RZ, RZ, R243 ;  /* 0x000000fffff27224 */ /* 0x000fe400078e00f3 */
[----:B------:R-:W-:Y:S02]  /*691e0*/  IMAD.MOV.U32 R243, RZ, RZ, R237 ;  /* 0x000000fffff37224 */ /* 0x000fe400078e00ed */
[----:B------:R-:W-:Y:S01]  /*691f0*/  IMAD.X R29, R251, 0x1, R8, P6 ;  /* 0x00000001fb1d7824 */ /* 0x000fe200030e0608 */
[----:B----4-:R-:W-:Y:S01]  /*69200*/  SHF.R.S32.HI R251, RZ, 0x1f, R4 ;  /* 0x0000001ffffb7819 */ /* 0x010fe20000011404 */
[----:B------:R-:W-:Y:S01]  /*69210*/  IMAD.MOV.U32 R237, RZ, RZ, R22 ;  /* 0x000000ffffed7224 */ /* 0x000fe200078e0016 */
[C---:B------:R-:W-:Y:S01]  /*69220*/  IADD3 R22, P6, R4.reuse, R15, RZ ;  /* 0x0000000f04167210 */ /* 0x040fe20007fde0ff */
[----:B------:R-:W-:Y:S01]  /*69230*/  IMAD.MOV.U32 R45, RZ, RZ, R23 ;  /* 0x000000ffff2d7224 */ /* 0x000fe200078e0017 */
[----:B------:R0:W-:Y:S03]  /*69240*/  STL.64 [R1+0x17b0], R28 ;  /* 0x0017b01c01007387 */ /* 0x0001e60000100a00 */
[----:B------:R-:W-:Y:S01]  /*69250*/  IMAD.X R23, R251, 0x1, R14, P6 ;  /* 0x00000001fb177824 */ /* 0x000fe200030e060e */
        /* <DEDUP_REMOVED lines=45> */
[----:B------:R-:W-:Y:S01]  /*69530*/  IMAD.X R29, R251, 0x1, R14, P6 ;  /* 0x00000001fb1d7824 */ /* 0x000fe200030e060e */
[----:B------:R-:W-:Y:S01]  /*69540*/  IADD3 R40, P6, R5, R13, RZ ;  /* 0x0000000d05287210 */ /* 0x000fe20007fde0ff */
[----:B------:R-:W-:Y:S02]  /*69550*/  IMAD.MOV.U32 R249, RZ, RZ, R245 ;  /* 0x000000fffff97224 */ /* 0x000fe400078e00f5 */
[----:B------:R-:W-:Y:S02]  /*69560*/  IMAD.MOV.U32 R245, RZ, RZ, R238 ;  /* 0x000000fffff57224 */ /* 0x000fe400078e00ee */
[----:B------:R-:W-:Y:S01]  /*69570*/  IMAD.MOV.U32 R238, RZ, RZ, R67 ;  /* 0x000000ffffee7224 */ /* 0x000fe200078e0043 */
[----:B------:R0:W-:Y:S01]  /*69580*/  STL.64 [R1+0x1748], R28 ;  /* 0x0017481c01007387 */ /* 0x0001e20000100a00 */
[----:B------:R-:W-:-:S02]  /*69590*/  IMAD.MOV.U32 R67, RZ, RZ, R41 ;  /* 0x000000ffff437224 */ /* 0x000fc400078e0029 */
[----:B------:R-:W-:Y:S01]  /*695a0*/  IMAD.X R41, R251, 0x1, R12, P6 ;  /* 0x00000001fb297824 */ /* 0x000fe200030e060c */
[----:B0-----:R-:W-:-:S05]  /*695b0*/  IADD3 R28, P6, R5, R11, RZ ;  /* 0x0000000b051c7210 */ /* 0x001fca0007fde0ff */
[----:B------:R-:W-:Y:S01]  /*695c0*/  IMAD.X R29, R251, 0x1, R9, P6 ;  /* 0x00000001fb1d7824 */ /* 0x000fe200030e0609 */
[----:B------:R-:W-:Y:S01]  /*695d0*/  IADD3 R4, P6, R5, R10, RZ ;  /* 0x0000000a05047210 */ /* 0x000fe20007fde0ff */
[----:B------:R-:W-:-:S04]  /*695e0*/  IMAD.MOV.U32 R69, RZ, RZ, R248 ;  /* 0x000000ffff457224 */ /* 0x000fc800078e00f8 */
[----:B------:R-:W-:Y:S01]  /*695f0*/  IMAD.X R5, R251, 0x1, R8, P6 ;  /* 0x00000001fb057824 */ /* 0x000fe200030e0608 */
[----:B------:R-:W-:Y:S01]  /*69600*/  STL.64 [R1+0x1738], R28 ;  /* 0x0017381c01007387 */ /* 0x000fe20000100a00 */
[----:B------:R-:W-:Y:S02]  /*69610*/  IMAD.MOV.U32 R248, RZ, RZ, R239 ;  /* 0x000000fffff87224 */ /* 0x000fe400078e00ef */
[----:B------:R-:W-:Y:S01]  /*69620*/  IMAD.MOV.U32 R239, RZ, RZ, R48 ;  /* 0x000000ffffef7224 */ /* 0x000fe200078e0030 */
[----:B------:R0:W-:Y:S01]  /*69630*/  STL.64 [R1+0x1730], R4 ;  /* 0x0017300401007387 */ /* 0x0001e20000100a00 */
[----:B----4-:R-:W-:Y:S01]  /*69640*/  SHF.R.S32.HI R251, RZ, 0x1f, R70 ;  /* 0x0000001ffffb7819 */ /* 0x010fe20000011446 */
[----:B0-----:R-:W-:Y:S01]  /*69650*/  IMAD.MOV.U32 R4, RZ, RZ, R249 ;  /* 0x000000ffff047224 */ /* 0x001fe200078e00f9 */
[----:B------:R-:W-:Y:S01]  /*69660*/  IADD3 R48, P6, R70, R15, RZ ;  /* 0x0000000f46307210 */ /* 0x000fe20007fde0ff */
[----:B------:R-:W-:Y:S02]  /*69670*/  IMAD.MOV.U32 R249, RZ, RZ, R246 ;  /* 0x000000fffff97224 */ /* 0x000fe400078e00f6 */
[----:B------:R-:W-:-:S02]  /*69680*/  IMAD.MOV.U32 R246, RZ, RZ, R245 ;  /* 0x000000fffff67224 */ /* 0x000fc400078e00f5 */
[----:B------:R-:W-:Y:S02]  /*69690*/  IMAD.MOV.U32 R245, RZ, RZ, R67 ;  /* 0x000000fffff57224 */ /* 0x000fe400078e0043 */
[----:B------:R-:W-:Y:S02]  /*696a0*/  IMAD.MOV.U32 R67, RZ, RZ, R49 ;  /* 0x000000ffff437224 */ /* 0x000fe400078e0031 */
[----:B------:R-:W-:Y:S02]  /*696b0*/  IMAD.MOV.U32 R5, RZ, RZ, R242 ;  /* 0x000000ffff057224 */ /* 0x000fe400078e00f2 */
[C---:B------:R-:W-:Y:S01]  /*696c0*/  IMAD.X R49, R251.reuse, 0x1, R14, P6 ;  /* 0x00000001fb317824 */ /* 0x040fe200030e060e */
[----:B------:R-:W-:Y:S01]  /*696d0*/  IADD3 R28, P6, R70, R13, RZ ;  /* 0x0000000d461c7210 */ /* 0x000fe20007fde0ff */
[----:B------:R-:W-:Y:S02]  /*696e0*/  IMAD.MOV.U32 R242, RZ, RZ, R43 ;  /* 0x000000fffff27224 */ /* 0x000fe400078e002b */
[----:B------:R-:W3:Y:S02]  /*696f0*/  LDL.LU R43, [R1+0x214] ;  /* 0x00021400012b7983 */ /* 0x000ee40000300800 */
        /* <DEDUP_REMOVED lines=42> */
[----:B------:R-:W-:Y:S02]  /*699a0*/  IMAD.MOV.U32 R249, RZ, RZ, R241 ;  /* 0x000000fffff97224 */ /* 0x000fe400078e00f1 */
[----:B------:R-:W-:Y:S01]  /*699b0*/  IMAD.MOV.U32 R241, RZ, RZ, R65 ;  /* 0x000000fffff17224 */ /* 0x000fe200078e0041 */
[----:B0-----:R-:W-:Y:S01]  /*699c0*/  IADD3 R28, P6, R43, R13, RZ ;  /* 0x0000000d2b1c7210 */ /* 0x001fe20007fde0ff */
[----:B------:R-:W-:-:S04]  /*699d0*/  IMAD.MOV.U32 R65, RZ, RZ, R234 ;  /* 0x000000ffff417224 */ /* 0x000fc800078e00ea */
[----:B------:R-:W-:Y:S01]  /*699e0*/  IMAD.X R29, R251, 0x1, R12, P6 ;  /* 0x00000001fb1d7824 */ /* 0x000fe200030e060c */
[----:B------:R-:W-:Y:S01]  /*699f0*/  IADD3 R234, P6, R43, R11, RZ ;  /* 0x0000000b2bea7210 */ /* 0x000fe20007fde0ff */
[----:B------:R-:W-:-:S03]  /*69a00*/  IMAD.MOV.U32 R70, RZ, RZ, R69 ;  /* 0x000000ffff467224 */ /* 0x000fc600078e0045 */
[----:B------:R0:W-:Y:S01]  /*69a10*/  STL.64 [R1+0x16c0], R28 ;  /* 0x0016c01c01007387 */ /* 0x0001e20000100a00 */
[----:B------:R-:W-:-:S03]  /*69a20*/  IMAD.MOV.U32 R71, RZ, RZ, R4 ;  /* 0x000000ffff477224 */ /* 0x000fc600078e0004 */
[----:B------:R-:W3:Y:S01]  /*69a30*/  LDL.LU R77, [R1+0x224] ;  /* 0x00022400014d7983 */ /* 0x000ee20000300800 */
[----:B------:R-:W-:Y:S02]  /*69a40*/  IMAD.MOV.U32 R69, RZ, RZ, R240 ;  /* 0x000000ffff457224 */ /* 0x000fe400078e00f0 */
[----:B------:R-:W-:Y:S02]  /*69a50*/  IMAD.MOV.U32 R4, RZ, RZ, R235 ;  /* 0x000000ffff047224 */ /* 0x000fe400078e00eb */
[----:B------:R-:W-:Y:S02]  /*69a60*/  IMAD.MOV.U32 R240, RZ, RZ, R42 ;  /* 0x000000fffff07224 */ /* 0x000fe400078e002a */
[----:B------:R-:W-:Y:S01]  /*69a70*/  IMAD.X R235, R251, 0x1, R9, P6 ;  /* 0x00000001fbeb7824 */ /* 0x000fe200030e0609 */
[----:B------:R-:W-:Y:S01]  /*69a80*/  IADD3 R42, P6, R43, R10, RZ ;  /* 0x0000000a2b2a7210 */ /* 0x000fe20007fde0ff */
[----:B------:R-:W-:-:S04]  /*69a90*/  IMAD.MOV.U32 R72, RZ, RZ, R70 ;  /* 0x000000ffff487224 */ /* 0x000fc800078e0046 */
[----:B------:R-:W-:Y:S01]  /*69aa0*/  IMAD.X R43, R251, 0x1, R8, P6 ;  /* 0x00000001fb2b7824 */ /* 0x000fe200030e0608 */
[----:B----4-:R-:W-:Y:S02]  /*69ab0*/  SHF.R.S32.HI R251, RZ, 0x1f, R74 ;  /* 0x0000001ffffb7819 */ /* 0x010fe4000001144a */
[----:B0-----:R-:W-:Y:S01]  /*69ac0*/  IADD3 R28, P6, R74, R15, RZ ;  /* 0x0000000f4a1c7210 */ /* 0x001fe20007fde0ff */
[----:B------:R-:W-:Y:S02]  /*69ad0*/  IMAD.MOV.U32 R70, RZ, RZ, R68 ;  /* 0x000000ffff467224 */ /* 0x000fe400078e0044 */
[----:B------:R-:W-:Y:S02]  /*69ae0*/  IMAD.MOV.U32 R68, RZ, RZ, R4 ;  /* 0x000000ffff447224 */ /* 0x000fe400078e0004 */
[----:B------:R-:W-:Y:S02]  /*69af0*/  IMAD.MOV.U32 R4, RZ, RZ, R248 ;  /* 0x000000ffff047224 */ /* 0x000fe400078e00f8 */
[----:B------:R-:W-:-:S02]  /*69b00*/  IMAD.X R29, R251, 0x1, R14, P6 ;  /* 0x00000001fb1d7824 */ /* 0x000fc400030e060e */
[----:B------:R-:W-:Y:S01]  /*69b10*/  IMAD.MOV.U32 R248, RZ, RZ, R50 ;  /* 0x000000fffff87224 */ /* 0x000fe200078e0032 */
[----:B------:R-:W-:Y:S01]  /*69b20*/  IADD3 R50, P6, R74, R13, RZ ;  /* 0x0000000d4a327210 */ /* 0x000fe20007fde0ff */
[----:B------:R-:W-:Y:S02]  /*69b30*/  IMAD.MOV.U32 R73, RZ, RZ, R71 ;  /* 0x000000ffff497224 */ /* 0x000fe400078e0047 */
[----:B------:R-:W-:Y:S02]  /*69b40*/  IMAD.MOV.U32 R71, RZ, RZ, R69 ;  /* 0x000000ffff477224 */ /* 0x000fe400078e0045 */
[----:B------:R-:W-:Y:S02]  /*69b50*/  IMAD.MOV.U32 R69, RZ, RZ, R5 ;  /* 0x000000ffff457224 */ /* 0x000fe400078e0005 */
[----:B------:R-:W-:Y:S01]  /*69b60*/  IMAD.MOV.U32 R5, RZ, RZ, R238 ;  /* 0x000000ffff057224 */ /* 0x000fe200078e00ee */
[----:B------:R0:W-:Y:S01]  /*69b70*/  STL.64 [R1+0x16a8], R28 ;  /* 0x0016a81c01007387 */ /* 0x0001e20000100a00 */
[----:B------:R-:W-:-:S02]  /*69b80*/  IMAD.MOV.U32 R238, RZ, RZ, R51 ;  /* 0x000000ffffee7224 */ /* 0x000fc400078e0033 */
        /* <DEDUP_REMOVED lines=32> */
[C---:B0-----:R-:W-:Y:S01]  /*69d90*/  IADD3 R28, P6, R76.reuse, R13, RZ ;  /* 0x0000000d4c1c7210 */ /* 0x041fe20007fde0ff */
[----:B------:R-:W-:Y:S02]  /*69da0*/  IMAD.MOV.U32 R244, RZ, RZ, R44 ;  /* 0x000000fffff47224 */ /* 0x000fe400078e002c */
[----:B------:R-:W-:Y:S02]  /*69db0*/  IMAD.MOV.U32 R75, RZ, RZ, R70 ;  /* 0x000000ffff4b7224 */ /* 0x000fe400078e0046 */
[----:B------:R-:W-:Y:S01]  /*69dc0*/  IMAD.X R29, R251, 0x1, R12, P6 ;  /* 0x00000001fb1d7824 */ /* 0x000fe200030e060c */
[----:B------:R-:W-:Y:S01]  /*69dd0*/  IADD3 R44, P6, R76, R11, RZ ;  /* 0x0000000b4c2c7210 */ /* 0x000fe20007fde0ff */
        /* <DEDUP_REMOVED lines=77> */
[----:B---3--:R-:W-:Y:S01]  /*6a2b0*/  SHF.R.S32.HI R251, RZ, 0x1f, R83 ;  /* 0x0000001ffffb7819 */ /* 0x008fe20000011453 */
[----:B------:R-:W-:Y:S02]  /*6a2c0*/  IMAD.MOV.U32 R79, RZ, RZ, R77 ;  /* 0x000000ffff4f7224 */ /* 0x000fe400078e004d */
[----:B------:R-:W-:Y:S01]  /*6a2d0*/  IMAD.MOV.U32 R245, RZ, RZ, R46 ;  /* 0x000000fffff57224 */ /* 0x000fe200078e002e */
[----:B------:R-:W-:Y:S01]  /*6a2e0*/  IADD3 R46, P6, R83, R15, RZ ;  /* 0x0000000f532e7210 */ /* 0x000fe20007fde0ff */
[----:B------:R-:W-:Y:S02]  /*6a2f0*/  IMAD.MOV.U32 R77, RZ, RZ, R72 ;  /* 0x000000ffff4d7224 */ /* 0x000fe400078e0048 */
[----:B------:R-:W-:Y:S02]  /*6a300*/  IMAD.MOV.U32 R72, RZ, RZ, R4 ;  /* 0x000000ffff487224 */ /* 0x000fe400078e0004 */
[----:B------:R-:W-:-:S02]  /*6a310*/  IMAD.MOV.U32 R4, RZ, RZ, R242 ;  /* 0x000000ffff047224 */ /* 0x000fc400078e00f2 */
[----:B------:R-:W-:Y:S02]  /*6a320*/  IMAD.MOV.U32 R242, RZ, RZ, R239 ;  /* 0x000000fffff27224 */ /* 0x000fe400078e00ef */
[----:B------:R-:W-:Y:S02]  /*6a330*/  IMAD.MOV.U32 R239, RZ, RZ, R47 ;  /* 0x000000ffffef7224 */ /* 0x000fe400078e002f */
[----:B------:R-:W-:Y:S01]  /*6a340*/  IMAD.X R47, R251, 0x1, R14, P6 ;  /* 0x00000001fb2f7824 */ /* 0x000fe200030e060e */
[----:B0-----:R-:W-:Y:S01]  /*6a350*/  IADD3 R28, P6, R83, R13, RZ ;  /* 0x0000000d531c7210 */ /* 0x001fe20007fde0ff */
[----:B------:R-:W-:Y:S02]  /*6a360*/  IMAD.MOV.U32 R81, RZ, RZ, R79 ;  /* 0x000000ffff517224 */ /* 0x000fe400078e004f */
[----:B------:R-:W-:Y:S02]  /*6a370*/  IMAD.MOV.U32 R79, RZ, RZ, R73 ;  /* 0x000000ffff4f7224 */ /* 0x000fe400078e0049 */
[----:B------:R-:W-:-:S02]  /*6a380*/  IMAD.MOV.U32 R73, RZ, RZ, R247 ;  /* 0x000000ffff497224 */ /* 0x000fc400078e00f7 */
[----:B------:R-:W-:Y:S02]  /*6a390*/  IMAD.X R29, R251, 0x1, R12, P6 ;  /* 0x00000001fb1d7824 */ /* 0x000fe400030e060c */
[----:B------:R-:W-:Y:S02]  /*6a3a0*/  IMAD.MOV.U32 R80, RZ, RZ, R78 ;  /* 0x000000ffff507224 */ /* 0x000fe400078e004e */
        /* <DEDUP_REMOVED lines=10> */
[----:B------:R-:W-:Y:S01]  /*6a450*/  IMAD.X R29, R251, 0x1, R8, P6 ;  /* 0x00000001fb1d7824 */ /* 0x000fe200030e0608 */
[----:B----4-:R-:W-:-:S04]  /*6a460*/  SHF.R.S32.HI R251, RZ, 0x1f, R84 ;  /* 0x0000001ffffb7819 */ /* 0x010fc80000011454 */
[----:B------:R0:W-:Y:S01]  /*6a470*/  STL.64 [R1+0x15b0], R28 ;  /* 0x0015b01c01007387 */ /* 0x0001e20000100a00 */
[----:B------:R-:W-:Y:S02]  /*6a480*/  IMAD.MOV.U32 R83, RZ, RZ, R80 ;  /* 0x000000ffff537224 */ /* 0x000fe400078e0050 */
[----:B------:R-:W-:Y:S02]  /*6a490*/  IMAD.MOV.U32 R80, RZ, RZ, R81 ;  /* 0x000000ffff507224 */ /* 0x000fe400078e0051 */
[----:B------:R-:W-:Y:S01]  /*6a4a0*/  IMAD.MOV.U32 R81, RZ, RZ, R78 ;  /* 0x000000ffff517224 */ /* 0x000fe200078e004e */
[----:B0-----:R-:W-:Y:S01]  /*6a4b0*/  IADD3 R28, P6, R84, R15, RZ ;  /* 0x0000000f541c7210 */ /* 0x001fe20007fde0ff */
[----:B------:R-:W-:-:S04]  /*6a4c0*/  IMAD.MOV.U32 R78, RZ, RZ, R77 ;  /* 0x000000ffff4e7224 */ /* 0x000fc800078e004d */
[----:B------:R-:W-:Y:S02]  /*6a4d0*/  IMAD.X R29, R251, 0x1, R14, P6 ;  /* 0x00000001fb1d7824 */ /* 0x000fe400030e060e */
[----:B------:R-:W-:Y:S02]  /*6a4e0*/  IMAD.MOV.U32 R77, RZ, RZ, R73 ;  /* 0x000000ffff4d7224 */ /* 0x000fe400078e0049 */
[----:B------:R-:W3:Y:S04]  /*6a4f0*/  LDL.LU R73, [R1+0x248] ;  /* 0x0002480001497983 */ /* 0x000ee80000300800 */
        /* <DEDUP_REMOVED lines=93> */
[----:B------:R-:W-:Y:S01]  /*6aad0*/  IMAD.MOV.U32 R4, RZ, RZ, R243 ;  /* 0x000000ffff047224 */ /* 0x000fe200078e00f3 */
[----:B------:R-:W-:Y:S01]  /*6aae0*/  SHF.R.S32.HI R251, RZ, 0x1f, R89 ;  /* 0x0000001ffffb7819 */ /* 0x000fe20000011459 */
[----:B------:R-:W-:Y:S01]  /*6aaf0*/  IMAD.MOV.U32 R243, RZ, RZ, R236 ;  /* 0x000000fffff37224 */ /* 0x000fe200078e00ec */
[----:B------:R-:W-:Y:S01]  /*6ab00*/  IADD3 R236, P6, R89, R15, RZ ;  /* 0x0000000f59ec7210 */ /* 0x000fe20007fde0ff */
[----:B------:R-:W-:-:S02]  /*6ab10*/  IMAD.MOV.U32 R87, RZ, RZ, R85 ;  /* 0x000000ffff577224 */ /* 0x000fc400078e0055 */
[----:B------:R-:W-:Y:S02]  /*6ab20*/  IMAD.MOV.U32 R85, RZ, RZ, R79 ;  /* 0x000000ffff557224 */ /* 0x000fe400078e004f */
[----:B------:R-:W-:Y:S02]  /*6ab30*/  IMAD.MOV.U32 R79, RZ, RZ, R77 ;  /* 0x000000ffff4f7224 */ /* 0x000fe400078e004d */
[----:B------:R-:W-:Y:S02]  /*6ab40*/  IMAD.MOV.U32 R77, RZ, RZ, R237 ;  /* 0x000000ffff4d7224 */ /* 0x000fe400078e00ed */
[----:B------:R-:W-:Y:S01]  /*6ab50*/  IMAD.X R237, R251, 0x1, R14, P6 ;  /* 0x00000001fbed7824 */ /* 0x000fe200030e060e */
        /* <DEDUP_REMOVED lines=19> */
[----:B------:R-:W-:Y:S02]  /*6ac90*/  IMAD.MOV.U32 R87, RZ, RZ, R71 ;  /* 0x000000ffff577224 */ /* 0x000fe400078e0047 */
[----:B------:R-:W-:Y:S01]  /*6aca0*/  IMAD.X R71, R251, 0x1, R12, P6 ;  /* 0x00000001fb477824 */ /* 0x000fe200030e060c */
        /* <DEDUP_REMOVED lines=10> */
[----:B------:R-:W-:Y:S01]  /*6ad50*/  IMAD.MOV.U32 R87, RZ, RZ, R75 ;  /* 0x000000ffff577224 */ /* 0x000fe200078e004b */
[----:B----4-:R-:W-:Y:S02]  /*6ad60*/  SHF.R.S32.HI R251, RZ, 0x1f, R94 ;  /* 0x0000001ffffb7819 */ /* 0x010fe4000001145e */
[----:B------:R-:W-:-:S05]  /*6ad70*/  IADD3 R74, P6, R94, R15, RZ ;  /* 0x0000000f5e4a7210 */ /* 0x000fca0007fde0ff */
        /* <DEDUP_REMOVED lines=49> */
[----:B------:R-:W-:Y:S01]  /*6b090*/  IMAD.MOV.U32 R92, RZ, RZ, R77 ;  /* 0x000000ffff5c7224 */ /* 0x000fe200078e004d */
[----:B------:R0:W-:Y:S03]  /*6b0a0*/  STL.64 [R1+0x1430], R28 ;  /* 0x0014301c01007387 */ /* 0x0001e60000100a00 */
[----:B------:R-:W-:Y:S01]  /*6b0b0*/  IMAD.X R77, R251, 0x1, R12, P6 ;  /* 0x00000001fb4d7824 */ /* 0x000fe200030e060c */
[----:B0-----:R-:W-:-:S05]  /*6b0c0*/  IADD3 R28, P6, R95, R11, RZ ;  /* 0x0000000b5f1c7210 */ /* 0x001fca0007fde0ff */
[----:B------:R-:W-:-:S05]  /*6b0d0*/  IMAD.X R29, R251, 0x1, R9, P6 ;  /* 0x00000001fb1d7824 */ /* 0x000fca00030e0609 */
[----:B------:R0:W-:Y:S02]  /*6b0e0*/  STL.64 [R1+0x1420], R28 ;  /* 0x0014201c01007387 */ /* 0x0001e40000100a00 */
[----:B0-----:R-:W-:-:S05]  /*6b0f0*/  IADD3 R28, P6, R95, R10, RZ ;  /* 0x0000000a5f1c7210 */ /* 0x001fca0007fde0ff */
[----:B------:R-:W-:-:S05]  /*6b100*/  IMAD.X R29, R251, 0x1, R8, P6 ;  /* 0x00000001fb1d7824 */ /* 0x000fca00030e0608 */
[----:B------:R0:W-:Y:S01]  /*6b110*/  STL.64 [R1+0x1418], R28 ;  /* 0x0014181c01007387 */ /* 0x0001e20000100a00 */
[----:B------:R-:W-:-:S03]  /*6b120*/  IMAD.MOV.U32 R94, RZ, RZ, R92 ;  /* 0x000000ffff5e7224 */ /* 0x000fc600078e005c */
[----:B------:R-:W3:Y:S01]  /*6b130*/  LDL.LU R99, [R1+0x278] ;  /* 0x0002780001637983 */ /* 0x000ee20000300800 */
[----:B------:R-:W-:Y:S01]  /*6b140*/  IMAD.MOV.U32 R92, RZ, RZ, R80 ;  /* 0x000000ffff5c7224 */ /* 0x000fe200078e0050 */
[----:B----4-:R-:W-:Y:S02]  /*6b150*/  SHF.R.S32.HI R251, RZ, 0x1f, R98 ;  /* 0x0000001ffffb7819 */ /* 0x010fe40000011462 */
[C---:B------:R-:W-:Y:S01]  /*6b160*/  IADD3 R80, P6, R98.reuse, R15, RZ ;  /* 0x0000000f62507210 */ /* 0x040fe20007fde0ff */
        /* <DEDUP_REMOVED lines=113> */
[----:B0-----:R-:W-:Y:S01]  /*6b880*/  IADD3 R28, P6, R103, R10, RZ ;  /* 0x0000000a671c7210 */ /* 0x001fe20007fde0ff */
[----:B------:R-:W-:Y:S02]  /*6b890*/  IMAD.MOV.U32 R103, RZ, RZ, R100 ;  /* 0x000000ffff677224 */ /* 0x000fe400078e0064 */
[----:B------:R-:W-:-:S02]  /*6b8a0*/  IMAD.MOV.U32 R100, RZ, RZ, R98 ;  /* 0x000000ffff647224 */ /* 0x000fc400078e0062 */
[----:B------:R-:W-:Y:S02]  /*6b8b0*/  IMAD.X R29, R251, 0x1, R8, P6 ;  /* 0x00000001fb1d7824 */ /* 0x000fe400030e0608 */
        /* <DEDUP_REMOVED lines=15> */
[----:B0-----:R-:W-:Y:S01]  /*6b9b0*/  IADD3 R28, P6, R102, R10, RZ ;  /* 0x0000000a661c7210 */ /* 0x001fe20007fde0ff */
[----:B------:R-:W-:Y:S02]  /*6b9c0*/  IMAD.MOV.U32 R102, RZ, RZ, R103 ;  /* 0x000000ffff667224 */ /* 0x000fe400078e0067 */
[----:B------:R-:W-:Y:S02]  /*6b9d0*/  IMAD.MOV.U32 R103, RZ, RZ, R100 ;  /* 0x000000ffff677224 */ /* 0x000fe400078e0064 */
[----:B------:R-:W-:Y:S02]  /*6b9e0*/  IMAD.X R29, R251, 0x1, R8, P6 ;  /* 0x00000001fb1d7824 */ /* 0x000fe400030e0608 */
[----:B------:R-:W-:Y:S02]  /*6b9f0*/  IMAD.MOV.U32 R100, RZ, RZ, R98 ;  /* 0x000000ffff647224 */ /* 0x000fe400078e0062 */
[----:B------:R-:W-:-:S02]  /*6ba00*/  IMAD.MOV.U32 R98, RZ, RZ, R99 ;  /* 0x000000ffff627224 */ /* 0x000fc400078e0063 */
[----:B------:R-:W-:Y:S01]  /*6ba10*/  IMAD.MOV.U32 R99, RZ, RZ, R94 ;  /* 0x000000ffff637224 */ /* 0x000fe200078e005e */
[----:B------:R0:W-:Y:S01]  /*6ba20*/  STL.64 [R1+0x1300], R28 ;  /* 0x0013001c01007387 */ /* 0x0001e20000100a00 */
[----:B------:R-:W-:Y:S01]  /*6ba30*/  IMAD.MOV.U32 R94, RZ, RZ, R95 ;  /* 0x000000ffff5e7224 */ /* 0x000fe200078e005f */
[----:B----4-:R-:W-:Y:S01]  /*6ba40*/  SHF.R.S32.HI R251, RZ, 0x1f, R107 ;  /* 0x0000001ffffb7819 */ /* 0x010fe2000001146b */
[----:B------:R-:W-:Y:S02]  /*6ba50*/  IMAD.MOV.U32 R95, RZ, RZ, R91 ;  /* 0x000000ffff5f7224 */ /* 0x000fe400078e005b */
[----:B------:R-:W3:Y:S01]  /*6ba60*/  LDL.LU R91, [R1+0x298] ;  /* 0x00029800015b7983 */ /* 0x000ee20000300800 */
        /* <DEDUP_REMOVED lines=23> */
[----:B------:R-:W-:Y:S02]  /*6bbe0*/  IMAD.MOV.U32 R248, RZ, RZ, R244 ;  /* 0x000000fffff87224 */ /* 0x000fe400078e00f4 */
[----:B------:R-:W-:Y:S02]  /*6bbf0*/  IMAD.MOV.U32 R244, RZ, RZ, R239 ;  /* 0x000000fffff47224 */ /* 0x000fe400078e00ef */
        /* <DEDUP_REMOVED lines=26> */
[----:B------:R-:W-:Y:S01]  /*6bda0*/  IMAD.MOV.U32 R106, RZ, RZ, R86 ;  /* 0x000000ffff6a7224 */ /* 0x000fe200078e0056 */
[----:B------:R-:W-:-:S05]  /*6bdb0*/  IADD3 R86, P6, R87, R10, RZ ;  /* 0x0000000a57567210 */ /* 0x000fca0007fde0ff */
[----:B------:R-:W-:Y:S01]  /*6bdc0*/  IMAD.X R87, R251, 0x1, R8, P6 ;  /* 0x00000001fb577824 */ /* 0x000fe200030e0608 */
[----:B---3--:R-:W-:Y:S02]  /*6bdd0*/  SHF.R.S32.HI R251, RZ, 0x1f, R91 ;  /* 0x0000001ffffb7819 */ /* 0x008fe4000001145b */
        /* <DEDUP_REMOVED lines=14> */
[----:B------:R-:W-:Y:S01]  /*6bec0*/  IADD3 R90, P6, R91, R10, RZ ;  /* 0x0000000a5b5a7210 */ /* 0x000fe20007fde0ff */
[----:B------:R-:W-:Y:S02]  /*6bed0*/  IMAD.MOV.U32 R108, RZ, RZ, R109 ;  /* 0x000000ffff6c7224 */ /* 0x000fe400078e006d */
[----:B------:R-:W-:Y:S01]  /*6bee0*/  IMAD.MOV.U32 R109, RZ, RZ, R106 ;  /* 0x000000ffff6d7224 */ /* 0x000fe200078e006a */
[----:B------:R0:W-:Y:S01]  /*6bef0*/  STL.64 [R1+0x1280], R28 ;  /* 0x0012801c01007387 */ /* 0x0001e20000100a00 */
[----:B------:R-:W-:Y:S02]  /*6bf00*/  IMAD.X R91, R251, 0x1, R8, P6 ;  /* 0x00000001fb5b7824 */ /* 0x000fe400030e0608 */
[----:B------:R-:W-:Y:S02]  /*6bf10*/  IMAD.MOV.U32 R106, RZ, RZ, R107 ;  /* 0x000000ffff6a7224 */ /* 0x000fe400078e006b */
[----:B------:R-:W-:-:S02]  /*6bf20*/  IMAD.MOV.U32 R107, RZ, RZ, R104 ;  /* 0x000000ffff6b7224 */ /* 0x000fc400078e0068 */
[----:B------:R-:W-:Y:S02]  /*6bf30*/  IMAD.MOV.U32 R104, RZ, RZ, R101 ;  /* 0x000000ffff687224 */ /* 0x000fe400078e0065 */
[----:B------:R-:W-:Y:S02]  /*6bf40*/  IMAD.MOV.U32 R101, RZ, RZ, R97 ;  /* 0x000000ffff657224 */ /* 0x000fe400078e0061 */
        /* <DEDUP_REMOVED lines=15> */
[----:B------:R-:W-:-:S02]  /*6c040*/  IMAD.MOV.U32 R107, RZ, RZ, R104 ;  /* 0x000000ffff6b7224 */ /* 0x000fc400078e0068 */
        /* <DEDUP_REMOVED lines=39> */
[----:B------:R-:W-:Y:S01]  /*6c2c0*/  IMAD.MOV.U32 R99, RZ, RZ, R92 ;  /* 0x000000ffff637224 */ /* 0x000fe200078e005c */
[----:B------:R-:W-:Y:S01]  /*6c2d0*/  IADD3 R92, P6, R97, R15, RZ ;  /* 0x0000000f615c7210 */ /* 0x000fe20007fde0ff */
[----:B------:R-:W-:Y:S02]  /*6c2e0*/  IMAD.MOV.U32 R110, RZ, RZ, R108 ;  /* 0x000000ffff6e7224 */ /* 0x000fe400078e006c */
[----:B------:R-:W-:Y:S02]  /*6c2f0*/  IMAD.MOV.U32 R108, RZ, RZ, R107 ;  /* 0x000000ffff6c7224 */ /* 0x000fe400078e006b */
[----:B------:R-:W-:Y:S02]  /*6c300*/  IMAD.MOV.U32 R107, RZ, RZ, R104 ;  /* 0x000000ffff6b7224 */ /* 0x000fe400078e0068 */
        /* <DEDUP_REMOVED lines=14> */
[----:B------:R-:W-:Y:S01]  /*6c3f0*/  IMAD.X R97, R251, 0x1, R8, P6 ;  /* 0x00000001fb617824 */ /* 0x000fe200030e0608 */
[----:B----4-:R-:W-:Y:S02]  /*6c400*/  SHF.R.S32.HI R251, RZ, 0x1f, R116 ;  /* 0x0000001ffffb7819 */ /* 0x010fe40000011474 */
        /* <DEDUP_REMOVED lines=62> */
[----:B------:R-:W3:Y:S01]  /*6c7f0*/  LDL.LU R121, [R1+0x2c8] ;  /* 0x0002c80001797983 */ /* 0x000ee20000300800 */
[----:B------:R-:W-:Y:S02]  /*6c800*/  IMAD.MOV.U32 R117, RZ, RZ, R114 ;  /* 0x000000ffff757224 */ /* 0x000fe400078e0072 */
[----:B------:R-:W-:Y:S01]  /*6c810*/  IMAD.MOV.U32 R114, RZ, RZ, R110 ;  /* 0x000000ffff727224 */ /* 0x000fe200078e006e */
[----:B----4-:R-:W-:Y:S01]  /*6c820*/  SHF.R.S32.HI R251, RZ, 0x1f, R120 ;  /* 0x0000001ffffb7819 */ /* 0x010fe20000011478 */
[----:B------:R-:W-:Y:S01]  /*6c830*/  IMAD.MOV.U32 R110, RZ, RZ, R98 ;  /* 0x000000ffff6e7224 */ /* 0x000fe200078e0062 */
[----:B------:R-:W-:Y:S01]  /*6c840*/  IADD3 R98, P6, R120, R15, RZ ;  /* 0x0000000f78627210 */ /* 0x000fe20007fde0ff */
[----:B------:R-:W-:-:S02]  /*6c850*/  IMAD.MOV.U32 R116, RZ, RZ, R113 ;  /* 0x000000ffff747224 */ /* 0x000fc400078e0071 */
        /* <DEDUP_REMOVED lines=58> */
[----:B------:R-:W-:Y:S01]  /*6cc00*/  IMAD.MOV.U32 R120, RZ, RZ, R119 ;  /* 0x000000ffff787224 */ /* 0x000fe200078e0077 */
[----:B----4-:R-:W-:Y:S01]  /*6cc10*/  SHF.R.S32.HI R251, RZ, 0x1f, R125 ;  /* 0x0000001ffffb7819 */ /* 0x010fe2000001147d */
[----:B------:R-:W-:Y:S01]  /*6cc20*/  IMAD.MOV.U32 R119, RZ, RZ, R104 ;  /* 0x000000ffff777224 */ /* 0x000fe200078e0068 */
[----:B------:R-:W-:Y:S01]  /*6cc30*/  IADD3 R104, P6, R125, R15, RZ ;  /* 0x0000000f7d687210 */ /* 0x000fe20007fde0ff */
[----:B------:R-:W-:Y:S02]  /*6cc40*/  IMAD.MOV.U32 R121, RZ, RZ, R118 ;  /* 0x000000ffff797224 */ /* 0x000fe400078e0076 */
[----:B------:R-:W-:-:S02]  /*6cc50*/  IMAD.MOV.U32 R118, RZ, RZ, R114 ;  /* 0x000000ffff767224 */ /* 0x000fc400078e0072 */
        /* <DEDUP_REMOVED lines=41> */
[----:B---3--:R-:W-:Y:S01]  /*6cef0*/  SHF.R.S32.HI R251, RZ, 0x1f, R127 ;  /* 0x0000001ffffb7819 */ /* 0x008fe2000001147f */
[----:B------:R-:W-:Y:S01]  /*6cf00*/  IMAD.MOV.U32 R120, RZ, RZ, R240 ;  /* 0x000000ffff787224 */ /* 0x000fe200078e00f0 */
[----:B------:R-:W-:Y:S01]  /*6cf10*/  IADD3 R240, P6, R127, R15, RZ ;  /* 0x0000000f7ff07210 */ /* 0x000fe20007fde0ff */
[----:B------:R-:W-:Y:S02]  /*6cf20*/  IMAD.MOV.U32 R122, RZ, RZ, R113 ;  /* 0x000000ffff7a7224 */ /* 0x000fe400078e0071 */
[----:B------:R-:W-:-:S02]  /*6cf30*/  IMAD.MOV.U32 R123, RZ, RZ, R119 ;  /* 0x000000ffff7b7224 */ /* 0x000fc400078e0077 */
[----:B------:R-:W-:Y:S02]  /*6cf40*/  IMAD.MOV.U32 R113, RZ, RZ, R241 ;  /* 0x000000ffff717224 */ /* 0x000fe400078e00f1 */
[----:B------:R-:W-:Y:S02]  /*6cf50*/  IMAD.MOV.U32 R119, RZ, RZ, R102 ;  /* 0x000000ffff777224 */ /* 0x000fe400078e0066 */
[----:B------:R-:W-:Y:S01]  /*6cf60*/  IMAD.X R241, R251, 0x1, R14, P6 ;  /* 0x00000001fbf17824 */ /* 0x000fe200030e060e */
[----:B------:R-:W-:Y:S01]  /*6cf70*/  IADD3 R102, P6, R127, R13, RZ ;  /* 0x0000000d7f667210 */ /* 0x000fe20007fde0ff */
        /* <DEDUP_REMOVED lines=60> */
[----:B0-----:R-:W-:Y:S01]  /*6d340*/  IADD3 R28, P6, R131, R10, RZ ;  /* 0x0000000a831c7210 */ /* 0x001fe20007fde0ff */
[----:B------:R-:W-:-:S04]  /*6d350*/  IMAD.MOV.U32 R131, RZ, RZ, R128 ;  /* 0x000000ffff837224 */ /* 0x000fc800078e0080 */
        /* <DEDUP_REMOVED lines=33> */
[----:B0-----:R-:W-:Y:S01]  /*6d570*/  IADD3 R28, P6, R132, R10, RZ ;  /* 0x0000000a841c7210 */ /* 0x001fe20007fde0ff */
[----:B------:R-:W-:-:S04]  /*6d580*/  IMAD.MOV.U32 R132, RZ, RZ, R133 ;  /* 0x000000ffff847224 */ /* 0x000fc800078e0085 */
[----:B------:R-:W-:Y:S02]  /*6d590*/  IMAD.X R29, R251, 0x1, R8, P6 ;  /* 0x00000001fb1d7824 */ /* 0x000fe400030e0608 */
[----:B------:R-:W-:-:S03]  /*6d5a0*/  IMAD.MOV.U32 R133, RZ, RZ, R115 ;  /* 0x000000ffff857224 */ /* 0x000fc600078e0073 */
        /* <DEDUP_REMOVED lines=81> */
[----:B------:R-:W2:Y:S01]  /*6dac0*/  LDL.LU R145, [R1+0x310] ;  /* 0x0003100001917983 */ /* 0x000ea20000300800 */
        /* <DEDUP_REMOVED lines=14> */
[----:B---3--:R-:W-:Y:S02]  /*6dbb0*/  SHF.R.S32.HI R251, RZ, 0x1f, R141 ;  /* 0x0000001ffffb7819 */ /* 0x008fe4000001148d */
[----:B------:R-:W-:Y:S01]  /*6dbc0*/  IADD3 R116, P6, R141, R15, RZ ;  /* 0x0000000f8d747210 */ /* 0x000fe20007fde0ff */
[----:B------:R-:W-:Y:S02]  /*6dbd0*/  IMAD.MOV.U32 R136, RZ, RZ, R134 ;  /* 0x000000ffff887224 */ /* 0x000fe400078e0086 */
[----:B------:R-:W-:-:S02]  /*6dbe0*/  IMAD.MOV.U32 R134, RZ, RZ, R117 ;  /* 0x000000ffff867224 */ /* 0x000fc400078e0075 */
[----:B------:R-:W-:Y:S01]  /*6dbf0*/  IMAD.X R117, R251, 0x1, R14, P6 ;  /* 0x00000001fb757824 */ /* 0x000fe200030e060e */
[----:B0-----:R-:W-:Y:S01]  /*6dc00*/  IADD3 R28, P6, R141, R13, RZ ;  /* 0x0000000d8d1c7210 */ /* 0x001fe20007fde0ff */
[----:B------:R-:W-:Y:S02]  /*6dc10*/  IMAD.MOV.U32 R139, RZ, RZ, R137 ;  /* 0x000000ffff8b7224 */ /* 0x000fe400078e0089 */
[----:B------:R-:W-:Y:S02]  /*6dc20*/  IMAD.MOV.U32 R137, RZ, RZ, R132 ;  /* 0x000000ffff897224 */ /* 0x000fe400078e0084 */
[----:B------:R-:W-:Y:S02]  /*6dc30*/  IMAD.X R29, R251, 0x1, R12, P6 ;  /* 0x00000001fb1d7824 */ /* 0x000fe400030e060c */
[----:B------:R-:W-:Y:S01]  /*6dc40*/  IMAD.MOV.U32 R132, RZ, RZ, R120 ;  /* 0x000000ffff847224 */ /* 0x000fe200078e0078 */
[----:B------:R-:W-:Y:S01]  /*6dc50*/  IADD3 R120, P6, R141, R11, RZ ;  /* 0x0000000b8d787210 */ /* 0x000fe20007fde0ff */
[----:B------:R-:W-:-:S02]  /*6dc60*/  IMAD.MOV.U32 R138, RZ, RZ, R136 ;  /* 0x000000ffff8a7224 */ /* 0x000fc400078e0088 */
[----:B------:R-:W-:Y:S02]  /*6dc70*/  IMAD.MOV.U32 R136, RZ, RZ, R134 ;  /* 0x000000ffff887224 */ /* 0x000fe400078e0086 */
[----:B------:R-:W-:Y:S01]  /*6dc80*/  IMAD.MOV.U32 R134, RZ, RZ, R133 ;  /* 0x000000ffff867224 */ /* 0x000fe200078e0085 */
[----:B------:R0:W-:Y:S01]  /*6dc90*/  STL.64 [R1+0xec8], R28 ;  /* 0x000ec81c01007387 */ /* 0x0001e20000100a00 */
        /* <DEDUP_REMOVED lines=10> */
[----:B----4-:R-:W-:Y:S02]  /*6dd40*/  SHF.R.S32.HI R251, RZ, 0x1f, R140 ;  /* 0x0000001ffffb7819 */ /* 0x010fe4000001148c */
        /* <DEDUP_REMOVED lines=28> */
[----:B--2---:R-:W-:Y:S02]  /*6df10*/  SHF.R.S32.HI R251, RZ, 0x1f, R145 ;  /* 0x0000001ffffb7819 */ /* 0x004fe40000011491 */
[----:B0-----:R-:W-:-:S05]  /*6df20*/  IADD3 R28, P6, R145, R15, RZ ;  /* 0x0000000f911c7210 */ /* 0x001fca0007fde0ff */
[----:B------:R-:W-:-:S05]  /*6df30*/  IMAD.X R29, R251, 0x1, R14, P6 ;  /* 0x00000001fb1d7824 */ /* 0x000fca00030e060e */
[----:B------:R0:W-:Y:S02]  /*6df40*/  STL.64 [R1+0xe90], R28 ;  /* 0x000e901c01007387 */ /* 0x0001e40000100a00 */
[----:B0-----:R-:W-:-:S05]  /*6df50*/  IADD3 R28, P6, R145, R13, RZ ;  /* 0x0000000d911c7210 */ /* 0x001fca0007fde0ff */
[----:B------:R-:W-:Y:S01]  /*6df60*/  IMAD.X R29, R251, 0x1, R12, P6 ;  /* 0x00000001fb1d7824 */ /* 0x000fe200030e060c */
[----:B------:R-:W-:-:S04]  /*6df70*/  IADD3 R242, P6, R145, R11, RZ ;  /* 0x0000000b91f27210 */ /* 0x000fc80007fde0ff */
[----:B------:R0:W-:Y:S01]  /*6df80*/  STL.64 [R1+0xe88], R28 ;  /* 0x000e881c01007387 */ /* 0x0001e20000100a00 */
[----:B------:R-:W-:Y:S01]  /*6df90*/  IMAD.X R243, R251, 0x1, R9, P6 ;  /* 0x00000001fbf37824 */ /* 0x000fe200030e0609 */
        /* <DEDUP_REMOVED lines=99> */
[----:B------:R-:W-:Y:S02]  /*6e5d0*/  IMAD.X R29, R251, 0x1, R8, P6 ;  /* 0x00000001fb1d7824 */ /* 0x000fe400030e0608 */
[----:B------:R-:W-:-:S03]  /*6e5e0*/  IMAD.MOV.U32 R149, RZ, RZ, R147 ;  /* 0x000000ffff957224 */ /* 0x000fc600078e0093 */
[----:B------:R0:W-:Y:S01]  /*6e5f0*/  STL.64 [R1+0xdb8], R28 ;  /* 0x000db81c01007387 */ /* 0x0001e20000100a00 */
[----:B------:R-:W-:-:S03]  /*6e600*/  IMAD.MOV.U32 R147, RZ, RZ, R128 ;  /* 0x000000ffff937224 */ /* 0x000fc600078e0080 */
[----:B------:R-:W3:Y:S01]  /*6e610*/  LDL.LU R153, [R1+0x338] ;  /* 0x0003380001997983 */ /* 0x000ee20000300800 */
[----:B----4-:R-:W-:Y:S02]  /*6e620*/  SHF.R.S32.HI R251, RZ, 0x1f, R152 ;  /* 0x0000001ffffb7819 */ /* 0x010fe40000011498 */
[----:B------:R-:W-:Y:S01]  /*6e630*/  IADD3 R128, P6, R152, R15, RZ ;  /* 0x0000000f98807210 */ /* 0x000fe20007fde0ff */
[----:B------:R-:W-:-:S04]  /*6e640*/  IMAD.MOV.U32 R148, RZ, RZ, R129 ;  /* 0x000000ffff947224 */ /* 0x000fc800078e0081 */
        /* <DEDUP_REMOVED lines=46> */
[----:B------:R-:W-:Y:S02]  /*6e930*/  IMAD.MOV.U32 R150, RZ, RZ, R148 ;  /* 0x000000ffff967224 */ /* 0x000fe400078e0094 */
[----:B------:R-:W-:Y:S01]  /*6e940*/  IMAD.MOV.U32 R140, RZ, RZ, R126 ;  /* 0x000000ffff8c7224 */ /* 0x000fe200078e007e */
[----:B------:R-:W-:Y:S01]  /*6e950*/  IADD3 R126, P6, R153, R13, RZ ;  /* 0x0000000d997e7210 */ /* 0x000fe20007fde0ff */
[----:B------:R-:W-:Y:S02]  /*6e960*/  IMAD.MOV.U32 R148, RZ, RZ, R146 ;  /* 0x000000ffff947224 */ /* 0x000fe400078e0092 */
[----:B------:R-:W-:-:S02]  /*6e970*/  IMAD.MOV.U32 R146, RZ, RZ, R145 ;  /* 0x000000ffff927224 */ /* 0x000fc400078e0091 */
        /* <DEDUP_REMOVED lines=11> */
[----:B------:R-:W-:Y:S02]  /*6ea30*/  IMAD.MOV.U32 R151, RZ, RZ, R148 ;  /* 0x000000ffff977224 */ /* 0x000fe400078e0094 */
[----:B------:R-:W-:Y:S02]  /*6ea40*/  IMAD.X R29, R251, 0x1, R8, P6 ;  /* 0x00000001fb1d7824 */ /* 0x000fe400030e0608 */
[----:B------:R-:W-:-:S02]  /*6ea50*/  IMAD.MOV.U32 R148, RZ, RZ, R146 ;  /* 0x000000ffff947224 */ /* 0x000fc400078e0092 */
[----:B------:R-:W-:Y:S02]  /*6ea60*/  IMAD.MOV.U32 R146, RZ, RZ, R144 ;  /* 0x000000ffff927224 */ /* 0x000fe400078e0090 */
[----:B------:R-:W-:Y:S02]  /*6ea70*/  IMAD.MOV.U32 R144, RZ, RZ, R145 ;  /* 0x000000ffff907224 */ /* 0x000fe400078e0091 */
[----:B------:R-:W-:Y:S01]  /*6ea80*/  IMAD.MOV.U32 R145, RZ, RZ, R140 ;  /* 0x000000ffff917224 */ /* 0x000fe200078e008c */
[----:B------:R0:W-:Y:S01]  /*6ea90*/  STL.64 [R1+0xd38], R28 ;  /* 0x000d381c01007387 */ /* 0x0001e20000100a00 */
[----:B------:R-:W-:Y:S02]  /*6eaa0*/  IMAD.MOV.U32 R140, RZ, RZ, R141 ;  /* 0x000000ffff8c7224 */ /* 0x000fe400078e008d */
[----:B------:R-:W-:Y:S02]  /*6eab0*/  IMAD.MOV.U32 R141, RZ, RZ, R133 ;  /* 0x000000ffff8d7224 */ /* 0x000fe400078e0085 */
[----:B------:R-:W3:Y:S01]  /*6eac0*/  LDL.LU R133, [R1+0x348] ;  /* 0x0003480001857983 */ /* 0x000ee20000300800 */
[----:B----4-:R-:W-:Y:S01]  /*6ead0*/  SHF.R.S32.HI R251, RZ, 0x1f, R156 ;  /* 0x0000001ffffb7819 */ /* 0x010fe2000001149c */
[----:B------:R-:W-:-:S02]  /*6eae0*/  IMAD.MOV.U32 R155, RZ, RZ, R153 ;  /* 0x000000ffff9b7224 */ /* 0x000fc400078e0099 */
[----:B------:R-:W-:Y:S01]  /*6eaf0*/  IMAD.MOV.U32 R153, RZ, RZ, R151 ;  /* 0x000000ffff997224 */ /* 0x000fe200078e0097 */
[C---:B0-----:R-:W-:Y:S01]  /*6eb00*/  IADD3 R28, P6, R156.reuse, R15, RZ ;  /* 0x0000000f9c1c7210 */ /* 0x041fe20007fde0ff */
[----:B------:R-:W-:Y:S02]  /*6eb10*/  IMAD.MOV.U32 R151, RZ, RZ, R145 ;  /* 0x000000ffff977224 */ /* 0x000fe400078e0091 */
[----:B------:R-:W-:Y:S02]  /*6eb20*/  IMAD.MOV.U32 R152, RZ, RZ, R150 ;  /* 0x000000ffff987224 */ /* 0x000fe400078e0096 */
[----:B------:R-:W-:Y:S02]  /*6eb30*/  IMAD.X R29, R251, 0x1, R14, P6 ;  /* 0x00000001fb1d7824 */ /* 0x000fe400030e060e */
[----:B------:R-:W-:Y:S01]  /*6eb40*/  IMAD.MOV.U32 R145, RZ, RZ, R130 ;  /* 0x000000ffff917224 */ /* 0x000fe200078e0082 */
[----:B------:R-:W-:Y:S01]  /*6eb50*/  IADD3 R130, P6, R156, R13, RZ ;  /* 0x0000000d9c827210 */ /* 0x000fe20007fde0ff */
[----:B------:R-:W-:-:S02]  /*6eb60*/  IMAD.MOV.U32 R150, RZ, RZ, R146 ;  /* 0x000000ffff967224 */ /* 0x000fc400078e0092 */
[----:B------:R-:W-:Y:S02]  /*6eb70*/  IMAD.MOV.U32 R146, RZ, RZ, R144 ;  /* 0x000000ffff927224 */ /* 0x000fe400078e0090 */
        /* <DEDUP_REMOVED lines=39> */
[----:B---3--:R-:W-:-:S03]  /*6edf0*/  SHF.R.S32.HI R251, RZ, 0x1f, R133 ;  /* 0x0000001ffffb7819 */ /* 0x008fc60000011485 */
[----:B------:R-:W3:Y:S01]  /*6ee00*/  LDL.LU R160, [R1+0x354] ;  /* 0x0003540001a07983 */ /* 0x000ee20000300800 */
        /* <DEDUP_REMOVED lines=9> */
[----:B------:R-:W-:Y:S02]  /*6eea0*/  IMAD.MOV.U32 R155, RZ, RZ, R152 ;  /* 0x000000ffff9b7224 */ /* 0x000fe400078e0098 */
[----:B------:R-:W-:Y:S01]  /*6eeb0*/  IMAD.MOV.U32 R152, RZ, RZ, R153 ;  /* 0x000000ffff987224 */ /* 0x000fe200078e0099 */
[----:B------:R0:W-:Y:S01]  /*6eec0*/  STL.64 [R1+0xcc0], R28 ;  /* 0x000cc01c01007387 */ /* 0x0001e20000100a00 */
[----:B------:R-:W-:-:S03]  /*6eed0*/  IMAD.MOV.U32 R153, RZ, RZ, R146 ;  /* 0x000000ffff997224 */ /* 0x000fc600078e0092 */
[----:B------:R-:W3:Y:S01]  /*6eee0*/  LDL.LU R161, [R1+0x358] ;  /* 0x0003580001a17983 */ /* 0x000ee20000300800 */
[----:B------:R-:W-:Y:S02]  /*6eef0*/  IMAD.MOV.U32 R146, RZ, RZ, R142 ;  /* 0x000000ffff927224 */ /* 0x000fe400078e008e */
[----:B------:R-:W-:Y:S01]  /*6ef00*/  IMAD.MOV.U32 R142, RZ, RZ, R132 ;  /* 0x000000ffff8e7224 */ /* 0x000fe200078e0084 */
[----:B------:R-:W-:Y:S01]  /*6ef10*/  IADD3 R132, P6, R133, R10, RZ ;  /* 0x0000000a85847210 */ /* 0x000fe20007fde0ff */
[----:B------:R-:W-:-:S04]  /*6ef20*/  IMAD.MOV.U32 R156, RZ, RZ, R154 ;  /* 0x000000ffff9c7224 */ /* 0x000fc800078e009a */
[----:B------:R-:W-:Y:S01]  /*6ef30*/  IMAD.X R133, R251, 0x1, R8, P6 ;  /* 0x00000001fb857824 */ /* 0x000fe200030e0608 */
[----:B----4-:R-:W-:Y:S02]  /*6ef40*/  SHF.R.S32.HI R251, RZ, 0x1f, R158 ;  /* 0x0000001ffffb7819 */ /* 0x010fe4000001149e */
[C---:B0-----:R-:W-:Y:S01]  /*6ef50*/  IADD3 R28, P6, R158.reuse, R15, RZ ;  /* 0x0000000f9e1c7210 */ /* 0x041fe20007fde0ff */
[----:B------:R-:W-:Y:S02]  /*6ef60*/  IMAD.MOV.U32 R154, RZ, RZ, R155 ;  /* 0x000000ffff9a7224 */ /* 0x000fe400078e009b */
[----:B------:R-:W-:Y:S02]  /*6ef70*/  IMAD.MOV.U32 R155, RZ, RZ, R142 ;  /* 0x000000ffff9b7224 */ /* 0x000fe400078e008e */
[----:B------:R-:W-:Y:S02]  /*6ef80*/  IMAD.X R29, R251, 0x1, R14, P6 ;  /* 0x00000001fb1d7824 */ /* 0x000fe400030e060e */
[----:B------:R-:W-:Y:S01]  /*6ef90*/  IMAD.MOV.U32 R142, RZ, RZ, R136 ;  /* 0x000000ffff8e7224 */ /* 0x000fe200078e0088 */
        /* <DEDUP_REMOVED lines=31> */
[----:B---3--:R-:W-:-:S02]  /*6f190*/  SHF.R.S32.HI R251, RZ, 0x1f, R160 ;  /* 0x0000001ffffb7819 */ /* 0x008fc400000114a0 */
[----:B0-----:R-:W-:-:S05]  /*6f1a0*/  IADD3 R28, P6, R160, R15, RZ ;  /* 0x0000000fa01c7210 */ /* 0x001fca0007fde0ff */
[----:B------:R-:W-:-:S05]  /*6f1b0*/  IMAD.X R29, R251, 0x1, R14, P6 ;  /* 0x00000001fb1d7824 */ /* 0x000fca00030e060e */
[----:B------:R0:W-:Y:S01]  /*6f1c0*/  STL.64 [R1+0xc70], R28 ;  /* 0x000c701c01007387 */ /* 0x0001e20000100a00 */
[----:B------:R-:W-:Y:S01]  /*6f1d0*/  IMAD.MOV.U32 R151, RZ, RZ, R135 ;  /* 0x000000ffff977224 */ /* 0x000fe200078e0087 */
        /* <DEDUP_REMOVED lines=8> */
[----:B------:R-:W3:Y:S01]  /*6f260*/  LDL.LU R163, [R1+0x364] ;  /* 0x0003640001a37983 */ /* 0x000ee20000300800 */
        /* <DEDUP_REMOVED lines=14> */
[----:B------:R-:W4:Y:S01]  /*6f350*/  LDL.LU R167, [R1+0x368] ;  /* 0x0003680001a77983 */ /* 0x000f220000300800 */
        /* <DEDUP_REMOVED lines=45> */
[----:B------:R-:W-:Y:S02]  /*6f630*/  IMAD.X R29, R251, 0x1, R8, P6 ;  /* 0x00000001fb1d7824 */ /* 0x000fe400030e0608 */
[----:B------:R-:W-:-:S02]  /*6f640*/  IMAD.MOV.U32 R160, RZ, RZ, R159 ;  /* 0x000000ffffa07224 */ /* 0x000fc400078e009f */
[----:B------:R-:W-:Y:S01]  /*6f650*/  IMAD.MOV.U32 R159, RZ, RZ, R141 ;  /* 0x000000ffff9f7224 */ /* 0x000fe200078e008d */
[----:B------:R0:W-:Y:S01]  /*6f660*/  STL.64 [R1+0xbd8], R28 ;  /* 0x000bd81c01007387 */ /* 0x0001e20000100a00 */
[----:B------:R-:W-:Y:S02]  /*6f670*/  IMAD.MOV.U32 R161, RZ, RZ, R155 ;  /* 0x000000ffffa17224 */ /* 0x000fe400078e009b */
[----:B------:R-:W-:Y:S01]  /*6f680*/  IMAD.MOV.U32 R164, RZ, RZ, R162 ;  /* 0x000000ffffa47224 */ /* 0x000fe200078e00a2 */
[----:B----4-:R-:W-:Y:S02]  /*6f690*/  SHF.R.S32.HI R251, RZ, 0x1f, R167 ;  /* 0x0000001ffffb7819 */ /* 0x010fe400000114a7 */
[----:B------:R-:W-:Y:S01]  /*6f6a0*/  IADD3 R140, P6, R167, R15, RZ ;  /* 0x0000000fa78c7210 */ /* 0x000fe20007fde0ff */
[----:B------:R-:W-:-:S04]  /*6f6b0*/  IMAD.MOV.U32 R162, RZ, RZ, R160 ;  /* 0x000000ffffa27224 */ /* 0x000fc800078e00a0 */
[----:B------:R-:W-:Y:S01]  /*6f6c0*/  IMAD.X R141, R251, 0x1, R14, P6 ;  /* 0x00000001fb8d7824 */ /* 0x000fe200030e060e */
[----:B0-----:R-:W-:Y:S01]  /*6f6d0*/  IADD3 R28, P6, R167, R13, RZ ;  /* 0x0000000da71c7210 */ /* 0x001fe20007fde0ff */
[----:B------:R-:W-:Y:S02]  /*6f6e0*/  IMAD.MOV.U32 R160, RZ, RZ, R161 ;  /* 0x000000ffffa07224 */ /* 0x000fe400078e00a1 */
[----:B------:R-:W-:Y:S02]  /*6f6f0*/  IMAD.MOV.U32 R161, RZ, RZ, R159 ;  /* 0x000000ffffa17224 */ /* 0x000fe400078e009f */
[----:B------:R-:W-:Y:S02]  /*6f700*/  IMAD.MOV.U32 R155, RZ, RZ, R244 ;  /* 0x000000ffff9b7224 */ /* 0x000fe400078e00f4 */
[----:B------:R-:W-:Y:S01]  /*6f710*/  IMAD.X R29, R251, 0x1, R12, P6 ;  /* 0x00000001fb1d7824 */ /* 0x000fe200030e060c */
[----:B------:R-:W3:Y:S01]  /*6f720*/  LDL.LU R244, [R1+0x3f4] ;  /* 0x0003f40001f47983 */ /* 0x000ee20000300800 */
        /* <DEDUP_REMOVED lines=15> */
[----:B------:R-:W-:Y:S02]  /*6f820*/  IMAD.MOV.U32 R161, RZ, RZ, R158 ;  /* 0x000000ffffa17224 */ /* 0x000fe400078e009e */
[----:B------:R-:W-:Y:S02]  /*6f830*/  IMAD.MOV.U32 R158, RZ, RZ, R159 ;  /* 0x000000ffff9e7224 */ /* 0x000fe400078e009f */
[----:B------:R-:W-:Y:S01]  /*6f840*/  IMAD.MOV.U32 R159, RZ, RZ, R155 ;  /* 0x000000ffff9f7224 */ /* 0x000fe200078e009b */
[----:B------:R-:W-:-:S02]  /*6f850*/  SHF.R.S32.HI R251, RZ, 0x1f, R168 ;  /* 0x0000001ffffb7819 */ /* 0x000fc400000114a8 */
[----:B0-----:R-:W-:Y:S01]  /*6f860*/  IADD3 R28, P6, R168, R15, RZ ;  /* 0x0000000fa81c7210 */ /* 0x001fe20007fde0ff */
[----:B------:R-:W-:Y:S02]  /*6f870*/  IMAD.MOV.U32 R155, RZ, RZ, R151 ;  /* 0x000000ffff9b7224 */ /* 0x000fe400078e0097 */
[----:B------:R-:W4:Y:S02]  /*6f880*/  LDL.LU R151, [R1+0x414] ;  /* 0x0004140001977983 */ /* 0x000f240000300800 */
[----:B------:R-:W-:-:S05]  /*6f890*/  IMAD.X R29, R251, 0x1, R14, P6 ;  /* 0x00000001fb1d7824 */ /* 0x000fca00030e060e */
[----:B------:R0:W-:Y:S02]  /*6f8a0*/  STL.64 [R1+0xbb0], R28 ;  /* 0x000bb01c01007387 */ /* 0x0001e40000100a00 */
[----:B0-----:R-:W-:-:S05]  /*6f8b0*/  IADD3 R28, P6, R168, R13, RZ ;  /* 0x0000000da81c7210 */ /* 0x001fca0007fde0ff */
[----:B------:R-:W-:-:S05]  /*6f8c0*/  IMAD.X R29, R251, 0x1, R12, P6 ;  /* 0x00000001fb1d7824 */ /* 0x000fca00030e060c */
[----:B------:R0:W-:Y:S02]  /*6f8d0*/  STL.64 [R1+0xba8], R28 ;  /* 0x000ba81c01007387 */ /* 0x0001e40000100a00 */
        /* <DEDUP_REMOVED lines=12> */
[----:B------:R-:W-:Y:S01]  /*6f9a0*/  IMAD.MOV.U32 R159, RZ, RZ, R156 ;  /* 0x000000ffff9f7224 */ /* 0x000fe200078e009c */
[----:B------:R0:W-:Y:S01]  /*6f9b0*/  STL.64 [R1+0xb98], R28 ;  /* 0x000b981c01007387 */ /* 0x0001e20000100a00 */
[----:B------:R-:W-:-:S03]  /*6f9c0*/  IMAD.MOV.U32 R156, RZ, RZ, R157 ;  /* 0x000000ffff9c7224 */ /* 0x000fc600078e009d */
[----:B------:R-:W3:Y:S01]  /*6f9d0*/  LDL.LU R157, [R1+0x3a8] ;  /* 0x0003a800019d7983 */ /* 0x000ee20000300800 */
[----:B------:R-:W-:Y:S02]  /*6f9e0*/  IMAD.MOV.U32 R170, RZ, RZ, R167 ;  /* 0x000000ffffaa7224 */ /* 0x000fe400078e00a7 */
[----:B------:R-:W-:Y:S02]  /*6f9f0*/  IMAD.MOV.U32 R167, RZ, RZ, R164 ;  /* 0x000000ffffa77224 */ /* 0x000fe400078e00a4 */
        /* <DEDUP_REMOVED lines=17> */
[----:B------:R0:W-:Y:S01]  /*6fb10*/  STL.64 [R1+0xb78], R28 ;  /* 0x000b781c01007387 */ /* 0x0001e20000100a00 */
[----:B------:R-:W-:Y:S01]  /*6fb20*/  IMAD.MOV.U32 R159, RZ, RZ, R156 ;  /* 0x000000ffff9f7224 */ /* 0x000fe200078e009c */
[----:B0-----:R-:W-:-:S05]  /*6fb30*/  IADD3 R28, P6, R166, R15, RZ ;  /* 0x0000000fa61c7210 */ /* 0x001fca0007fde0ff */
[----:B------:R-:W-:Y:S02]  /*6fb40*/  IMAD.X R29, R251, 0x1, R14, P6 ;  /* 0x00000001fb1d7824 */ /* 0x000fe400030e060e */
[----:B------:R-:W-:Y:S02]  /*6fb50*/  IMAD.MOV.U32 R169, RZ, RZ, R164 ;  /* 0x000000ffffa97224 */ /* 0x000fe400078e00a4 */
[----:B------:R-:W-:Y:S02]  /*6fb60*/  IMAD.MOV.U32 R171, RZ, RZ, R167 ;  /* 0x000000ffffab7224 */ /* 0x000fe400078e00a7 */
[----:B------:R-:W-:Y:S02]  /*6fb70*/  IMAD.MOV.U32 R167, RZ, RZ, R158 ;  /* 0x000000ffffa77224 */ /* 0x000fe400078e009e */
[----:B------:R-:W-:Y:S02]  /*6fb80*/  IMAD.MOV.U32 R158, RZ, RZ, R159 ;  /* 0x000000ffff9e7224 */ /* 0x000fe400078e009f */
[----:B------:R-:W-:-:S04]  /*6fb90*/  IMAD.MOV.U32 R168, RZ, RZ, R169 ;  /* 0x000000ffffa87224 */ /* 0x000fc800078e00a9 */
[----:B------:R-:W-:Y:S02]  /*6fba0*/  IMAD.MOV.U32 R173, RZ, RZ, R168 ;  /* 0x000000ffffad7224 */ /* 0x000fe400078e00a8 */
[----:B---3--:R-:W-:Y:S02]  /*6fbb0*/  IMAD.MOV.U32 R156, RZ, RZ, R157 ;  /* 0x000000ffff9c7224 */ /* 0x008fe400078e009d */
[----:B------:R-:W-:Y:S02]  /*6fbc0*/  IMAD.MOV.U32 R157, RZ, RZ, R149 ;  /* 0x000000ffff9d7224 */ /* 0x000fe400078e0095 */
[----:B------:R-:W-:Y:S02]  /*6fbd0*/  IMAD.MOV.U32 R149, RZ, RZ, R249 ;  /* 0x000000ffff957224 */ /* 0x000fe400078e00f9 */
[----:B------:R-:W-:Y:S02]  /*6fbe0*/  IMAD.MOV.U32 R249, RZ, RZ, R246 ;  /* 0x000000fffff97224 */ /* 0x000fe400078e00f6 */
[----:B------:R-:W2:Y:S04]  /*6fbf0*/  LDL.LU R246, [R1+0x3f0] ;  /* 0x0003f00001f67983 */ /* 0x000ea80000300800 */
[----:B------:R0:W-:Y:S02]  /*6fc00*/  STL.64 [R1+0xb70], R28 ;  /* 0x000b701c01007387 */ /* 0x0001e40000100a00 */
[----:B0-----:R-:W-:-:S05]  /*6fc10*/  IADD3 R28, P6, R166, R13, RZ ;  /* 0x0000000da61c7210 */ /* 0x001fca0007fde0ff */
[----:B------:R-:W-:-:S05]  /*6fc20*/  IMAD.X R29, R251, 0x1, R12, P6 ;  /* 0x00000001fb1d7824 */ /* 0x000fca00030e060c */
[----:B------:R0:W-:Y:S02]  /*6fc30*/  STL.64 [R1+0xb68], R28 ;  /* 0x000b681c01007387 */ /* 0x0001e40000100a00 */
[----:B0-----:R-:W-:-:S05]  /*6fc40*/  IADD3 R28, P6, R166, R11, RZ ;  /* 0x0000000ba61c7210 */ /* 0x001fca0007fde0ff */
[----:B------:R-:W-:-:S05]  /*6fc50*/  IMAD.X R29, R251, 0x1, R9, P6 ;  /* 0x00000001fb1d7824 */ /* 0x000fca00030e0609 */
[----:B------:R0:W-:Y:S01]  /*6fc60*/  STL.64 [R1+0xb60], R28 ;  /* 0x000b601c01007387 */ /* 0x0001e20000100a00 */
[----:B------:R-:W-:Y:S01]  /*6fc70*/  IMAD.MOV.U32 R164, RZ, RZ, R157 ;  /* 0x000000ffffa47224 */ /* 0x000fe200078e009d */
[----:B0-----:R-:W-:Y:S01]  /*6fc80*/  IADD3 R28, P6, R166, R10, RZ ;  /* 0x0000000aa61c7210 */ /* 0x001fe20007fde0ff */
[----:B------:R-:W-:Y:S02]  /*6fc90*/  IMAD.MOV.U32 R166, RZ, RZ, R162 ;  /* 0x000000ffffa67224 */ /* 0x000fe400078e00a2 */
[----:B------:R-:W-:Y:S02]  /*6fca0*/  IMAD.MOV.U32 R162, RZ, RZ, R142 ;  /* 0x000000ffffa27224 */ /* 0x000fe400078e008e */
[----:B------:R-:W-:Y:S01]  /*6fcb0*/  IMAD.X R29, R251, 0x1, R8, P6 ;  /* 0x00000001fb1d7824 */ /* 0x000fe200030e0608 */
[----:B------:R-:W-:Y:S02]  /*6fcc0*/  SHF.R.S32.HI R251, RZ, 0x1f, R147 ;  /* 0x0000001ffffb7819 */ /* 0x000fe40000011493 */
[----:B------:R-:W-:Y:S01]  /*6fcd0*/  IADD3 R142, P6, R147, R15, RZ ;  /* 0x0000000f938e7210 */ /* 0x000fe20007fde0ff */
[----:B------:R-:W-:Y:S01]  /*6fce0*/  IMAD.MOV.U32 R157, RZ, RZ, R143 ;  /* 0x000000ffff9d7224 */ /* 0x000fe200078e008f */
[----:B------:R0:W-:Y:S03]  /*6fcf0*/  STL.64 [R1+0xb58], R28 ;  /* 0x000b581c01007387 */ /* 0x0001e60000100a00 */
[----:B------:R-:W-:Y:S01]  /*6fd00*/  IMAD.X R143, R251, 0x1, R14, P6 ;  /* 0x00000001fb8f7824 */ /* 0x000fe200030e060e */
[----:B0-----:R-:W-:Y:S01]  /*6fd10*/  IADD3 R28, P6, R147, R13, RZ ;  /* 0x0000000d931c7210 */ /* 0x001fe20007fde0ff */
[----:B------:R-:W-:-:S02]  /*6fd20*/  IMAD.MOV.U32 R159, RZ, RZ, R156 ;  /* 0x000000ffff9f7224 */ /* 0x000fc400078e009c */
[----:B------:R-:W3:Y:S02]  /*6fd30*/  LDL.LU R156, [R1+0x3b0] ;  /* 0x0003b000019c7983 */ /* 0x000ee40000300800 */
        /* <DEDUP_REMOVED lines=9> */
[----:B------:R-:W-:Y:S01]  /*6fdd0*/  IMAD.X R29, R251, 0x1, R9, P6 ;  /* 0x00000001fb1d7824 */ /* 0x000fe200030e0609 */
[----:B------:R-:W-:-:S04]  /*6fde0*/  IADD3 R146, P6, R147, R10, RZ ;  /* 0x0000000a93927210 */ /* 0x000fc80007fde0ff */
[----:B------:R0:W-:Y:S01]  /*6fdf0*/  STL.64 [R1+0xb40], R28 ;  /* 0x000b401c01007387 */ /* 0x0001e20000100a00 */
[----:B------:R-:W-:Y:S01]  /*6fe00*/  IMAD.X R147, R251, 0x1, R8, P6 ;  /* 0x00000001fb937824 */ /* 0x000fe200030e0608 */
[----:B------:R-:W-:Y:S01]  /*6fe10*/  SHF.R.S32.HI R251, RZ, 0x1f, R172 ;  /* 0x0000001ffffb7819 */ /* 0x000fe200000114ac */
[----:B------:R-:W-:Y:S02]  /*6fe20*/  IMAD.MOV.U32 R168, RZ, RZ, R169 ;  /* 0x000000ffffa87224 */ /* 0x000fe400078e00a9 */
[----:B------:R-:W-:Y:S02]  /*6fe30*/  IMAD.MOV.U32 R169, RZ, RZ, R166 ;  /* 0x000000ffffa97224 */ /* 0x000fe400078e00a6 */
[----:B------:R-:W-:Y:S01]  /*6fe40*/  IMAD.MOV.U32 R166, RZ, RZ, R167 ;  /* 0x000000ffffa67224 */ /* 0x000fe200078e00a7 */
[----:B0-----:R-:W-:Y:S01]  /*6fe50*/  IADD3 R28, P6, R172, R15, RZ ;  /* 0x0000000fac1c7210 */ /* 0x001fe20007fde0ff */
[----:B------:R-:W-:Y:S02]  /*6fe60*/  IMAD.MOV.U32 R167, RZ, RZ, R164 ;  /* 0x000000ffffa77224 */ /* 0x000fe400078e00a4 */
[----:B------:R-:W-:-:S02]  /*6fe70*/  IMAD.MOV.U32 R164, RZ, RZ, R160 ;  /* 0x000000ffffa47224 */ /* 0x000fc400078e00a0 */
[----:B------:R-:W-:Y:S02]  /*6fe80*/  IMAD.X R29, R251, 0x1, R14, P6 ;  /* 0x00000001fb1d7824 */ /* 0x000fe400030e060e */
        /* <DEDUP_REMOVED lines=43> */
[----:B------:R-:W2:Y:S04]  /*70140*/  LDL.LU R155, [R1+0x3bc] ;  /* 0x0003bc00019b7983 */ /* 0x000ea80000300800 */
        /* <DEDUP_REMOVED lines=20> */
[----:B------:R-:W-:Y:S01]  /*70290*/  SHF.R.S32.HI R251, RZ, 0x1f, R173 ;  /* 0x0000001ffffb7819 */ /* 0x000fe200000114ad */
[----:B------:R-:W-:Y:S02]  /*702a0*/  IMAD.MOV.U32 R171, RZ, RZ, R169 ;  /* 0x000000ffffab7224 */ /* 0x000fe400078e00a9 */
[----:B------:R-:W-:Y:S01]  /*702b0*/  IMAD.MOV.U32 R169, RZ, RZ, R164 ;  /* 0x000000ffffa97224 */ /* 0x000fe200078e00a4 */
[----:B0-----:R-:W-:Y:S01]  /*702c0*/  IADD3 R28, P6, R173, R15, RZ ;  /* 0x0000000fad1c7210 */ /* 0x001fe20007fde0ff */
[----:B------:R-:W-:Y:S02]  /*702d0*/  IMAD.MOV.U32 R164, RZ, RZ, R158 ;  /* 0x000000ffffa47224 */ /* 0x000fe400078e009e */
[----:B------:R-:W-:Y:S02]  /*702e0*/  IMAD.MOV.U32 R170, RZ, RZ, R168 ;  /* 0x000000ffffaa7224 */ /* 0x000fe400078e00a8 */
[----:B------:R-:W-:-:S02]  /*702f0*/  IMAD.X R29, R251, 0x1, R14, P6 ;  /* 0x00000001fb1d7824 */ /* 0x000fc400030e060e */
[----:B------:R-:W-:Y:S02]  /*70300*/  IMAD.MOV.U32 R168, RZ, RZ, R166 ;  /* 0x000000ffffa87224 */ /* 0x000fe400078e00a6 */
[----:B------:R-:W-:Y:S02]  /*70310*/  IMAD.MOV.U32 R166, RZ, RZ, R165 ;  /* 0x000000ffffa67224 */ /* 0x000fe400078e00a5 */
[----:B------:R-:W-:Y:S01]  /*70320*/  IMAD.MOV.U32 R165, RZ, RZ, R159 ;  /* 0x000000ffffa57224 */ /* 0x000fe200078e009f */
[----:B------:R0:W-:Y:S01]  /*70330*/  STL.64 [R1+0xad0], R28 ;  /* 0x000ad01c01007387 */ /* 0x0001e20000100a00 */
[----:B------:R-:W-:Y:S02]  /*70340*/  IMAD.MOV.U32 R159, RZ, RZ, R149 ;  /* 0x000000ffff9f7224 */ /* 0x000fe400078e0095 */
[----:B------:R-:W-:Y:S02]  /*70350*/  IMAD.MOV.U32 R177, RZ, RZ, R170 ;  /* 0x000000ffffb17224 */ /* 0x000fe400078e00aa */
[----:B------:R-:W-:-:S02]  /*70360*/  IMAD.MOV.U32 R170, RZ, RZ, R169 ;  /* 0x000000ffffaa7224 */ /* 0x000fc400078e00a9 */
[----:B------:R-:W-:Y:S02]  /*70370*/  IMAD.MOV.U32 R172, RZ, RZ, R171 ;  /* 0x000000ffffac7224 */ /* 0x000fe400078e00ab */
[----:B------:R-:W-:Y:S02]  /*70380*/  IMAD.MOV.U32 R171, RZ, RZ, R164 ;  /* 0x000000ffffab7224 */ /* 0x000fe400078e00a4 */
[----:B------:R-:W-:Y:S02]  /*70390*/  IMAD.MOV.U32 R164, RZ, RZ, R159 ;  /* 0x000000ffffa47224 */ /* 0x000fe400078e009f */
[----:B------:R-:W-:Y:S02]  /*703a0*/  IMAD.MOV.U32 R181, RZ, RZ, R172 ;  /* 0x000000ffffb57224 */ /* 0x000fe400078e00ac */
[----:B---3--:R-:W-:Y:S01]  /*703b0*/  IMAD.MOV.U32 R158, RZ, RZ, R148 ;  /* 0x000000ffff9e7224 */ /* 0x008fe200078e0094 */
[----:B------:R-:W-:-:S05]  /*703c0*/  IADD3 R148, P6, R173, R13, RZ ;  /* 0x0000000dad947210 */ /* 0x000fca0007fde0ff */
[----:B------:R-:W-:Y:S01]  /*703d0*/  IMAD.X R149, R251, 0x1, R12, P6 ;  /* 0x00000001fb957824 */ /* 0x000fe200030e060c */
        /* <DEDUP_REMOVED lines=8> */
[----:B------:R-:W-:Y:S02]  /*70460*/  SHF.R.S32.HI R251, RZ, 0x1f, R176 ;  /* 0x0000001ffffb7819 */ /* 0x000fe400000114b0 */
[C---:B------:R-:W-:Y:S01]  /*70470*/  IADD3 R152, P6, R176.reuse, R15, RZ ;  /* 0x0000000fb0987210 */ /* 0x040fe20007fde0ff */
[----:B------:R-:W-:Y:S01]  /*70480*/  IMAD.MOV.U32 R168, RZ, RZ, R166 ;  /* 0x000000ffffa87224 */ /* 0x000fe200078e00a6 */
[----:B------:R0:W-:Y:S01]  /*70490*/  STL.64 [R1+0xab8], R28 ;  /* 0x000ab81c01007387 */ /* 0x0001e20000100a00 */
[----:B------:R-:W-:Y:S02]  /*704a0*/  IMAD.MOV.U32 R166, RZ, RZ, R153 ;  /* 0x000000ffffa67224 */ /* 0x000fe400078e0099 */
        /* <DEDUP_REMOVED lines=53> */
[----:B------:R-:W-:Y:S02]  /*70800*/  IMAD.X R29, R251, 0x1, R8, P6 ;  /* 0x00000001fb1d7824 */ /* 0x000fe400030e0608 */
[----:B------:R-:W-:Y:S01]  /*70810*/  IMAD.MOV.U32 R171, RZ, RZ, R166 ;  /* 0x000000ffffab7224 */ /* 0x000fe200078e00a6 */
[----:B------:R-:W-:Y:S01]  /*70820*/  SHF.R.S32.HI R251, RZ, 0x1f, R177 ;  /* 0x0000001ffffb7819 */ /* 0x000fe200000114b1 */
[----:B----4-:R-:W-:Y:S01]  /*70830*/  IMAD.MOV.U32 R166, RZ, RZ, R161 ;  /* 0x000000ffffa67224 */ /* 0x010fe200078e00a1 */
[----:B------:R0:W-:Y:S01]  /*70840*/  STL.64 [R1+0xa58], R28 ;  /* 0x000a581c01007387 */ /* 0x0001e20000100a00 */
[----:B------:R-:W-:Y:S02]  /*70850*/  IMAD.MOV.U32 R161, RZ, RZ, R5 ;  /* 0x000000ffffa17224 */ /* 0x000fe400078e0005 */
[----:B------:R-:W-:Y:S01]  /*70860*/  IMAD.MOV.U32 R174, RZ, RZ, R172 ;  /* 0x000000ffffae7224 */ /* 0x000fe200078e00ac */
[----:B------:R-:W4:Y:S01]  /*70870*/  LDL.LU R5, [R1+0x14c4] ;  /* 0x0014c40001057983 */ /* 0x000f220000300800 */
[----:B------:R-:W-:-:S02]  /*70880*/  IMAD.MOV.U32 R172, RZ, RZ, R170 ;  /* 0x000000ffffac7224 */ /* 0x000fc400078e00aa */
        /* <DEDUP_REMOVED lines=15> */
[----:B0-----:R-:W-:-:S05]  /*70980*/  IADD3 R28, P6, R177, R10, RZ ;  /* 0x0000000ab11c7210 */ /* 0x001fca0007fde0ff */
[----:B------:R-:W-:Y:S02]  /*70990*/  IMAD.X R29, R251, 0x1, R8, P6 ;  /* 0x00000001fb1d7824 */ /* 0x000fe400030e0608 */
[----:B------:R-:W-:-:S03]  /*709a0*/  IMAD.MOV.U32 R170, RZ, RZ, R168 ;  /* 0x000000ffffaa7224 */ /* 0x000fc600078e00a8 */
[----:B------:R0:W-:Y:S04]  /*709b0*/  STL.64 [R1+0xa38], R28 ;  /* 0x000a381c01007387 */ /* 0x0001e80000100a00 */
[----:B------:R-:W3:Y:S01]  /*709c0*/  LDL.LU R168, [R1+0x3d4] ;  /* 0x0003d40001a87983 */ /* 0x000ee20000300800 */
[----:B------:R-:W-:Y:S02]  /*709d0*/  IMAD.MOV.U32 R183, RZ, RZ, R174 ;  /* 0x000000ffffb77224 */ /* 0x000fe400078e00ae */
[----:B------:R-:W-:Y:S01]  /*709e0*/  IMAD.MOV.U32 R174, RZ, RZ, R173 ;  /* 0x000000ffffae7224 */ /* 0x000fe200078e00ad */
[----:B------:R-:W-:Y:S01]  /*709f0*/  SHF.R.S32.HI R251, RZ, 0x1f, R181 ;  /* 0x0000001ffffb7819 */ /* 0x000fe200000114b5 */
[----:B------:R-:W-:Y:S01]  /*70a00*/  IMAD.MOV.U32 R173, RZ, RZ, R154 ;  /* 0x000000ffffad7224 */ /* 0x000fe200078e009a */
[----:B------:R-:W-:Y:S01]  /*70a10*/  IADD3 R154, P6, R181, R15, RZ ;  /* 0x0000000fb59a7210 */ /* 0x000fe20007fde0ff */
[----:B------:R-:W-:-:S02]  /*70a20*/  IMAD.MOV.U32 R177, RZ, RZ, R172 ;  /* 0x000000ffffb17224 */ /* 0x000fc400078e00ac */
[----:B------:R-:W-:Y:S02]  /*70a30*/  IMAD.MOV.U32 R172, RZ, RZ, R171 ;  /* 0x000000ffffac7224 */ /* 0x000fe400078e00ab */
[----:B--2---:R-:W-:Y:S02]  /*70a40*/  IMAD.MOV.U32 R171, RZ, RZ, R155 ;  /* 0x000000ffffab7224 */ /* 0x004fe400078e009b */
        /* <DEDUP_REMOVED lines=13> */
[----:B------:R-:W-:Y:S02]  /*70b20*/  IMAD.MOV.U32 R172, RZ, RZ, R173 ;  /* 0x000000ffffac7224 */ /* 0x000fe400078e00ad */
[----:B------:R-:W-:-:S02]  /*70b30*/  IMAD.MOV.U32 R173, RZ, RZ, R171 ;  /* 0x000000ffffad7224 */ /* 0x000fc400078e00ab */
[----:B------:R-:W-:-:S05]  /*70b40*/  IMAD.X R29, R251, 0x1, R8, P6 ;  /* 0x00000001fb1d7824 */ /* 0x000fca00030e0608 */
[----:B------:R0:W-:Y:S01]  /*70b50*/  STL.64 [R1+0xa18], R28 ;  /* 0x000a181c01007387 */ /* 0x0001e20000100a00 */
[----:B---3--:R-:W-:Y:S02]  /*70b60*/  IMAD.MOV.U32 R171, RZ, RZ, R168 ;  /* 0x000000ffffab7224 */ /* 0x008fe400078e00a8 */
[----:B------:R-:W-:Y:S02]  /*70b70*/  IMAD.MOV.U32 R168, RZ, RZ, R169 ;  /* 0x000000ffffa87224 */ /* 0x000fe400078e00a9 */
[----:B------:R-:W-:Y:S02]  /*70b80*/  IMAD.MOV.U32 R169, RZ, RZ, R165 ;  /* 0x000000ffffa97224 */ /* 0x000fe400078e00a5 */
[----:B------:R-:W2:Y:S01]  /*70b90*/  LDL.LU R165, [R1+0x3ec] ;  /* 0x0003ec0001a57983 */ /* 0x000ea20000300800 */
[----:B------:R-:W-:Y:S02]  /*70ba0*/  SHF.R.S32.HI R251, RZ, 0x1f, R178 ;  /* 0x0000001ffffb7819 */ /* 0x000fe400000114b2 */
        /* <DEDUP_REMOVED lines=20> */
[----:B--2---:R-:W-:Y:S02]  /*70cf0*/  IMAD.MOV.U32 R169, RZ, RZ, R165 ;  /* 0x000000ffffa97224 */ /* 0x004fe400078e00a5 */
        /* <DEDUP_REMOVED lines=27> */
[----:B------:R-:W-:Y:S02]  /*70eb0*/  IMAD.MOV.U32 R157, RZ, RZ, R248 ;  /* 0x000000ffff9d7224 */ /* 0x000fe400078e00f8 */
[----:B------:R-:W2:Y:S01]  /*70ec0*/  LDL.LU R248, [R1+0x45c] ;  /* 0x00045c0001f87983 */ /* 0x000ea20000300800 */
[----:B------:R-:W-:-:S02]  /*70ed0*/  SHF.R.S32.HI R251, RZ, 0x1f, R183 ;  /* 0x0000001ffffb7819 */ /* 0x000fc400000114b7 */
[----:B0-----:R-:W-:Y:S01]  /*70ee0*/  IADD3 R28, P6, R183, R15, RZ ;  /* 0x0000000fb71c7210 */ /* 0x001fe20007fde0ff */
[----:B------:R-:W-:Y:S02]  /*70ef0*/  IMAD.MOV.U32 R181, RZ, RZ, R175 ;  /* 0x000000ffffb57224 */ /* 0x000fe400078e00af */
        /* <DEDUP_REMOVED lines=8> */
[----:B------:R-:W-:Y:S02]  /*70f80*/  IMAD.MOV.U32 R178, RZ, RZ, R173 ;  /* 0x000000ffffb27224 */ /* 0x000fe400078e00ad */
[----:B------:R-:W-:Y:S01]  /*70f90*/  IMAD.MOV.U32 R173, RZ, RZ, R156 ;  /* 0x000000ffffad7224 */ /* 0x000fe200078e009c */
[----:B------:R0:W-:Y:S01]  /*70fa0*/  STL.64 [R1+0x9d0], R28 ;  /* 0x0009d01c01007387 */ /* 0x0001e20000100a00 */
[----:B------:R-:W-:Y:S02]  /*70fb0*/  IMAD.MOV.U32 R179, RZ, RZ, R157 ;  /* 0x000000ffffb37224 */ /* 0x000fe400078e009d */
[----:B------:R-:W-:-:S02]  /*70fc0*/  IMAD.MOV.U32 R186, RZ, RZ, R180 ;  /* 0x000000ffffba7224 */ /* 0x000fc400078e00b4 */
[----:B------:R-:W-:Y:S02]  /*70fd0*/  IMAD.MOV.U32 R180, RZ, RZ, R181 ;  /* 0x000000ffffb47224 */ /* 0x000fe400078e00b5 */
[----:B------:R-:W-:Y:S02]  /*70fe0*/  IMAD.MOV.U32 R181, RZ, RZ, R178 ;  /* 0x000000ffffb57224 */ /* 0x000fe400078e00b2 */
[----:B------:R-:W-:Y:S02]  /*70ff0*/  IMAD.MOV.U32 R178, RZ, RZ, R179 ;  /* 0x000000ffffb27224 */ /* 0x000fe400078e00b3 */
[----:B------:R-:W-:Y:S02]  /*71000*/  IMAD.MOV.U32 R179, RZ, RZ, R167 ;  /* 0x000000ffffb37224 */ /* 0x000fe400078e00a7 */
[----:B------:R-:W-:Y:S02]  /*71010*/  IMAD.MOV.U32 R167, RZ, RZ, R160 ;  /* 0x000000ffffa77224 */ /* 0x000fe400078e00a0 */
[----:B--2---:R-:W-:-:S02]  /*71020*/  IMAD.MOV.U32 R163, RZ, RZ, R248 ;  /* 0x000000ffffa37224 */ /* 0x004fc400078e00f8 */
[----:B------:R-:W-:Y:S02]  /*71030*/  IMAD.MOV.U32 R248, RZ, RZ, R245 ;  /* 0x000000fffff87224 */ /* 0x000fe400078e00f5 */
[----:B------:R-:W-:Y:S01]  /*71040*/  IMAD.X R245, R251, 0x1, R12, P6 ;  /* 0x00000001fbf57824 */ /* 0x000fe200030e060c */
[----:B------:R-:W-:-:S05]  /*71050*/  IADD3 R156, P6, R183, R11, RZ ;  /* 0x0000000bb79c7210 */ /* 0x000fca0007fde0ff */
[----:B------:R-:W-:Y:S01]  /*71060*/  IMAD.X R157, R251, 0x1, R9, P6 ;  /* 0x00000001fb9d7824 */ /* 0x000fe200030e0609 */
[----:B0-----:R-:W-:-:S05]  /*71070*/  IADD3 R28, P6, R183, R10, RZ ;  /* 0x0000000ab71c7210 */ /* 0x001fca0007fde0ff */
[----:B------:R-:W-:-:S05]  /*71080*/  IMAD.X R29, R251, 0x1, R8, P6 ;  /* 0x00000001fb1d7824 */ /* 0x000fca00030e0608 */
[----:B------:R0:W-:Y:S04]  /*71090*/  STL.64 [R1+0x9b8], R28 ;  /* 0x0009b81c01007387 */ /* 0x0001e80000100a00 */
[----:B------:R-:W2:Y:S01]  /*710a0*/  LDL.LU R160, [R1+0x3f8] ;  /* 0x0003f80001a07983 */ /* 0x000ea20000300800 */
[----:B------:R-:W-:Y:S01]  /*710b0*/  SHF.R.S32.HI R251, RZ, 0x1f, R184 ;  /* 0x0000001ffffb7819 */ /* 0x000fe200000114b8 */
        /* <DEDUP_REMOVED lines=17> */
[----:B--2---:R-:W-:Y:S01]  /*711d0*/  IMAD.MOV.U32 R167, RZ, RZ, R160 ;  /* 0x000000ffffa77224 */ /* 0x004fe200078e00a0 */
[----:B------:R-:W-:-:S05]  /*711e0*/  IADD3 R160, P6, R184, R13, RZ ;  /* 0x0000000db8a07210 */ /* 0x000fca0007fde0ff */
[----:B------:R-:W-:Y:S01]  /*711f0*/  IMAD.X R161, R251, 0x1, R12, P6 ;  /* 0x00000001fba17824 */ /* 0x000fe200030e060c */
        /* <DEDUP_REMOVED lines=25> */
[----:B------:R-:W-:-:S03]  /*71390*/  IMAD.MOV.U32 R179, RZ, RZ, R176 ;  /* 0x000000ffffb37224 */ /* 0x000fc600078e00b0 */
[----:B------:R0:W-:Y:S01]  /*713a0*/  STL.64 [R1+0x978], R28 ;  /* 0x0009781c01007387 */ /* 0x0001e20000100a00 */
[----:B--2---:R-:W-:Y:S02]  /*713b0*/  IMAD.MOV.U32 R176, RZ, RZ, R174 ;  /* 0x000000ffffb07224 */ /* 0x004fe400078e00ae */
[----:B------:R-:W-:Y:S02]  /*713c0*/  IMAD.MOV.U32 R174, RZ, RZ, R175 ;  /* 0x000000ffffae7224 */ /* 0x000fe400078e00af */
        /* <DEDUP_REMOVED lines=16> */
[----:B------:R-:W-:Y:S02]  /*714d0*/  IMAD.MOV.U32 R174, RZ, RZ, R159 ;  /* 0x000000ffffae7224 */ /* 0x000fe400078e009f */
[----:B--2---:R-:W-:Y:S02]  /*714e0*/  IMAD.MOV.U32 R176, RZ, RZ, R175 ;  /* 0x000000ffffb07224 */ /* 0x004fe400078e00af */
[----:B------:R-:W-:Y:S01]  /*714f0*/  IMAD.MOV.U32 R175, RZ, RZ, R158 ;  /* 0x000000ffffaf7224 */ /* 0x000fe200078e009e */
[----:B------:R-:W-:-:S05]  /*71500*/  IADD3 R158, P6, R187, R11, RZ ;  /* 0x0000000bbb9e7210 */ /* 0x000fca0007fde0ff */
[----:B------:R-:W-:Y:S01]  /*71510*/  IMAD.X R159, R251, 0x1, R9, P6 ;  /* 0x00000001fb9f7824 */ /* 0x000fe200030e0609 */
[----:B0-----:R-:W-:-:S05]  /*71520*/  IADD3 R28, P6, R187, R10, RZ ;  /* 0x0000000abb1c7210 */ /* 0x001fca0007fde0ff */
[----:B------:R-:W-:Y:S01]  /*71530*/  IMAD.X R29, R251, 0x1, R8, P6 ;  /* 0x00000001fb1d7824 */ /* 0x000fe200030e0608 */
[----:B------:R-:W-:Y:S01]  /*71540*/  SHF.R.S32.HI R251, RZ, 0x1f, R186 ;  /* 0x0000001ffffb7819 */ /* 0x000fe200000114ba */
        /* <DEDUP_REMOVED lines=10> */
[----:B------:R-:W-:Y:S02]  /*715f0*/  IMAD.X R29, R251, 0x1, R14, P6 ;  /* 0x00000001fb1d7824 */ /* 0x000fe400030e060e */
[----:B------:R-:W-:Y:S02]  /*71600*/  IMAD.MOV.U32 R179, RZ, RZ, R176 ;  /* 0x000000ffffb37224 */ /* 0x000fe400078e00b0 */
[----:B------:R-:W-:-:S02]  /*71610*/  IMAD.MOV.U32 R176, RZ, RZ, R246 ;  /* 0x000000ffffb07224 */ /* 0x000fc400078e00f6 */
[----:B------:R-:W2:Y:S04]  /*71620*/  LDL.LU R246, [R1+0x1180] ;  /* 0x0011800001f67983 */ /* 0x000ea80000300800 */
        /* <DEDUP_REMOVED lines=31> */
[----:B------:R-:W-:Y:S01]  /*71820*/  IADD3 R162, P6, R193, R13, RZ ;  /* 0x0000000dc1a27210 */ /* 0x000fe20007fde0ff */
[----:B------:R-:W-:Y:S02]  /*71830*/  IMAD.MOV.U32 R187, RZ, RZ, R183 ;  /* 0x000000ffffbb7224 */ /* 0x000fe400078e00b7 */
[----:B------:R-:W-:Y:S02]  /*71840*/  IMAD.MOV.U32 R183, RZ, RZ, R179 ;  /* 0x000000ffffb77224 */ /* 0x000fe400078e00b3 */
[----:B------:R-:W-:Y:S01]  /*71850*/  IMAD.MOV.U32 R179, RZ, RZ, R177 ;  /* 0x000000ffffb37224 */ /* 0x000fe200078e00b1 */
[----:B------:R0:W-:Y:S01]  /*71860*/  STL.64 [R1+0x930], R28 ;  /* 0x0009301c01007387 */ /* 0x0001e20000100a00 */
        /* <DEDUP_REMOVED lines=9> */
[----:B---3--:R-:W-:Y:S02]  /*71900*/  IMAD.MOV.U32 R177, RZ, RZ, R173 ;  /* 0x000000ffffb17224 */ /* 0x008fe400078e00ad */
[----:B------:R-:W-:Y:S02]  /*71910*/  IMAD.MOV.U32 R173, RZ, RZ, R163 ;  /* 0x000000ffffad7224 */ /* 0x000fe400078e00a3 */
[----:B------:R-:W-:Y:S01]  /*71920*/  IMAD.X R163, R251, 0x1, R12, P6 ;  /* 0x00000001fba37824 */ /* 0x000fe200030e060c */
        /* <DEDUP_REMOVED lines=33> */
[----:B------:R-:W-:Y:S01]  /*71b40*/  IMAD.MOV.U32 R187, RZ, RZ, R184 ;  /* 0x000000ffffbb7224 */ /* 0x000fe200078e00b8 */
[----:B0-----:R-:W-:-:S05]  /*71b50*/  IADD3 R28, P6, R165, R11, RZ ;  /* 0x0000000ba51c7210 */ /* 0x001fca0007fde0ff */
[----:B------:R-:W-:Y:S02]  /*71b60*/  IMAD.X R29, R251, 0x1, R9, P6 ;  /* 0x00000001fb1d7824 */ /* 0x000fe400030e0609 */
[----:B------:R-:W-:-:S03]  /*71b70*/  IMAD.MOV.U32 R199, RZ, RZ, R188 ;  /* 0x000000ffffc77224 */ /* 0x000fc600078e00bc */
[----:B------:R0:W-:Y:S01]  /*71b80*/  STL.64 [R1+0x8e0], R28 ;  /* 0x0008e01c01007387 */ /* 0x0001e20000100a00 */
[----:B------:R-:W-:Y:S02]  /*71b90*/  IMAD.MOV.U32 R188, RZ, RZ, R189 ;  /* 0x000000ffffbc7224 */ /* 0x000fe400078e00bd */
[----:B------:R-:W-:-:S04]  /*71ba0*/  IMAD.MOV.U32 R189, RZ, RZ, R186 ;  /* 0x000000ffffbd7224 */ /* 0x000fc800078e00ba */
[----:B------:R-:W-:Y:S02]  /*71bb0*/  IMAD.MOV.U32 R193, RZ, RZ, R189 ;  /* 0x000000ffffc17224 */ /* 0x000fe400078e00bd */
[----:B------:R-:W-:Y:S02]  /*71bc0*/  IMAD.MOV.U32 R192, RZ, RZ, R188 ;  /* 0x000000ffffc07224 */ /* 0x000fe400078e00bc */
[----:B----4-:R-:W-:Y:S02]  /*71bd0*/  IMAD.MOV.U32 R184, RZ, RZ, R185 ;  /* 0x000000ffffb87224 */ /* 0x010fe400078e00b9 */
[----:B------:R-:W-:Y:S02]  /*71be0*/  IMAD.MOV.U32 R185, RZ, RZ, R180 ;  /* 0x000000ffffb97224 */ /* 0x000fe400078e00b4 */
[----:B------:R-:W-:Y:S02]  /*71bf0*/  IMAD.MOV.U32 R180, RZ, RZ, R181 ;  /* 0x000000ffffb47224 */ /* 0x000fe400078e00b5 */
[----:B------:R-:W-:Y:S01]  /*71c00*/  IMAD.MOV.U32 R181, RZ, RZ, R164 ;  /* 0x000000ffffb57224 */ /* 0x000fe200078e00a4 */
[----:B------:R-:W-:-:S05]  /*71c10*/  IADD3 R164, P6, R165, R10, RZ ;  /* 0x0000000aa5a47210 */ /* 0x000fca0007fde0ff */
[----:B------:R-:W-:Y:S01]  /*71c20*/  IMAD.X R165, R251, 0x1, R8, P6 ;  /* 0x00000001fba57824 */ /* 0x000fe200030e0608 */
[----:B------:R-:W-:Y:S02]  /*71c30*/  SHF.R.S32.HI R251, RZ, 0x1f, R195 ;  /* 0x0000001ffffb7819 */ /* 0x000fe400000114c3 */
[----:B0-----:R-:W-:Y:S01]  /*71c40*/  IADD3 R28, P6, R195, R15, RZ ;  /* 0x0000000fc31c7210 */ /* 0x001fe20007fde0ff */
[----:B------:R-:W-:Y:S02]  /*71c50*/  IMAD.MOV.U32 R186, RZ, RZ, R184 ;  /* 0x000000ffffba7224 */ /* 0x000fe400078e00b8 */
[----:B------:R-:W-:Y:S02]  /*71c60*/  IMAD.MOV.U32 R184, RZ, RZ, R185 ;  /* 0x000000ffffb87224 */ /* 0x000fe400078e00b9 */
[----:B------:R-:W-:Y:S02]  /*71c70*/  IMAD.X R29, R251, 0x1, R14, P6 ;  /* 0x00000001fb1d7824 */ /* 0x000fe400030e060e */
[----:B------:R-:W-:-:S02]  /*71c80*/  IMAD.MOV.U32 R185, RZ, RZ, R180 ;  /* 0x000000ffffb97224 */ /* 0x000fc400078e00b4 */
[----:B------:R-:W-:Y:S02]  /*71c90*/  IMAD.MOV.U32 R180, RZ, RZ, R181 ;  /* 0x000000ffffb47224 */ /* 0x000fe400078e00b5 */
[----:B------:R-:W4:Y:S04]  /*71ca0*/  LDL.LU R181, [R1+0xf5c] ;  /* 0x000f5c0001b57983 */ /* 0x000f280000300800 */
        /* <DEDUP_REMOVED lines=80> */
[----:B------:R0:W-:Y:S04]  /*721b0*/  STL.64 [R1+0x858], R28 ;  /* 0x0008581c01007387 */ /* 0x0001e80000100a00 */
[----:B------:R-:W2:Y:S01]  /*721c0*/  LDL.LU R193, [R1+0x42c] ;  /* 0x00042c0001c17983 */ /* 0x000ea20000300800 */
[----:B------:R-:W-:Y:S02]  /*721d0*/  IMAD.MOV.U32 R198, RZ, RZ, R195 ;  /* 0x000000ffffc67224 */ /* 0x000fe400078e00c3 */
[----:B------:R-:W-:Y:S01]  /*721e0*/  IMAD.MOV.U32 R195, RZ, RZ, R176 ;  /* 0x000000ffffc37224 */ /* 0x000fe200078e00b0 */
[----:B------:R-:W-:Y:S01]  /*721f0*/  SHF.R.S32.HI R251, RZ, 0x1f, R171 ;  /* 0x0000001ffffb7819 */ /* 0x000fe200000114ab */
        /* <DEDUP_REMOVED lines=19> */
[----:B------:R-:W-:-:S03]  /*72330*/  IMAD.MOV.U32 R194, RZ, RZ, R195 ;  /* 0x000000ffffc27224 */ /* 0x000fc600078e00c3 */
[----:B------:R0:W-:Y:S01]  /*72340*/  STL.64 [R1+0x840], R28 ;  /* 0x0008401c01007387 */ /* 0x0001e20000100a00 */
[----:B--2---:R-:W-:Y:S02]  /*72350*/  IMAD.MOV.U32 R192, RZ, RZ, R193 ;  /* 0x000000ffffc07224 */ /* 0x004fe400078e00c1 */
        /* <DEDUP_REMOVED lines=8> */
[----:B------:R-:W-:-:S05]  /*723e0*/  IADD3 R170, P6, R171, R10, RZ ;  /* 0x0000000aabaa7210 */ /* 0x000fca0007fde0ff */
[----:B------:R-:W-:Y:S01]  /*723f0*/  IMAD.X R171, R251, 0x1, R8, P6 ;  /* 0x00000001fbab7824 */ /* 0x000fe200030e0608 */
        /* <DEDUP_REMOVED lines=19> */
[----:B------:R-:W-:-:S03]  /*72530*/  IMAD.MOV.U32 R193, RZ, RZ, R188 ;  /* 0x000000ffffc17224 */ /* 0x000fc600078e00bc */
[----:B------:R0:W-:Y:S01]  /*72540*/  STL.64 [R1+0x818], R28 ;  /* 0x0008181c01007387 */ /* 0x0001e20000100a00 */
[----:B--2---:R-:W-:Y:S02]  /*72550*/  IMAD.MOV.U32 R188, RZ, RZ, R189 ;  /* 0x000000ffffbc7224 */ /* 0x004fe400078e00bd */
[----:B------:R-:W-:Y:S02]  /*72560*/  IMAD.MOV.U32 R189, RZ, RZ, R184 ;  /* 0x000000ffffbd7224 */ /* 0x000fe400078e00b8 */
[----:B------:R-:W2:Y:S01]  /*72570*/  LDL.LU R184, [R1+0xfc8] ;  /* 0x000fc80001b87983 */ /* 0x000ea20000300800 */
[----:B------:R-:W-:Y:S02]  /*72580*/  SHF.R.S32.HI R251, RZ, 0x1f, R247 ;  /* 0x0000001ffffb7819 */ /* 0x000fe400000114f7 */
        /* <DEDUP_REMOVED lines=20> */
[----:B------:R-:W-:Y:S02]  /*726d0*/  IMAD.X R29, R251, 0x1, R9, P6 ;  /* 0x00000001fb1d7824 */ /* 0x000fe400030e0609 */
[----:B------:R-:W-:-:S02]  /*726e0*/  IMAD.MOV.U32 R195, RZ, RZ, R192 ;  /* 0x000000ffffc37224 */ /* 0x000fc400078e00c0 */
[----:B------:R-:W-:Y:S02]  /*726f0*/  IMAD.MOV.U32 R192, RZ, RZ, R193 ;  /* 0x000000ffffc07224 */ /* 0x000fe400078e00c1 */
[----:B------:R-:W-:Y:S01]  /*72700*/  IMAD.MOV.U32 R193, RZ, RZ, R188 ;  /* 0x000000ffffc17224 */ /* 0x000fe200078e00bc */
[----:B------:R0:W-:Y:S01]  /*72710*/  STL.64 [R1+0x800], R28 ;  /* 0x0008001c01007387 */ /* 0x0001e20000100a00 */
        /* <DEDUP_REMOVED lines=11> */
[----:B------:R-:W-:Y:S02]  /*727d0*/  IMAD.MOV.U32 R185, RZ, RZ, R174 ;  /* 0x000000ffffb97224 */ /* 0x000fe400078e00ae */
[----:B------:R-:W-:Y:S02]  /*727e0*/  IMAD.MOV.U32 R174, RZ, RZ, R175 ;  /* 0x000000ffffae7224 */ /* 0x000fe400078e00af */
[----:B------:R-:W-:Y:S02]  /*727f0*/  IMAD.MOV.U32 R188, RZ, RZ, R189 ;  /* 0x000000ffffbc7224 */ /* 0x000fe400078e00bd */
[----:B------:R-:W-:Y:S02]  /*72800*/  IMAD.MOV.U32 R189, RZ, RZ, R174 ;  /* 0x000000ffffbd7224 */ /* 0x000fe400078e00ae */
[----:B------:R-:W2:Y:S01]  /*72810*/  LDL.LU R174, [R1+0x1394] ;  /* 0x0013940001ae7983 */ /* 0x000ea20000300800 */
[----:B------:R-:W-:Y:S01]  /*72820*/  IMAD.MOV.U32 R175, RZ, RZ, R246 ;  /* 0x000000ffffaf7224 */ /* 0x000fe200078e00f6 */
        /* <DEDUP_REMOVED lines=19> */
[----:B------:R-:W-:Y:S01]  /*72960*/  SHF.R.S32.HI R251, RZ, 0x1f, R205 ;  /* 0x0000001ffffb7819 */ /* 0x000fe200000114cd */
[----:B------:R-:W-:Y:S02]  /*72970*/  IMAD.MOV.U32 R203, RZ, RZ, R199 ;  /* 0x000000ffffcb7224 */ /* 0x000fe400078e00c7 */
[----:B------:R-:W-:Y:S01]  /*72980*/  IMAD.MOV.U32 R199, RZ, RZ, R193 ;  /* 0x000000ffffc77224 */ /* 0x000fe200078e00c1 */
[----:B0-----:R-:W-:Y:S01]  /*72990*/  IADD3 R28, P6, R205, R15, RZ ;  /* 0x0000000fcd1c7210 */ /* 0x001fe20007fde0ff */
[----:B------:R-:W-:-:S02]  /*729a0*/  IMAD.MOV.U32 R193, RZ, RZ, R182 ;  /* 0x000000ffffc17224 */ /* 0x000fc400078e00b6 */
[----:B----4-:R-:W-:Y:S02]  /*729b0*/  IMAD.MOV.U32 R182, RZ, RZ, R172 ;  /* 0x000000ffffb67224 */ /* 0x010fe400078e00ac */
        /* <DEDUP_REMOVED lines=14> */
[----:B------:R-:W-:Y:S01]  /*72aa0*/  IMAD.X R29, R251, 0x1, R8, P6 ;  /* 0x00000001fb1d7824 */ /* 0x000fe200030e0608 */
[----:B------:R-:W-:-:S02]  /*72ab0*/  SHF.R.S32.HI R251, RZ, 0x1f, R208 ;  /* 0x0000001ffffb7819 */ /* 0x000fc400000114d0 */
[C---:B------:R-:W-:Y:S01]  /*72ac0*/  IADD3 R176, P6, R208.reuse, R15, RZ ;  /* 0x0000000fd0b07210 */ /* 0x040fe20007fde0ff */
[----:B------:R-:W-:Y:S01]  /*72ad0*/  IMAD.MOV.U32 R192, RZ, RZ, R189 ;  /* 0x000000ffffc07224 */ /* 0x000fe200078e00bd */
[----:B------:R0:W-:Y:S01]  /*72ae0*/  STL.64 [R1+0x7b8], R28 ;  /* 0x0007b81c01007387 */ /* 0x0001e20000100a00 */
[----:B------:R-:W-:Y:S02]  /*72af0*/  IMAD.MOV.U32 R189, RZ, RZ, R177 ;  /* 0x000000ffffbd7224 */ /* 0x000fe400078e00b1 */
[C---:B------:R-:W-:Y:S02]  /*72b00*/  IMAD.X R177, R251.reuse, 0x1, R14, P6 ;  /* 0x00000001fbb17824 */ /* 0x040fe400030e060e */
[----:B------:R-:W-:Y:S01]  /*72b10*/  IMAD.MOV.U32 R204, RZ, RZ, R203 ;  /* 0x000000ffffcc7224 */ /* 0x000fe200078e00cb */
[----:B0-----:R-:W-:Y:S01]  /*72b20*/  IADD3 R28, P6, R208, R13, RZ ;  /* 0x0000000dd01c7210 */ /* 0x001fe20007fde0ff */
[----:B------:R-:W-:Y:S02]  /*72b30*/  IMAD.MOV.U32 R203, RZ, RZ, R193 ;  /* 0x000000ffffcb7224 */ /* 0x000fe400078e00c1 */
[----:B------:R-:W4:Y:S02]  /*72b40*/  LDL.LU R193, [R1+0x11d4] ;  /* 0x0011d40001c17983 */ /* 0x000f240000300800 */
[----:B------:R-:W-:-:S05]  /*72b50*/  IMAD.X R29, R251, 0x1, R12, P6 ;  /* 0x00000001fb1d7824 */ /* 0x000fca00030e060c */
[----:B------:R0:W-:Y:S02]  /*72b60*/  STL.64 [R1+0x7a8], R28 ;  /* 0x0007a81c01007387 */ /* 0x0001e40000100a00 */
[----:B0-----:R-:W-:-:S05]  /*72b70*/  IADD3 R28, P6, R208, R11, RZ ;  /* 0x0000000bd01c7210 */ /* 0x001fca0007fde0ff */
[----:B------:R-:W-:-:S05]  /*72b80*/  IMAD.X R29, R251, 0x1, R9, P6 ;  /* 0x00000001fb1d7824 */ /* 0x000fca00030e0609 */
[----:B------:R0:W-:Y:S01]  /*72b90*/  STL.64 [R1+0x7a0], R28 ;  /* 0x0007a01c01007387 */ /* 0x0001e20000100a00 */
[----:B------:R-:W-:Y:S01]  /*72ba0*/  IMAD.MOV.U32 R225, RZ, RZ, R204 ;  /* 0x000000ffffe17224 */ /* 0x000fe200078e00cc */
        /* <DEDUP_REMOVED lines=54> */
[----:B------:R-:W-:Y:S01]  /*72f10*/  IMAD.MOV.U32 R194, RZ, RZ, R188 ;  /* 0x000000ffffc27224 */ /* 0x000fe200078e00bc */
[----:B------:R-:W-:Y:S01]  /*72f20*/  SHF.R.S32.HI R251, RZ, 0x1f, R209 ;  /* 0x0000001ffffb7819 */ /* 0x000fe200000114d1 */
[----:B------:R-:W-:Y:S02]  /*72f30*/  IMAD.MOV.U32 R188, RZ, RZ, R184 ;  /* 0x000000ffffbc7224 */ /* 0x000fe400078e00b8 */
[----:B------:R-:W-:Y:S01]  /*72f40*/  IMAD.MOV.U32 R206, RZ, RZ, R204 ;  /* 0x000000ffffce7224 */ /* 0x000fe200078e00cc */
[----:B------:R-:W4:Y:S01]  /*72f50*/  LDL.LU R184, [R1+0x1134] ;  /* 0x0011340001b87983 */ /* 0x000f220000300800 */
[----:B------:R-:W-:Y:S01]  /*72f60*/  IMAD.MOV.U32 R204, RZ, RZ, R203 ;  /* 0x000000ffffcc7224 */ /* 0x000fe200078e00cb */
[----:B0-----:R-:W-:Y:S01]  /*72f70*/  IADD3 R28, P6, R209, R15, RZ ;  /* 0x0000000fd11c7210 */ /* 0x001fe20007fde0ff */
[----:B------:R-:W-:-:S02]  /*72f80*/  IMAD.MOV.U32 R203, RZ, RZ, R188 ;  /* 0x000000ffffcb7224 */ /* 0x000fc400078e00bc */
[----:B--2---:R-:W-:Y:S02]  /*72f90*/  IMAD.MOV.U32 R188, RZ, RZ, R174 ;  /* 0x000000ffffbc7224 */ /* 0x004fe400078e00ae */
        /* <DEDUP_REMOVED lines=18> */
[----:B------:R-:W-:Y:S01]  /*730c0*/  IADD3 R178, P6, R225, R15, RZ ;  /* 0x0000000fe1b27210 */ /* 0x000fe20007fde0ff */
[----:B------:R-:W-:Y:S02]  /*730d0*/  IMAD.MOV.U32 R202, RZ, RZ, R201 ;  /* 0x000000ffffca7224 */ /* 0x000fe400078e00c9 */
[----:B------:R-:W-:Y:S01]  /*730e0*/  IMAD.MOV.U32 R201, RZ, RZ, R199 ;  /* 0x000000ffffc97224 */ /* 0x000fe200078e00c7 */
[----:B------:R0:W-:Y:S01]  /*730f0*/  STL.64 [R1+0x738], R28 ;  /* 0x0007381c01007387 */ /* 0x0001e20000100a00 */
[----:B---3--:R-:W-:Y:S02]  /*73100*/  IMAD.MOV.U32 R199, RZ, RZ, R179 ;  /* 0x000000ffffc77224 */ /* 0x008fe400078e00b3 */
[----:B------:R-:W-:Y:S02]  /*73110*/  IMAD.X R179, R251, 0x1, R14, P6 ;  /* 0x00000001fbb37824 */ /* 0x000fe400030e060e */
[----:B------:R-:W-:Y:S01]  /*73120*/  IMAD.MOV.U32 R208, RZ, RZ, R207 ;  /* 0x000000ffffd07224 */ /* 0x000fe200078e00cf */
[----:B0-----:R-:W-:Y:S01]  /*73130*/  IADD3 R28, P6, R225, R13, RZ ;  /* 0x0000000de11c7210 */ /* 0x001fe20007fde0ff */
[----:B------:R-:W-:-:S02]  /*73140*/  IMAD.MOV.U32 R207, RZ, RZ, R203 ;  /* 0x000000ffffcf7224 */ /* 0x000fc400078e00cb */
[----:B------:R-:W2:Y:S02]  /*73150*/  LDL.LU R203, [R1+0x438] ;  /* 0x0004380001cb7983 */ /* 0x000ea40000300800 */
        /* <DEDUP_REMOVED lines=34> */
[----:B------:R0:W-:Y:S04]  /*73380*/  STL.64 [R1+0x6f8], R28 ;  /* 0x0006f81c01007387 */ /* 0x0001e80000100a00 */
[----:B------:R-:W4:Y:S01]  /*73390*/  LDL.LU R205, [R1+0x444] ;  /* 0x0004440001cd7983 */ /* 0x000f220000300800 */
[----:B------:R-:W-:-:S02]  /*733a0*/  SHF.R.S32.HI R251, RZ, 0x1f, R210 ;  /* 0x0000001ffffb7819 */ /* 0x000fc400000114d2 */
        /* <DEDUP_REMOVED lines=15> */
[----:B------:R-:W-:-:S03]  /*734a0*/  IMAD.MOV.U32 R207, RZ, RZ, R204 ;  /* 0x000000ffffcf7224 */ /* 0x000fc600078e00cc */
[----:B------:R0:W-:Y:S01]  /*734b0*/  STL.64 [R1+0x6d8], R28 ;  /* 0x0006d81c01007387 */ /* 0x0001e20000100a00 */
[----:B----4-:R-:W-:Y:S02]  /*734c0*/  IMAD.MOV.U32 R204, RZ, RZ, R205 ;  /* 0x000000ffffcc7224 */ /* 0x010fe400078e00cd */
[----:B------:R-:W-:Y:S02]  /*734d0*/  IMAD.MOV.U32 R205, RZ, RZ, R198 ;  /* 0x000000ffffcd7224 */ /* 0x000fe400078e00c6 */
[----:B------:R-:W4:Y:S01]  /*734e0*/  LDL.LU R198, [R1+0x1528] ;  /* 0x0015280001c67983 */ /* 0x000f220000300800 */
[----:B------:R-:W-:Y:S02]  /*734f0*/  SHF.R.S32.HI R251, RZ, 0x1f, R212 ;  /* 0x0000001ffffb7819 */ /* 0x000fe400000114d4 */
[----:B0-----:R-:W-:Y:S01]  /*73500*/  IADD3 R28, P6, R212, R15, RZ ;  /* 0x0000000fd41c7210 */ /* 0x001fe20007fde0ff */
[----:B------:R-:W-:Y:S02]  /*73510*/  IMAD.MOV.U32 R210, RZ, RZ, R209 ;  /* 0x000000ffffd27224 */ /* 0x000fe400078e00d1 */
[----:B------:R-:W-:-:S02]  /*73520*/  IMAD.MOV.U32 R209, RZ, RZ, R207 ;  /* 0x000000ffffd17224 */ /* 0x000fc400078e00cf */
[----:B------:R-:W-:Y:S02]  /*73530*/  IMAD.X R29, R251, 0x1, R14, P6 ;  /* 0x00000001fb1d7824 */ /* 0x000fe400030e060e */
        /* <DEDUP_REMOVED lines=12> */
[----:B----4-:R-:W-:-:S02]  /*73600*/  IMAD.MOV.U32 R205, RZ, RZ, R198 ;  /* 0x000000ffffcd7224 */ /* 0x010fc400078e00c6 */
[----:B------:R-:W-:Y:S02]  /*73610*/  IMAD.MOV.U32 R198, RZ, RZ, R181 ;  /* 0x000000ffffc67224 */ /* 0x000fe400078e00b5 */
[----:B------:R-:W-:Y:S01]  /*73620*/  IMAD.X R181, R251, 0x1, R12, P6 ;  /* 0x00000001fbb57824 */ /* 0x000fe200030e060c */
[----:B0-----:R-:W-:-:S05]  /*73630*/  IADD3 R28, P6, R212, R11, RZ ;  /* 0x0000000bd41c7210 */ /* 0x001fca0007fde0ff */
[----:B------:R-:W-:-:S05]  /*73640*/  IMAD.X R29, R251, 0x1, R9, P6 ;  /* 0x00000001fb1d7824 */ /* 0x000fca00030e0609 */
[----:B------:R0:W-:Y:S01]  /*73650*/  STL.64 [R1+0x6c0], R28 ;  /* 0x0006c01c01007387 */ /* 0x0001e20000100a00 */
[----:B------:R-:W-:Y:S01]  /*73660*/  IMAD.MOV.U32 R207, RZ, RZ, R198 ;  /* 0x000000ffffcf7224 */ /* 0x000fe200078e00c6 */
[----:B0-----:R-:W-:-:S05]  /*73670*/  IADD3 R28, P6, R212, R10, RZ ;  /* 0x0000000ad41c7210 */ /* 0x001fca0007fde0ff */
[----:B------:R-:W-:-:S05]  /*73680*/  IMAD.X R29, R251, 0x1, R8, P6 ;  /* 0x00000001fb1d7824 */ /* 0x000fca00030e0608 */
[----:B------:R0:W-:Y:S04]  /*73690*/  STL.64 [R1+0x6b8], R28 ;  /* 0x0006b81c01007387 */ /* 0x0001e80000100a00 */
[----:B------:R-:W4:Y:S01]  /*736a0*/  LDL.LU R198, [R1+0x58] ;  /* 0x0000580001c67983 */ /* 0x000f220000300800 */
        /* <DEDUP_REMOVED lines=10> */
[----:B----4-:R-:W-:Y:S02]  /*73750*/  IMAD.MOV.U32 R207, RZ, RZ, R198 ;  /* 0x000000ffffcf7224 */ /* 0x010fe400078e00c6 */
[----:B------:R-:W-:Y:S01]  /*73760*/  IMAD.MOV.U32 R198, RZ, RZ, R184 ;  /* 0x000000ffffc67224 */ /* 0x000fe200078e00b8 */
[----:B------:R-:W-:-:S05]  /*73770*/  IADD3 R184, P6, R228, R13, RZ ;  /* 0x0000000de4b87210 */ /* 0x000fca0007fde0ff */
[----:B------:R-:W-:Y:S01]  /*73780*/  IMAD.X R185, R251, 0x1, R12, P6 ;  /* 0x00000001fbb97824 */ /* 0x000fe200030e060c */
[----:B0-----:R-:W-:-:S05]  /*73790*/  IADD3 R28, P6, R228, R11, RZ ;  /* 0x0000000be41c7210 */ /* 0x001fca0007fde0ff */
[----:B------:R-:W-:-:S05]  /*737a0*/  IMAD.X R29, R251, 0x1, R9, P6 ;  /* 0x00000001fb1d7824 */ /* 0x000fca00030e0609 */
[----:B------:R0:W-:Y:S02]  /*737b0*/  STL.64 [R1+0x6a0], R28 ;  /* 0x0006a01c01007387 */ /* 0x0001e40000100a00 */
[----:B0-----:R-:W-:-:S05]  /*737c0*/  IADD3 R28, P6, R228, R10, RZ ;  /* 0x0000000ae41c7210 */ /* 0x001fca0007fde0ff */
[----:B------:R-:W-:Y:S01]  /*737d0*/  IMAD.X R29, R251, 0x1, R8, P6 ;  /* 0x00000001fb1d7824 */ /* 0x000fe200030e0608 */
[----:B------:R-:W-:Y:S02]  /*737e0*/  SHF.R.S32.HI R251, RZ, 0x1f, R229 ;  /* 0x0000001ffffb7819 */ /* 0x000fe400000114e5 */
[----:B------:R-:W-:Y:S02]  /*737f0*/  IADD3 R30, P6, R229, R15, RZ ;  /* 0x0000000fe51e7210 */ /* 0x000fe40007fde0ff */
[----:B------:R0:W-:Y:S03]  /*73800*/  STL.64 [R1+0x698], R28 ;  /* 0x0006981c01007387 */ /* 0x0001e60000100a00 */
[----:B------:R-:W-:Y:S02]  /*73810*/  IMAD.X R31, R251, 0x1, R14, P6 ;  /* 0x00000001fb1f7824 */ /* 0x000fe400030e060e */
[----:B0-----:R-:W-:-:S02]  /*73820*/  IMAD.MOV.U32 R29, RZ, RZ, R252 ;  /* 0x000000ffff1d7224 */ /* 0x001fc400078e00fc */
[----:B------:R-:W-:Y:S02]  /*73830*/  IMAD.MOV.U32 R252, RZ, RZ, R212 ;  /* 0x000000fffffc7224 */ /* 0x000fe400078e00d4 */
[----:B------:R-:W-:Y:S02]  /*73840*/  IMAD.MOV.U32 R212, RZ, RZ, R213 ;  /* 0x000000ffffd47224 */ /* 0x000fe400078e00d5 */
[----:B------:R-:W-:Y:S02]  /*73850*/  IMAD.MOV.U32 R213, RZ, RZ, R210 ;  /* 0x000000ffffd57224 */ /* 0x000fe400078e00d2 */
[----:B------:R-:W-:Y:S02]  /*73860*/  IMAD.MOV.U32 R210, RZ, RZ, R206 ;  /* 0x000000ffffd27224 */ /* 0x000fe400078e00ce */
[----:B------:R-:W-:Y:S02]  /*73870*/  IMAD.MOV.U32 R206, RZ, RZ, R202 ;  /* 0x000000ffffce7224 */ /* 0x000fe400078e00ca */
[----:B------:R-:W-:-:S02]  /*73880*/  IMAD.MOV.U32 R202, RZ, RZ, R188 ;  /* 0x000000ffffca7224 */ /* 0x000fc400078e00bc */
        /* <DEDUP_REMOVED lines=11> */
[----:B------:R0:W-:Y:S02]  /*73940*/  STL.64 [R1+0x678], R30 ;  /* 0x0006781e01007387 */ /* 0x0001e40000100a00 */
[----:B0-----:R-:W-:-:S05]  /*73950*/  IADD3 R30, P6, R225, R15, RZ ;  /* 0x0000000fe11e7210 */ /* 0x001fca0007fde0ff */
[----:B------:R-:W-:Y:S02]  /*73960*/  IMAD.X R31, R251, 0x1, R14, P6 ;  /* 0x00000001fb1f7824 */ /* 0x000fe400030e060e */
[----:B------:R-:W-:-:S03]  /*73970*/  IMAD.MOV.U32 R228, RZ, RZ, R214 ;  /* 0x000000ffffe47224 */ /* 0x000fc600078e00d6 */
[----:B------:R0:W-:Y:S01]  /*73980*/  STL.64 [R1+0x670], R30 ;  /* 0x0006701e01007387 */ /* 0x0001e20000100a00 */
[----:B------:R-:W-:Y:S02]  /*73990*/  IMAD.MOV.U32 R214, RZ, RZ, R212 ;  /* 0x000000ffffd67224 */ /* 0x000fe400078e00d4 */
[----:B--2---:R-:W-:Y:S02]  /*739a0*/  IMAD.MOV.U32 R212, RZ, RZ, R203 ;  /* 0x000000ffffd47224 */ /* 0x004fe400078e00cb */
        /* <DEDUP_REMOVED lines=20> */
[----:B------:R-:W-:-:S04]  /*73af0*/  IMAD.MOV.U32 R212, RZ, RZ, R192 ;  /* 0x000000ffffd47224 */ /* 0x000fc800078e00c0 */
[----:B------:R-:W-:Y:S02]  /*73b00*/  IMAD.X R31, R251, 0x1, R14, P6 ;  /* 0x00000001fb1f7824 */ /* 0x000fe400030e060e */
[----:B---3--:R-:W-:Y:S02]  /*73b10*/  IMAD.MOV.U32 R192, RZ, RZ, R248 ;  /* 0x000000ffffc07224 */ /* 0x008fe400078e00f8 */
        /* <DEDUP_REMOVED lines=11> */
[----:B------:R-:W-:Y:S01]  /*73bd0*/  SHF.R.S32.HI R251, RZ, 0x1f, R29 ;  /* 0x0000001ffffb7819 */ /* 0x000fe2000001141d */
[----:B------:R-:W-:Y:S01]  /*73be0*/  IMAD.MOV.U32 R28, RZ, RZ, R252 ;  /* 0x000000ffff1c7224 */ /* 0x000fe200078e00fc */
[----:B------:R-:W-:Y:S01]  /*73bf0*/  IADD3 R32, P6, R29, R15, RZ ;  /* 0x0000000f1d207210 */ /* 0x000fe20007fde0ff */
[----:B0-----:R-:W-:Y:S02]  /*73c00*/  IMAD.MOV.U32 R31, RZ, RZ, R225 ;  /* 0x000000ffff1f7224 */ /* 0x001fe400078e00e1 */
        /* <DEDUP_REMOVED lines=13> */
[----:B------:R-:W-:Y:S01]  /*73ce0*/  IMAD.MOV.U32 R214, RZ, RZ, R208 ;  /* 0x000000ffffd67224 */ /* 0x000fe200078e00d0 */
[----:B------:R-:W3:Y:S01]  /*73cf0*/  LDL.LU R200, [R1+0x14c0] ;  /* 0x0014c00001c87983 */ /* 0x000ee20000300800 */
[----:B------:R-:W-:Y:S02]  /*73d00*/  IMAD.MOV.U32 R208, RZ, RZ, R187 ;  /* 0x000000ffffd07224 */ /* 0x000fe400078e00bb */
[----:B------:R-:W-:Y:S01]  /*73d10*/  IMAD.X R187, R251, 0x1, R12, P6 ;  /* 0x00000001fbbb7824 */ /* 0x000fe200030e060c */
        /* <DEDUP_REMOVED lines=50> */
[----:B----4-:R-:W-:Y:S02]  /*74040*/  IMAD.MOV.U32 R213, RZ, RZ, R209 ;  /* 0x000000ffffd57224 */ /* 0x010fe400078e00d1 */
[----:B------:R-:W-:Y:S02]  /*74050*/  IMAD.MOV.U32 R209, RZ, RZ, R207 ;  /* 0x000000ffffd17224 */ /* 0x000fe400078e00cf */
[----:B------:R-:W-:Y:S02]  /*74060*/  IMAD.MOV.U32 R207, RZ, RZ, R198 ;  /* 0x000000ffffcf7224 */ /* 0x000fe400078e00c6 */
[----:B------:R-:W4:Y:S04]  /*74070*/  LDL.LU R198, [R1+0x1184] ;  /* 0x0011840001c67983 */ /* 0x000f280000300800 */
        /* <DEDUP_REMOVED lines=13> */
[----:B------:R-:W-:Y:S01]  /*74150*/  SHF.R.S32.HI R251, RZ, 0x1f, R31 ;  /* 0x0000001ffffb7819 */ /* 0x000fe2000001141f */
[----:B------:R-:W-:Y:S02]  /*74160*/  IMAD.MOV.U32 R224, RZ, RZ, R212 ;  /* 0x000000ffffe07224 */ /* 0x000fe400078e00d4 */
[----:B------:R-:W-:Y:S01]  /*74170*/  IMAD.MOV.U32 R212, RZ, RZ, R213 ;  /* 0x000000ffffd47224 */ /* 0x000fe200078e00d5 */
[----:B0-----:R-:W-:Y:S01]  /*74180*/  IADD3 R34, P6, R31, R15, RZ ;  /* 0x0000000f1f227210 */ /* 0x001fe20007fde0ff */
        /* <DEDUP_REMOVED lines=8> */
[----:B------:R-:W-:Y:S01]  /*74210*/  IMAD.X R35, R251, 0x1, R9, P6 ;  /* 0x00000001fb237824 */ /* 0x000fe200030e0609 */
[----:B------:R-:W-:-:S05]  /*74220*/  IADD3 R30, P6, R31, R10, RZ ;  /* 0x0000000a1f1e7210 */ /* 0x000fca0007fde0ff */
[----:B------:R-:W-:Y:S01]  /*74230*/  IMAD.X R31, R251, 0x1, R8, P6 ;  /* 0x00000001fb1f7824 */ /* 0x000fe200030e0608 */
[----:B------:R-:W-:Y:S01]  /*74240*/  STL.64 [R1+0x5c0], R34 ;  /* 0x0005c02201007387 */ /* 0x000fe20000100a00 */
[----:B------:R-:W-:-:S03]  /*74250*/  SHF.R.S32.HI R251, RZ, 0x1f, R249 ;  /* 0x0000001ffffb7819 */ /* 0x000fc600000114f9 */
[----:B------:R0:W-:Y:S01]  /*74260*/  STL.64 [R1+0x5b8], R30 ;  /* 0x0005b81e01007387 */ /* 0x0001e20000100a00 */
[----:B------:R-:W-:Y:S02]  /*74270*/  IMAD.MOV.U32 R252, RZ, RZ, R224 ;  /* 0x000000fffffc7224 */ /* 0x000fe400078e00e0 */
        /* <DEDUP_REMOVED lines=8> */
[----:B------:R-:W-:Y:S02]  /*74300*/  IMAD.X R31, R251, 0x1, R12, P6 ;  /* 0x00000001fb1f7824 */ /* 0x000fe400030e060c */
[----:B------:R-:W-:-:S03]  /*74310*/  IMAD.MOV.U32 R228, RZ, RZ, R224 ;  /* 0x000000ffffe47224 */ /* 0x000fc600078e00e0 */
[----:B------:R0:W-:Y:S01]  /*74320*/  STL.64 [R1+0x5a8], R30 ;  /* 0x0005a81e01007387 */ /* 0x0001e20000100a00 */
[----:B--2---:R-:W-:Y:S02]  /*74330*/  IMAD.MOV.U32 R224, RZ, RZ, R248 ;  /* 0x000000ffffe07224 */ /* 0x004fe400078e00f8 */
[----:B------:R-:W-:Y:S02]  /*74340*/  IMAD.MOV.U32 R34, RZ, RZ, R230 ;  /* 0x000000ffff227224 */ /* 0x000fe400078e00e6 */
        /* <DEDUP_REMOVED lines=10> */
[----:B------:R-:W-:Y:S01]  /*743f0*/  IADD3 R192, P6, R249, R11, RZ ;  /* 0x0000000bf9c07210 */ /* 0x000fe20007fde0ff */
[----:B------:R-:W-:-:S04]  /*74400*/  IMAD.MOV.U32 R252, RZ, RZ, R193 ;  /* 0x000000fffffc7224 */ /* 0x000fc800078e00c1 */
[----:B------:R-:W-:Y:S01]  /*74410*/  IMAD.X R193, R251, 0x1, R9, P6 ;  /* 0x00000001fbc17824 */ /* 0x000fe200030e0609 */
[----:B------:R-:W-:-:S05]  /*74420*/  IADD3 R248, P6, R249, R10, RZ ;  /* 0x0000000af9f87210 */ /* 0x000fca0007fde0ff */
[----:B------:R-:W-:Y:S01]  /*74430*/  IMAD.X R249, R251, 0x1, R8, P6 ;  /* 0x00000001fbf97824 */ /* 0x000fe200030e0608 */
[----:B------:R-:W-:Y:S02]  /*74440*/  SHF.R.S32.HI R251, RZ, 0x1f, R33 ;  /* 0x0000001ffffb7819 */ /* 0x000fe40000011421 */
[----:B------:R-:W-:-:S05]  /*74450*/  IADD3 R38, P6, R33, R15, RZ ;  /* 0x0000000f21267210 */ /* 0x000fca0007fde0ff */
        /* <DEDUP_REMOVED lines=22> */
[----:B------:R-:W-:-:S04]  /*745c0*/  IMAD.MOV.U32 R231, RZ, RZ, R228 ;  /* 0x000000ffffe77224 */ /* 0x000fc800078e00e4 */
[----:B------:R-:W-:Y:S02]  /*745d0*/  IMAD.X R33, R251, 0x1, R8, P6 ;  /* 0x00000001fb217824 */ /* 0x000fe400030e0608 */
[----:B------:R-:W-:-:S03]  /*745e0*/  IMAD.MOV.U32 R228, RZ, RZ, R229 ;  /* 0x000000ffffe47224 */ /* 0x000fc600078e00e5 */
[----:B------:R0:W-:Y:S01]  /*745f0*/  STL.64 [R1+0x558], R32 ;  /* 0x0005582001007387 */ /* 0x0001e20000100a00 */
[----:B--2---:R-:W-:Y:S02]  /*74600*/  IMAD.MOV.U32 R229, RZ, RZ, R224 ;  /* 0x000000ffffe57224 */ /* 0x004fe400078e00e0 */
[----:B------:R-:W-:Y:S02]  /*74610*/  IMAD.MOV.U32 R224, RZ, RZ, R225 ;  /* 0x000000ffffe07224 */ /* 0x000fe400078e00e1 */
[----:B------:R-:W2:Y:S01]  /*74620*/  LDL.LU R225, [R1+0x10cc] ;  /* 0x0010cc0001e17983 */ /* 0x000ea20000300800 */
[----:B------:R-:W-:Y:S01]  /*74630*/  IMAD.MOV.U32 R36, RZ, RZ, R30 ;  /* 0x000000ffff247224 */ /* 0x000fe200078e001e */
[----:B------:R-:W-:Y:S01]  /*74640*/  SHF.R.S32.HI R251, RZ, 0x1f, R37 ;  /* 0x0000001ffffb7819 */ /* 0x000fe20000011425 */
        /* <DEDUP_REMOVED lines=9> */
[----:B0-----:R-:W-:Y:S02]  /*746e0*/  IMAD.MOV.U32 R32, RZ, RZ, R230 ;  /* 0x000000ffff207224 */ /* 0x001fe400078e00e6 */
[----:B------:R-:W-:Y:S02]  /*746f0*/  IMAD.MOV.U32 R230, RZ, RZ, R229 ;  /* 0x000000ffffe67224 */ /* 0x000fe400078e00e5 */
[----:B------:R-:W-:Y:S01]  /*74700*/  IMAD.MOV.U32 R229, RZ, RZ, R194 ;  /* 0x000000ffffe57224 */ /* 0x000fe200078e00c2 */
[----:B------:R-:W-:Y:S01]  /*74710*/  IADD3 R194, P6, R37, R11, RZ ;  /* 0x0000000b25c27210 */ /* 0x000fe20007fde0ff */
[----:B------:R-:W-:Y:S02]  /*74720*/  IMAD.MOV.U32 R33, RZ, RZ, R231 ;  /* 0x000000ffff217224 */ /* 0x000fe400078e00e7 */
[----:B------:R-:W-:-:S02]  /*74730*/  IMAD.MOV.U32 R231, RZ, RZ, R224 ;  /* 0x000000ffffe77224 */ /* 0x000fc400078e00e0 */
[----:B--2---:R-:W-:Y:S02]  /*74740*/  IMAD.MOV.U32 R224, RZ, RZ, R225 ;  /* 0x000000ffffe07224 */ /* 0x004fe400078e00e1 */
[----:B------:R-:W-:Y:S02]  /*74750*/  IMAD.MOV.U32 R225, RZ, RZ, R195 ;  /* 0x000000ffffe17224 */ /* 0x000fe400078e00c3 */
[----:B------:R-:W-:Y:S01]  /*74760*/  IMAD.X R195, R251, 0x1, R9, P6 ;  /* 0x00000001fbc37824 */ /* 0x000fe200030e0609 */
[----:B------:R-:W-:-:S05]  /*74770*/  IADD3 R38, P6, R37, R10, RZ ;  /* 0x0000000a25267210 */ /* 0x000fca0007fde0ff */
        /* <DEDUP_REMOVED lines=11> */
[----:B----4-:R-:W-:Y:S02]  /*74830*/  IMAD.MOV.U32 R212, RZ, RZ, R198 ;  /* 0x000000ffffd47224 */ /* 0x010fe400078e00c6 */
        /* <DEDUP_REMOVED lines=67> */
[----:B0-----:R-:W-:Y:S02]  /*74c70*/  IMAD.MOV.U32 R35, RZ, RZ, R36 ;  /* 0x000000ffff237224 */ /* 0x001fe400078e0024 */
[----:B------:R-:W-:Y:S02]  /*74c80*/  IMAD.MOV.U32 R36, RZ, RZ, R37 ;  /* 0x000000ffff247224 */ /* 0x000fe400078e0025 */
[----:B------:R-:W-:Y:S02]  /*74c90*/  IMAD.MOV.U32 R37, RZ, RZ, R32 ;  /* 0x000000ffff257224 */ /* 0x000fe400078e0020 */
[----:B------:R-:W-:Y:S02]  /*74ca0*/  IMAD.MOV.U32 R32, RZ, RZ, R33 ;  /* 0x000000ffff207224 */ /* 0x000fe400078e0021 */
[----:B------:R-:W-:-:S02]  /*74cb0*/  IMAD.MOV.U32 R33, RZ, RZ, R228 ;  /* 0x000000ffff217224 */ /* 0x000fc400078e00e4 */
[----:B------:R-:W-:Y:S02]  /*74cc0*/  IMAD.MOV.U32 R228, RZ, RZ, R208 ;  /* 0x000000ffffe47224 */ /* 0x000fe400078e00d0 */
[----:B---3--:R-:W-:Y:S01]  /*74cd0*/  IMAD.MOV.U32 R208, RZ, RZ, R200 ;  /* 0x000000ffffd07224 */ /* 0x008fe200078e00c8 */
[----:B------:R-:W-:-:S05]  /*74ce0*/  IADD3 R200, P6, R201, R10, RZ ;  /* 0x0000000ac9c87210 */ /* 0x000fca0007fde0ff */
[----:B------:R-:W-:Y:S01]  /*74cf0*/  IMAD.X R201, R251, 0x1, R8, P6 ;  /* 0x00000001fbc97824 */ /* 0x000fe200030e0608 */
[----:B------:R-:W-:Y:S02]  /*74d00*/  SHF.R.S32.HI R251, RZ, 0x1f, R52 ;  /* 0x0000001ffffb7819 */ /* 0x000fe40000011434 */
[----:B------:R-:W-:Y:S01]  /*74d10*/  IADD3 R54, P6, R52, R15, RZ ;  /* 0x0000000f34367210 */ /* 0x000fe20007fde0ff */
[----:B------:R-:W-:Y:S02]  /*74d20*/  IMAD.MOV.U32 R38, RZ, RZ, R35 ;  /* 0x000000ffff267224 */ /* 0x000fe400078e0023 */
[----:B------:R-:W-:Y:S02]  /*74d30*/  IMAD.MOV.U32 R34, RZ, RZ, R36 ;  /* 0x000000ffff227224 */ /* 0x000fe400078e0024 */
[----:B------:R-:W-:Y:S02]  /*74d40*/  IMAD.X R55, R251, 0x1, R14, P6 ;  /* 0x00000001fb377824 */ /* 0x000fe400030e060e */
[----:B------:R-:W-:-:S02]  /*74d50*/  IMAD.MOV.U32 R35, RZ, RZ, R37 ;  /* 0x000000ffff237224 */ /* 0x000fc400078e0025 */
[----:B------:R-:W-:Y:S02]  /*74d60*/  IMAD.MOV.U32 R36, RZ, RZ, R32 ;  /* 0x000000ffff247224 */ /* 0x000fe400078e0020 */
[----:B------:R-:W-:Y:S02]  /*74d70*/  IMAD.MOV.U32 R37, RZ, RZ, R33 ;  /* 0x000000ffff257224 */ /* 0x000fe400078e0021 */
[----:B------:R-:W-:Y:S02]  /*74d80*/  IMAD.MOV.U32 R32, RZ, RZ, R230 ;  /* 0x000000ffff207224 */ /* 0x000fe400078e00e6 */
[----:B------:R-:W-:Y:S02]  /*74d90*/  IMAD.MOV.U32 R33, RZ, RZ, R231 ;  /* 0x000000ffff217224 */ /* 0x000fe400078e00e7 */
[----:B------:R-:W3:Y:S04]  /*74da0*/  LDL.LU.64 R230, [R1+0x20b0] ;  /* 0x0020b00001e67983 */ /* 0x000ee80000300a00 */
        /* <DEDUP_REMOVED lines=19> */
[----:B------:R-:W3:Y:S04]  /*74ee0*/  LDL.LU R224, [R1+0x13f0] ;  /* 0x0013f00001e07983 */ /* 0x000ee80000300800 */
[----:B------:R0:W-:Y:S02]  /*74ef0*/  STL.64 [R1+0x490], R56 ;  /* 0x0004903801007387 */ /* 0x0001e40000100a00 */
[----:B0-----:R-:W-:-:S05]  /*74f00*/  IADD3 R56, P6, R53, R13, RZ ;  /* 0x0000000d35387210 */ /* 0x001fca0007fde0ff */
[----:B------:R-:W-:-:S05]  /*74f10*/  IMAD.X R57, R251, 0x1, R12, P6 ;  /* 0x00000001fb397824 */ /* 0x000fca00030e060c */
[----:B------:R0:W-:Y:S02]  /*74f20*/  STL.64 [R1+0x488], R56 ;  /* 0x0004883801007387 */ /* 0x0001e40000100a00 */
[----:B0-----:R-:W-:-:S05]  /*74f30*/  IADD3 R56, P6, R53, R11, RZ ;  /* 0x0000000b35387210 */ /* 0x001fca0007fde0ff */
[----:B------:R-:W-:Y:S01]  /*74f40*/  IMAD.X R57, R251, 0x1, R9, P6 ;  /* 0x00000001fb397824 */ /* 0x000fe200030e0609 */
[----:B------:R-:W-:-:S04]  /*74f50*/  IADD3 R52, P6, R53, R10, RZ ;  /* 0x0000000a35347210 */ /* 0x000fc80007fde0ff */
[----:B------:R0:W-:Y:S01]  /*74f60*/  STL.64 [R1+0x480], R56 ;  /* 0x0004803801007387 */ /* 0x0001e20000100a00 */
[----:B------:R-:W-:-:S05]  /*74f70*/  IMAD.X R53, R251, 0x1, R8, P6 ;  /* 0x00000001fb357824 */ /* 0x000fca00030e0608 */
[----:B------:R1:W-:Y:S01]  /*74f80*/  STL.64 [R1+0x478], R52 ;  /* 0x0004783401007387 */ /* 0x0003e20000100a00 */
[----:B0-----:R-:W-:Y:S02]  /*74f90*/  IMAD.MOV.U32 R57, RZ, RZ, R34 ;  /* 0x000000ffff397224 */ /* 0x001fe400078e0022 */
[----:B------:R-:W-:Y:S02]  /*74fa0*/  IMAD.MOV.U32 R34, RZ, RZ, R35 ;  /* 0x000000ffff227224 */ /* 0x000fe400078e0023 */
[----:B------:R-:W-:Y:S02]  /*74fb0*/  IMAD.MOV.U32 R35, RZ, RZ, R36 ;  /* 0x000000ffff237224 */ /* 0x000fe400078e0024 */
[----:B------:R-:W-:Y:S02]  /*74fc0*/  IMAD.MOV.U32 R36, RZ, RZ, R37 ;  /* 0x000000ffff247224 */ /* 0x000fe400078e0025 */
[----:B------:R-:W-:Y:S02]  /*74fd0*/  IMAD.MOV.U32 R37, RZ, RZ, R228 ;  /* 0x000000ffff257224 */ /* 0x000fe400078e00e4 */
[----:B------:R-:W-:-:S02]  /*74fe0*/  IMAD.MOV.U32 R228, RZ, RZ, R229 ;  /* 0x000000ffffe47224 */ /* 0x000fc400078e00e5 */
[----:B------:R-:W-:Y:S02]  /*74ff0*/  IMAD.MOV.U32 R229, RZ, RZ, R212 ;  /* 0x000000ffffe57224 */ /* 0x000fe400078e00d4 */
[----:B------:R-:W2:Y:S01]  /*75000*/  LDL.LU R212, [R1+0x1130] ;  /* 0x0011300001d47983 */ /* 0x000ea20000300800 */
[----:B------:R-:W-:Y:S02]  /*75010*/  SHF.R.S32.HI R251, RZ, 0x1f, R39 ;  /* 0x0000001ffffb7819 */ /* 0x000fe40000011427 */
[----:B-1----:R-:W-:-:S05]  /*75020*/  IADD3 R52, P6, R39, R15, RZ ;  /* 0x0000000f27347210 */ /* 0x002fca0007fde0ff */
        /* <DEDUP_REMOVED lines=12> */
[----:B------:R0:W-:Y:S01]  /*750f0*/  STL.64 [R1+0x458], R52 ;  /* 0x0004583401007387 */ /* 0x0001e20000100a00 */
[----:B------:R-:W-:Y:S02]  /*75100*/  IMAD.MOV.U32 R39, RZ, RZ, R35 ;  /* 0x000000ffff277224 */ /* 0x000fe400078e0023 */
[----:B------:R-:W-:Y:S02]  /*75110*/  IMAD.X R59, R251, 0x1, R14, P6 ;  /* 0x00000001fb3b7824 */ /* 0x000fe400030e060e */
[----:B------:R-:W-:-:S02]  /*75120*/  IMAD.MOV.U32 R35, RZ, RZ, R37 ;  /* 0x000000ffff237224 */ /* 0x000fc400078e0025 */
[----:B0-----:R-:W-:Y:S02]  /*75130*/  IMAD.MOV.U32 R53, RZ, RZ, R34 ;  /* 0x000000ffff357224 */ /* 0x001fe400078e0022 */
[----:B------:R-:W-:Y:S02]  /*75140*/  IMAD.MOV.U32 R34, RZ, RZ, R36 ;  /* 0x000000ffff227224 */ /* 0x000fe400078e0024 */
[----:B------:R-:W-:Y:S02]  /*75150*/  IMAD.MOV.U32 R36, RZ, RZ, R228 ;  /* 0x000000ffff247224 */ /* 0x000fe400078e00e4 */
[----:B------:R-:W-:Y:S02]  /*75160*/  IMAD.MOV.U32 R228, RZ, RZ, R218 ;  /* 0x000000ffffe47224 */ /* 0x000fe400078e00da */
[----:B------:R-:W-:Y:S02]  /*75170*/  IMAD.MOV.U32 R37, RZ, RZ, R229 ;  /* 0x000000ffff257224 */ /* 0x000fe400078e00e5 */
[----:B------:R-:W-:-:S02]  /*75180*/  IMAD.MOV.U32 R229, RZ, RZ, R219 ;  /* 0x000000ffffe57224 */ /* 0x000fc400078e00db */
[----:B----4-:R-:W-:Y:S01]  /*75190*/  IMAD.MOV.U32 R219, RZ, RZ, R213 ;  /* 0x000000ffffdb7224 */ /* 0x010fe200078e00d5 */
[----:B------:R0:W-:Y:S01]  /*751a0*/  STL.64 [R1+0x450], R58 ;  /* 0x0004503a01007387 */ /* 0x0001e20000100a00 */
[----:B------:R-:W-:Y:S02]  /*751b0*/  IMAD.MOV.U32 R213, RZ, RZ, R199 ;  /* 0x000000ffffd57224 */ /* 0x000fe400078e00c7 */
[----:B------:R-:W-:Y:S02]  /*751c0*/  IMAD.MOV.U32 R56, RZ, RZ, R39 ;  /* 0x000000ffff387224 */ /* 0x000fe400078e0027 */
[----:B------:R-:W-:Y:S02]  /*751d0*/  IMAD.MOV.U32 R39, RZ, RZ, R34 ;  /* 0x000000ffff277224 */ /* 0x000fe400078e0022 */
[----:B------:R-:W-:Y:S02]  /*751e0*/  IMAD.MOV.U32 R34, RZ, RZ, R35 ;  /* 0x000000ffff227224 */ /* 0x000fe400078e0023 */
[----:B------:R-:W-:-:S02]  /*751f0*/  IMAD.MOV.U32 R35, RZ, RZ, R36 ;  /* 0x000000ffff237224 */ /* 0x000fc400078e0024 */
[----:B------:R-:W-:Y:S02]  /*75200*/  IMAD.MOV.U32 R36, RZ, RZ, R37 ;  /* 0x000000ffff247224 */ /* 0x000fe400078e0025 */
[----:B--2---:R-:W-:Y:S02]  /*75210*/  IMAD.MOV.U32 R218, RZ, RZ, R212 ;  /* 0x000000ffffda7224 */ /* 0x004fe400078e00d4 */
[----:B------:R-:W-:Y:S01]  /*75220*/  IMAD.MOV.U32 R212, RZ, RZ, R198 ;  /* 0x000000ffffd47224 */ /* 0x000fe200078e00c6 */
[----:B------:R-:W-:-:S05]  /*75230*/  IADD3 R198, P6, R38, R13, RZ ;  /* 0x0000000d26c67210 */ /* 0x000fca0007fde0ff */
[C---:B------:R-:W-:Y:S01]  /*75240*/  IMAD.X R199, R251.reuse, 0x1, R12, P6 ;  /* 0x00000001fbc77824 */ /* 0x040fe200030e060c */
[----:B0-----:R-:W-:Y:S01]  /*75250*/  IADD3 R58, P6, R38, R11, RZ ;  /* 0x0000000b263a7210 */ /* 0x001fe20007fde0ff */
[----:B------:R-:W-:Y:S02]  /*75260*/  IMAD.MOV.U32 R37, RZ, RZ, R218 ;  /* 0x000000ffff257224 */ /* 0x000fe400078e00da */
[----:B------:R-:W-:Y:S02]  /*75270*/  IMAD.MOV.U32 R218, RZ, RZ, R219 ;  /* 0x000000ffffda7224 */ /* 0x000fe400078e00db */
[----:B------:R-:W-:Y:S02]  /*75280*/  IMAD.X R59, R251, 0x1, R9, P6 ;  /* 0x00000001fb3b7824 */ /* 0x000fe400030e0609 */
[----:B------:R-:W-:Y:S02]  /*75290*/  IMAD.MOV.U32 R219, RZ, RZ, R212 ;  /* 0x000000ffffdb7224 */ /* 0x000fe400078e00d4 */
[----:B------:R-:W-:Y:S01]  /*752a0*/  IMAD.MOV.U32 R212, RZ, RZ, R213 ;  /* 0x000000ffffd47224 */ /* 0x000fe200078e00d5 */
[----:B------:R0:W-:Y:S01]  /*752b0*/  STL.64 [R1+0x440], R58 ;  /* 0x0004403a01007387 */ /* 0x0001e20000100a00 */
[----:B------:R-:W-:-:S02]  /*752c0*/  IMAD.MOV.U32 R213, RZ, RZ, R202 ;  /* 0x000000ffffd57224 */ /* 0x000fc400078e00ca */
[----:B------:R-:W-:Y:S02]  /*752d0*/  IMAD.MOV.U32 R202, RZ, RZ, R203 ;  /* 0x000000ffffca7224 */ /* 0x000fe400078e00cb */
[----:B------:R-:W2:Y:S01]  /*752e0*/  LDL.LU R203, [R1+0x1324] ;  /* 0x0013240001cb7983 */ /* 0x000ea20000300800 */
[----:B------:R-:W-:Y:S02]  /*752f0*/  IMAD.MOV.U32 R52, RZ, RZ, R39 ;  /* 0x000000ffff347224 */ /* 0x000fe400078e0027 */
[----:B------:R-:W-:Y:S02]  /*75300*/  IMAD.MOV.U32 R39, RZ, RZ, R35 ;  /* 0x000000ffff277224 */ /* 0x000fe400078e0023 */
[----:B------:R-:W-:Y:S01]  /*75310*/  IMAD.MOV.U32 R35, RZ, RZ, R29 ;  /* 0x000000ffff237224 */ /* 0x000fe200078e001d */
[----:B0-----:R-:W-:Y:S01]  /*75320*/  IADD3 R58, P6, R38, R10, RZ ;  /* 0x0000000a263a7210 */ /* 0x001fe20007fde0ff */
[----:B------:R-:W-:Y:S02]  /*75330*/  IMAD.MOV.U32 R29, RZ, RZ, R219 ;  /* 0x000000ffff1d7224 */ /* 0x000fe400078e00db */
[----:B------:R-:W-:-:S02]  /*75340*/  IMAD.MOV.U32 R219, RZ, RZ, R213 ;  /* 0x000000ffffdb7224 */ /* 0x000fc400078e00d5 */
[----:B------:R-:W-:Y:S01]  /*75350*/  IMAD.X R59, R251, 0x1, R8, P6 ;  /* 0x00000001fb3b7824 */ /* 0x000fe200030e0608 */
[----:B------:R-:W-:Y:S01]  /*75360*/  SHF.R.S32.HI R251, RZ, 0x1f, R55 ;  /* 0x0000001ffffb7819 */ /* 0x000fe20000011437 */
[----:B------:R-:W-:Y:S01]  /*75370*/  IMAD.MOV.U32 R213, RZ, RZ, R202 ;  /* 0x000000ffffd57224 */ /* 0x000fe200078e00ca */
[----:B------:R-:W-:Y:S01]  /*75380*/  IADD3 R202, P6, R55, R15, RZ ;  /* 0x0000000f37ca7210 */ /* 0x000fe20007fde0ff */
[----:B------:R-:W-:Y:S02]  /*75390*/  IMAD.MOV.U32 R38, RZ, RZ, R34 ;  /* 0x000000ffff267224 */ /* 0x000fe400078e0022 */
[----:B------:R-:W-:Y:S02]  /*753a0*/  IMAD.MOV.U32 R34, RZ, RZ, R28 ;  /* 0x000000ffff227224 */ /* 0x000fe400078e001c */
[----:B------:R-:W-:Y:S02]  /*753b0*/  IMAD.MOV.U32 R28, RZ, RZ, R218 ;  /* 0x000000ffff1c7224 */ /* 0x000fe400078e00da */
[----:B------:R-:W-:Y:S01]  /*753c0*/  IMAD.MOV.U32 R218, RZ, RZ, R212 ;  /* 0x000000ffffda7224 */ /* 0x000fe200078e00d4 */
[----:B------:R0:W-:Y:S01]  /*753d0*/  STL.64 [R1+0x438], R58 ;  /* 0x0004383a01007387 */ /* 0x0001e20000100a00 */
[----:B--2---:R-:W-:-:S02]  /*753e0*/  IMAD.MOV.U32 R212, RZ, RZ, R203 ;  /* 0x000000ffffd47224 */ /* 0x004fc400078e00cb */
[----:B------:R-:W-:Y:S01]  /*753f0*/  IMAD.X R203, R251, 0x1, R14, P6 ;  /* 0x00000001fbcb7824 */ /* 0x000fe200030e060e */
        /* <DEDUP_REMOVED lines=15> */
[----:B------:R-:W-:Y:S01]  /*754f0*/  IMAD.X R59, R251, 0x1, R8, P6 ;  /* 0x00000001fb3b7824 */ /* 0x000fe200030e0608 */
[----:B------:R-:W-:-:S04]  /*75500*/  SHF.R.S32.HI R251, RZ, 0x1f, R57 ;  /* 0x0000001ffffb7819 */ /* 0x000fc80000011439 */
        /* <DEDUP_REMOVED lines=42> */
[----:B------:R-:W-:Y:S01]  /*757b0*/  IMAD.MOV.U32 R252, RZ, RZ, R204 ;  /* 0x000000fffffc7224 */ /* 0x000fe200078e00cc */
[----:B------:R-:W-:-:S05]  /*757c0*/  IADD3 R204, P6, R56, R13, RZ ;  /* 0x0000000d38cc7210 */ /* 0x000fca0007fde0ff */
[----:B------:R-:W-:Y:S01]  /*757d0*/  IMAD.X R205, R251, 0x1, R12, P6 ;  /* 0x00000001fbcd7824 */ /* 0x000fe200030e060c */
[----:B------:R-:W-:-:S05]  /*757e0*/  IADD3 R58, P6, R56, R11, RZ ;  /* 0x0000000b383a7210 */ /* 0x000fca0007fde0ff */
        /* <DEDUP_REMOVED lines=61> */
[----:B---3--:R-:W-:Y:S02]  /*75bc0*/  IMAD.MOV.U32 R37, RZ, RZ, R224 ;  /* 0x000000ffff257224 */ /* 0x008fe400078e00e0 */
[----:B------:R-:W-:Y:S01]  /*75bd0*/  IMAD.MOV.U32 R224, RZ, RZ, R210 ;  /* 0x000000ffffe07224 */ /* 0x000fe200078e00d2 */
[----:B0-----:R-:W-:Y:S01]  /*75be0*/  IADD3 R56, P6, R207, R11, RZ ;  /* 0x0000000bcf387210 */ /* 0x001fe20007fde0ff */
[----:B------:R-:W-:-:S04]  /*75bf0*/  IMAD.MOV.U32 R210, RZ, RZ, R206 ;  /* 0x000000ffffd27224 */ /* 0x000fc800078e00ce */
[----:B------:R-:W-:Y:S01]  /*75c00*/  IMAD.X R57, R251, 0x1, R9, P6 ;  /* 0x00000001fb397824 */ /* 0x000fe200030e0609 */
[----:B------:R-:W-:-:S04]  /*75c10*/  IADD3 R206, P6, R207, R10, RZ ;  /* 0x0000000acfce7210 */ /* 0x000fc80007fde0ff */
[----:B------:R0:W-:Y:S01]  /*75c20*/  STL.64 [R1+0x340], R56 ;  /* 0x0003403801007387 */ /* 0x0001e20000100a00 */
[----:B------:R-:W-:Y:S01]  /*75c30*/  IMAD.X R207, R251, 0x1, R8, P6 ;  /* 0x00000001fbcf7824 */ /* 0x000fe200030e0608 */
[----:B------:R-:W-:Y:S02]  /*75c40*/  SHF.R.S32.HI R251, RZ, 0x1f, R54 ;  /* 0x0000001ffffb7819 */ /* 0x000fe40000011436 */
[----:B0-----:R-:W-:-:S05]  /*75c50*/  IADD3 R56, P6, R54, R15, RZ ;  /* 0x0000000f36387210 */ /* 0x001fca0007fde0ff */
[----:B------:R-:W-:-:S05]  /*75c60*/  IMAD.X R57, R251, 0x1, R14, P6 ;  /* 0x00000001fb397824 */ /* 0x000fca00030e060e */
[----:B------:R0:W-:Y:S02]  /*75c70*/  STL.64 [R1+0x330], R56 ;  /* 0x0003303801007387 */ /* 0x0001e40000100a00 */
[----:B0-----:R-:W-:Y:S02]  /*75c80*/  IMAD.MOV.U32 R57, RZ, RZ, R38 ;  /* 0x000000ffff397224 */ /* 0x001fe400078e0026 */
[----:B------:R-:W-:Y:S01]  /*75c90*/  IMAD.MOV.U32 R38, RZ, RZ, R210 ;  /* 0x000000ffff267224 */ /* 0x000fe200078e00d2 */
[----:B------:R-:W-:Y:S01]  /*75ca0*/  IADD3 R210, P6, R54, R13, RZ ;  /* 0x0000000d36d27210 */ /* 0x000fe20007fde0ff */
[----:B------:R-:W-:Y:S02]  /*75cb0*/  IMAD.MOV.U32 R56, RZ, RZ, R52 ;  /* 0x000000ffff387224 */ /* 0x000fe400078e0034 */
[----:B------:R-:W-:Y:S02]  /*75cc0*/  IMAD.MOV.U32 R52, RZ, RZ, R53 ;  /* 0x000000ffff347224 */ /* 0x000fe400078e0035 */
[----:B------:R-:W-:-:S02]  /*75cd0*/  IMAD.MOV.U32 R53, RZ, RZ, R224 ;  /* 0x000000ffff357224 */ /* 0x000fc400078e00e0 */
[----:B------:R-:W-:Y:S02]  /*75ce0*/  IMAD.MOV.U32 R224, RZ, RZ, R211 ;  /* 0x000000ffffe07224 */ /* 0x000fe400078e00d3 */
[----:B------:R-:W-:Y:S01]  /*75cf0*/  IMAD.X R211, R251, 0x1, R12, P6 ;  /* 0x00000001fbd37824 */ /* 0x000fe200030e060c */
[----:B------:R-:W-:-:S05]  /*75d00*/  IADD3 R58, P6, R54, R11, RZ ;  /* 0x0000000b363a7210 */ /* 0x000fca0007fde0ff */
        /* <DEDUP_REMOVED lines=20> */
[----:B------:R-:W-:Y:S01]  /*75e50*/  IMAD.X R55, R251, 0x1, R14, P6 ;  /* 0x00000001fb377824 */ /* 0x000fe200030e060e */
[----:B------:R-:W-:-:S05]  /*75e60*/  IADD3 R58, P6, R213, R13, RZ ;  /* 0x0000000dd53a7210 */ /* 0x000fca0007fde0ff */
[----:B------:R-:W-:Y:S01]  /*75e70*/  IMAD.X R59, R251, 0x1, R12, P6 ;  /* 0x00000001fb3b7824 */ /* 0x000fe200030e060c */
[----:B------:R0:W-:Y:S04]  /*75e80*/  STL.64 [R1+0x2f0], R54 ;  /* 0x0002f03601007387 */ /* 0x0001e80000100a00 */
[----:B------:R1:W-:Y:S01]  /*75e90*/  STL.64 [R1+0x2e8], R58 ;  /* 0x0002e83a01007387 */ /* 0x0003e20000100a00 */
[----:B0-----:R-:W-:Y:S01]  /*75ea0*/  IMAD.MOV.U32 R54, RZ, RZ, R56 ;  /* 0x000000ffff367224 */ /* 0x001fe200078e0038 */
[----:B-1----:R-:W-:Y:S01]  /*75eb0*/  IADD3 R58, P6, R213, R11, RZ ;  /* 0x0000000bd53a7210 */ /* 0x002fe20007fde0ff */
[----:B------:R-:W-:Y:S02]  /*75ec0*/  IMAD.MOV.U32 R56, RZ, RZ, R215 ;  /* 0x000000ffff387224 */ /* 0x000fe400078e00d7 */
[----:B------:R-:W-:-:S02]  /*75ed0*/  IMAD.MOV.U32 R215, RZ, RZ, R212 ;  /* 0x000000ffffd77224 */ /* 0x000fc400078e00d4 */
        /* <DEDUP_REMOVED lines=33> */
[----:B------:R-:W-:Y:S01]  /*760f0*/  IMAD.X R217, R251, 0x1, R9, P6 ;  /* 0x00000001fbd97824 */ /* 0x000fe200030e0609 */
        /* <DEDUP_REMOVED lines=27> */
[----:B0-----:R-:W-:Y:S01]  /*762b0*/  IMAD.MOV.U32 R54, RZ, RZ, R56 ;  /* 0x000000ffff367224 */ /* 0x001fe200078e0038 */
[----:B------:R-:W-:-:S05]  /*762c0*/  IADD3 R56, P6, R57, R10, RZ ;  /* 0x0000000a39387210 */ /* 0x000fca0007fde0ff */
[----:B------:R-:W-:Y:S01]  /*762d0*/  IMAD.X R57, R251, 0x1, R8, P6 ;  /* 0x00000001fb397824 */ /* 0x000fe200030e0608 */
[----:B------:R-:W-:Y:S02]  /*762e0*/  SHF.R.S32.HI R251, RZ, 0x1f, R218 ;  /* 0x0000001ffffb7819 */ /* 0x000fe400000114da */
[C---:B------:R-:W-:Y:S01]  /*762f0*/  IADD3 R214, P6, R218.reuse, R15, RZ ;  /* 0x0000000fdad67210 */ /* 0x040fe20007fde0ff */
[----:B------:R-:W-:Y:S01]  /*76300*/  IMAD.MOV.U32 R221, RZ, RZ, R215 ;  /* 0x000000ffffdd7224 */ /* 0x000fe200078e00d7 */
[----:B------:R0:W-:Y:S03]  /*76310*/  STL.64 [R1+0x258], R56 ;  /* 0x0002583801007387 */ /* 0x0001e60000100a00 */
[----:B------:R-:W-:Y:S01]  /*76320*/  IMAD.X R215, R251, 0x1, R14, P6 ;  /* 0x00000001fbd77824 */ /* 0x000fe200030e060e */
[----:B0-----:R-:W-:-:S05]  /*76330*/  IADD3 R56, P6, R218, R13, RZ ;  /* 0x0000000dda387210 */ /* 0x001fca0007fde0ff */
[----:B------:R-:W-:-:S05]  /*76340*/  IMAD.X R57, R251, 0x1, R12, P6 ;  /* 0x00000001fb397824 */ /* 0x000fca00030e060c */
[----:B------:R0:W-:Y:S01]  /*76350*/  STL.64 [R1+0x248], R56 ;  /* 0x0002483801007387 */ /* 0x0001e20000100a00 */
[----:B------:R-:W-:Y:S02]  /*76360*/  IMAD.MOV.U32 R55, RZ, RZ, R52 ;  /* 0x000000ffff377224 */ /* 0x000fe400078e0034 */
[----:B------:R-:W-:Y:S02]  /*76370*/  IMAD.MOV.U32 R52, RZ, RZ, R39 ;  /* 0x000000ffff347224 */ /* 0x000fe400078e0027 */
[----:B------:R-:W-:Y:S02]  /*76380*/  IMAD.MOV.U32 R39, RZ, RZ, R31 ;  /* 0x000000ffff277224 */ /* 0x000fe400078e001f */
[----:B0-----:R-:W-:Y:S02]  /*76390*/  IMAD.MOV.U32 R57, RZ, RZ, R38 ;  /* 0x000000ffff397224 */ /* 0x001fe400078e0026 */
[----:B------:R-:W-:Y:S01]  /*763a0*/  IMAD.MOV.U32 R38, RZ, RZ, R30 ;  /* 0x000000ffff267224 */ /* 0x000fe200078e001e */
[----:B------:R-:W-:-:S05]  /*763b0*/  IADD3 R30, P6, R218, R11, RZ ;  /* 0x0000000bda1e7210 */ /* 0x000fca0007fde0ff */
        /* <DEDUP_REMOVED lines=8> */
[----:B0-----:R-:W-:Y:S02]  /*76440*/  IMAD.MOV.U32 R30, RZ, RZ, R28 ;  /* 0x000000ffff1e7224 */ /* 0x001fe400078e001c */
[----:B------:R-:W-:-:S02]  /*76450*/  IMAD.MOV.U32 R28, RZ, RZ, R219 ;  /* 0x000000ffff1c7224 */ /* 0x000fc400078e00db */
[C---:B------:R-:W-:Y:S01]  /*76460*/  IMAD.X R219, R251.reuse, 0x1, R14, P6 ;  /* 0x00000001fbdb7824 */ /* 0x040fe200030e060e */
[C---:B------:R-:W-:Y:S01]  /*76470*/  IADD3 R60, P6, R54.reuse, R13, RZ ;  /* 0x0000000d363c7210 */ /* 0x040fe20007fde0ff */
        /* <DEDUP_REMOVED lines=9> */
[----:B------:R-:W-:Y:S02]  /*76510*/  IMAD.X R5, R251, 0x1, R9, P6 ;  /* 0x00000001fb057824 */ /* 0x000fe400030e0609 */
[----:B------:R-:W-:Y:S02]  /*76520*/  IMAD.MOV.U32 R59, RZ, RZ, R56 ;  /* 0x000000ffff3b7224 */ /* 0x000fe400078e0038 */
[----:B------:R-:W-:Y:S01]  /*76530*/  IMAD.MOV.U32 R56, RZ, RZ, R52 ;  /* 0x000000ffff387224 */ /* 0x000fe200078e0034 */
[----:B0-----:R-:W-:Y:S01]  /*76540*/  IADD3 R60, P6, R54, R10, RZ ;  /* 0x0000000a363c7210 */ /* 0x001fe20007fde0ff */
[----:B------:R-:W-:-:S02]  /*76550*/  IMAD.MOV.U32 R52, RZ, RZ, R38 ;  /* 0x000000ffff347224 */ /* 0x000fc400078e0026 */
[----:B------:R-:W-:Y:S02]  /*76560*/  IMAD.MOV.U32 R38, RZ, RZ, R2 ;  /* 0x000000ffff267224 */ /* 0x000fe400078e0002 */
[----:B------:R-:W-:Y:S01]  /*76570*/  IMAD.X R61, R251, 0x1, R8, P6 ;  /* 0x00000001fb3d7824 */ /* 0x000fe200030e0608 */
[----:B------:R-:W-:Y:S01]  /*76580*/  SHF.R.S32.HI R251, RZ, 0x1f, R221 ;  /* 0x0000001ffffb7819 */ /* 0x000fe200000114dd */
[----:B------:R-:W-:Y:S01]  /*76590*/  IMAD.MOV.U32 R54, RZ, RZ, R55 ;  /* 0x000000ffff367224 */ /* 0x000fe200078e0037 */
        /* <DEDUP_REMOVED lines=30> */
[----:B------:R0:W-:Y:S02]  /*76780*/  STL.64 [R1+0x1d8], R60 ;  /* 0x0001d83c01007387 */ /* 0x0001e40000100a00 */
[----:B0-----:R-:W-:Y:S02]  /*76790*/  IMAD.MOV.U32 R61, RZ, RZ, R59 ;  /* 0x000000ffff3d7224 */ /* 0x001fe400078e003b */
        /* <DEDUP_REMOVED lines=15> */
[----:B------:R-:W-:Y:S02]  /*76890*/  IMAD.MOV.U32 R220, RZ, RZ, R55 ;  /* 0x000000ffffdc7224 */ /* 0x000fe400078e0037 */
[----:B------:R-:W-:Y:S02]  /*768a0*/  IMAD.MOV.U32 R55, RZ, RZ, R57 ;  /* 0x000000ffff377224 */ /* 0x000fe400078e0039 */
[----:B------:R-:W-:Y:S02]  /*768b0*/  IMAD.MOV.U32 R57, RZ, RZ, R53 ;  /* 0x000000ffff397224 */ /* 0x000fe400078e0035 */
[----:B0-----:R-:W-:Y:S02]  /*768c0*/  IMAD.MOV.U32 R58, RZ, RZ, R56 ;  /* 0x000000ffff3a7224 */ /* 0x001fe400078e0038 */
[----:B------:R-:W-:Y:S02]  /*768d0*/  IMAD.MOV.U32 R56, RZ, RZ, R52 ;  /* 0x000000ffff387224 */ /* 0x000fe400078e0034 */
[----:B------:R-:W-:-:S02]  /*768e0*/  IMAD.MOV.U32 R52, RZ, RZ, R38 ;  /* 0x000000ffff347224 */ /* 0x000fc400078e0026 */
[----:B------:R-:W-:Y:S02]  /*768f0*/  IMAD.MOV.U32 R38, RZ, RZ, R34 ;  /* 0x000000ffff267224 */ /* 0x000fe400078e0022 */
[----:B------:R-:W-:Y:S01]  /*76900*/  IMAD.MOV.U32 R34, RZ, RZ, R222 ;  /* 0x000000ffff227224 */ /* 0x000fe200078e00de */
[----:B------:R-:W-:Y:S01]  /*76910*/  IADD3 R222, P6, R37, R13, RZ ;  /* 0x0000000d25de7210 */ /* 0x000fe20007fde0ff */
[----:B------:R-:W-:Y:S02]  /*76920*/  IMAD.MOV.U32 R53, RZ, RZ, R39 ;  /* 0x000000ffff357224 */ /* 0x000fe400078e0027 */
[----:B------:R-:W-:Y:S02]  /*76930*/  IMAD.MOV.U32 R39, RZ, RZ, R35 ;  /* 0x000000ffff277224 */ /* 0x000fe400078e0023 */
[----:B------:R-:W-:Y:S02]  /*76940*/  IMAD.MOV.U32 R35, RZ, RZ, R223 ;  /* 0x000000ffff237224 */ /* 0x000fe400078e00df */
[----:B------:R-:W-:-:S05]  /*76950*/  IMAD.X R223, R251, 0x1, R12, P6 ;  /* 0x00000001fbdf7824 */ /* 0x000fca00030e060c */
[----:B------:R0:W-:Y:S02]  /*76960*/  STL.64 [R1+0x1a8], R222 ;  /* 0x0001a8de01007387 */ /* 0x0001e40000100a00 */
[----:B0-----:R-:W-:-:S05]  /*76970*/  IADD3 R222, P6, R37, R11, RZ ;  /* 0x0000000b25de7210 */ /* 0x001fca0007fde0ff */
[----:B------:R-:W-:-:S05]  /*76980*/  IMAD.X R223, R251, 0x1, R9, P6 ;  /* 0x00000001fbdf7824 */ /* 0x000fca00030e0609 */
[----:B------:R0:W-:Y:S04]  /*76990*/  STL.64 [R1+0x1a0], R222 ;  /* 0x0001a0de01007387 */ /* 0x0001e80000100a00 */
[----:B0-----:R-:W2:Y:S01]  /*769a0*/  LDL.LU.64 R222, [R1+0x24e8] ;  /* 0x0024e80001de7983 */ /* 0x001ea20000300a00 */
[----:B------:R-:W-:Y:S01]  /*769b0*/  IMAD.MOV.U32 R54, RZ, RZ, R36 ;  /* 0x000000ffff367224 */ /* 0x000fe200078e0024 */
[----:B------:R-:W-:Y:S01]  /*769c0*/  IADD3 R36, P6, R37, R10, RZ ;  /* 0x0000000a25247210 */ /* 0x000fe20007fde0ff */
[----:B------:R-:W-:-:S04]  /*769d0*/  IMAD.MOV.U32 R221, RZ, RZ, R28 ;  /* 0x000000ffffdd7224 */ /* 0x000fc800078e001c */
[----:B------:R-:W-:Y:S01]  /*769e0*/  IMAD.X R37, R251, 0x1, R8, P6 ;  /* 0x00000001fb257824 */ /* 0x000fe200030e0608 */
[----:B------:R-:W-:Y:S02]  /*769f0*/  SHF.R.S32.HI R251, RZ, 0x1f, R61 ;  /* 0x0000001ffffb7819 */ /* 0x000fe4000001143d */
[----:B------:R-:W-:Y:S02]  /*76a00*/  IADD3 R28, P6, R61, R15, RZ ;  /* 0x0000000f3d1c7210 */ /* 0x000fe40007fde0ff */
[----:B------:R0:W-:Y:S02]  /*76a10*/  STL.64 [R1+0x198], R36 ;  /* 0x0001982401007387 */ /* 0x0001e40000100a00 */
[----:B0-----:R-:W-:Y:S02]  /*76a20*/  IMAD.MOV.U32 R37, RZ, RZ, R29 ;  /* 0x000000ffff257224 */ /* 0x001fe400078e001d */
[----:B------:R-:W-:-:S05]  /*76a30*/  IMAD.X R29, R251, 0x1, R14, P6 ;  /* 0x00000001fb1d7824 */ /* 0x000fca00030e060e */
[----:B------:R2:W-:Y:S01]  /*76a40*/  STL.64 [R1+0x190], R28 ;  /* 0x0001901c01007387 */ /* 0x0005e20000100a00 */
[----:B------:R-:W-:Y:S02]  /*76a50*/  IMAD.MOV.U32 R59, RZ, RZ, R224 ;  /* 0x000000ffff3b7224 */ /* 0x000fe400078e00e0 */
[----:B------:R-:W-:Y:S02]  /*76a60*/  IMAD.MOV.U32 R36, RZ, RZ, R225 ;  /* 0x000000ffff247224 */ /* 0x000fe400078e00e1 */
[----:B--2---:R-:W-:Y:S01]  /*76a70*/  IMAD.MOV.U32 R28, RZ, RZ, R222 ;  /* 0x000000ffff1c7224 */ /* 0x004fe200078e00de */
[----:B------:R-:W-:Y:S01]  /*76a80*/  IADD3 R222, P6, R61, R13, RZ ;  /* 0x0000000d3dde7210 */ /* 0x000fe20007fde0ff */
[----:B------:R-:W-:-:S04]  /*76a90*/  IMAD.MOV.U32 R29, RZ, RZ, R223 ;  /* 0x000000ffff1d7224 */ /* 0x000fc800078e00df */
[----:B------:R-:W-:Y:S01]  /*76aa0*/  IMAD.X R223, R251, 0x1, R12, P6 ;  /* 0x00000001fbdf7824 */ /* 0x000fe200030e060c */
[----:B------:R-:W-:-:S05]  /*76ab0*/  IADD3 R224, P6, R61, R11, RZ ;  /* 0x0000000b3de07210 */ /* 0x000fca0007fde0ff */
[----:B------:R-:W-:Y:S01]  /*76ac0*/  IMAD.X R225, R251, 0x1, R9, P6 ;  /* 0x00000001fbe17824 */ /* 0x000fe200030e0609 */
[----:B------:R0:W-:Y:S04]  /*76ad0*/  STL.64 [R1+0x188], R222 ;  /* 0x000188de01007387 */ /* 0x0001e80000100a00 */
[----:B0-----:R-:W2:Y:S04]  /*76ae0*/  LDL.LU.64 R222, [R1+0x24e0] ;  /* 0x0024e00001de7983 */ /* 0x001ea80000300a00 */
[----:B------:R0:W-:Y:S04]  /*76af0*/  STL.64 [R1+0x180], R224 ;  /* 0x000180e001007387 */ /* 0x0001e80000100a00 */
[----:B0-----:R-:W3:Y:S01]  /*76b00*/  LDL.LU.64 R224, [R1+0x24d8] ;  /* 0x0024d80001e07983 */ /* 0x001ee20000300a00 */
[----:B------:R-:W-:-:S05]  /*76b10*/  IADD3 R60, P6, R61, R10, RZ ;  /* 0x0000000a3d3c7210 */ /* 0x000fca0007fde0ff */
        /* <DEDUP_REMOVED lines=80> */
[----:B------:R-:W-:-:S04]  /*77020*/  PRMT R251, R252, 0x7773, RZ ;  /* 0x00007773fcfb7816 */ /* 0x000fc800000000ff */
[----:B------:R-:W-:Y:S04]  /*77030*/  STL.64 [R1+0x50], R54 ;  /* 0x0000503601007387 */ /* 0x000fe80000100a00 */
[----:B------:R-:W4:Y:S01]  /*77040*/  LDL.LU R37, [R1+0x5c] ;  /* 0x00005c0001257983 */ /* 0x000f220000300800 */
[----:B------:R-:W-:Y:S02]  /*77050*/  IMAD.MOV.U32 R58, RZ, RZ, R52 ;  /* 0x000000ffff3a7224 */ /* 0x000fe400078e0034 */
[----:B------:R-:W-:Y:S02]  /*77060*/  IMAD.MOV.U32 R59, RZ, RZ, R53 ;  /* 0x000000ffff3b7224 */ /* 0x000fe400078e0035 */
[----:B------:R-:W4:Y:S04]  /*77070*/  LDL.LU.64 R52, [R1+0x2068] ;  /* 0x0020680001347983 */ /* 0x000f280000300a00 */
[----:B------:R0:W-:Y:S01]  /*77080*/  @P2 STG.E.U8 desc[UR56][R38.64], R251 ;  /* 0x000000fb26002986 */ /* 0x0001e2000c101138 */
[----:B------:R-:W-:-:S02]  /*77090*/  IMAD.MOV.U32 R220, RZ, RZ, R56 ;  /* 0x000000ffffdc7224 */ /* 0x000fc400078e0038 */
[----:B------:R-:W-:Y:S01]  /*770a0*/  IMAD.MOV.U32 R221, RZ, RZ, R57 ;  /* 0x000000ffffdd7224 */ /* 0x000fe200078e0039 */
[C---:B0-----:R-:W-:Y:S01]  /*770b0*/  PRMT R251, R61.reuse, 0x7770, RZ ;  /* 0x000077703dfb7816 */ /* 0x041fe200000000ff */
[----:B------:R-:W4:Y:S04]  /*770c0*/  LDL.LU.64 R38, [R1+0x2060] ;  /* 0x0020600001267983 */ /* 0x000f280000300a00 */
[----:B------:R0:W-:Y:S01]  /*770d0*/  @P5 STG.E.U8 desc[UR56][R230.64], R251 ;  /* 0x000000fbe6005986 */ /* 0x0001e2000c101138 */
[----:B------:R-:W-:Y:S02]  /*770e0*/  IMAD.MOV.U32 R56, RZ, RZ, R34 ;  /* 0x000000ffff387224 */ /* 0x000fe400078e0022 */
[----:B------:R-:W-:Y:S01]  /*770f0*/  IMAD.MOV.U32 R57, RZ, RZ, R35 ;  /* 0x000000ffff397224 */ /* 0x000fe200078e0023 */
[----:B------:R-:W4:Y:S04]  /*77100*/  LDL.LU R252, [R1+0x4c] ;  /* 0x00004c0001fc7983 */ /* 0x000f280000300800 */
[----:B------:R-:W4:Y:S01]  /*77110*/  LDL.LU.64 R34, [R1+0x2058] ;  /* 0x0020580001227983 */ /* 0x000f220000300a00 */
[----:B0-----:R-:W-:Y:S01]  /*77120*/  PRMT R251, R61, 0x7771, RZ ;  /* 0x000077713dfb7816 */ /* 0x001fe200000000ff */
[----:B------:R-:W-:-:S04]  /*77130*/  IMAD.MOV.U32 R54, RZ, RZ, R32 ;  /* 0x000000ffff367224 */ /* 0x000fc800078e0020 */
[----:B------:R0:W-:Y:S01]  /*77140*/  @P1 STG.E.U8 desc[UR56][R30.64], R251 ;  /* 0x000000fb1e001986 */ /* 0x0001e2000c101138 */
[----:B---3--:R-:W-:Y:S01]  /*77150*/  LOP3.LUT P1, RZ, R224, 0x8000000, RZ, 0xc0, !PT ;  /* 0x08000000e0ff7812 */ /* 0x008fe2000782c0ff */
[----:B------:R-:W-:Y:S02]  /*77160*/  IMAD.MOV.U32 R55, RZ, RZ, R33 ;  /* 0x000000ffff377224 */ /* 0x000fe400078e0021 */
[----:B------:R-:W3:Y:S04]  /*77170*/  LDL.LU.64 R32, [R1+0x2050] ;  /* 0x0020500001207983 */ /* 0x000ee80000300a00 */
[----:B------:R-:W3:Y:S01]  /*77180*/  LDL.LU.64 R230, [R1+0x2048] ;  /* 0x0020480001e67983 */ /* 0x000ee20000300a00 */
[----:B0-----:R-:W-:-:S03]  /*77190*/  PRMT R251, R61, 0x7772, RZ ;  /* 0x000077723dfb7816 */ /* 0x001fc600000000ff */
[----:B------:R-:W3:Y:S04]  /*771a0*/  LDL.LU.64 R30, [R1+0x2040] ;  /* 0x00204000011e7983 */ /* 0x000ee80000300a00 */
[----:B------:R0:W-:Y:S01]  /*771b0*/  @P1 STG.E.U8 desc[UR56][R28.64], R251 ;  /* 0x000000fb1c001986 */ /* 0x0001e2000c101138 */
[----:B------:R-:W-:-:S03]  /*771c0*/  LOP3.LUT P1, RZ, R224, 0x4000000, RZ, 0xc0, !PT ;  /* 0x04000000e0ff7812 */ /* 0x000fc6000782c0ff */
[----:B0-----:R-:W3:Y:S01]  /*771d0*/  LDL.LU.64 R28, [R1+0x2038] ;  /* 0x00203800011c7983 */ /* 0x001ee20000300a00 */
[----:B------:R-:W-:-:S09]  /*771e0*/  PRMT R251, R61, 0x7773, RZ ;  /* 0x000077733dfb7816 */ /* 0x000fd200000000ff */
[----:B------:R0:W-:Y:S04]  /*771f0*/  @P1 STG.E.U8 desc[UR56][R228.64], R251 ;  /* 0x000000fbe4001986 */ /* 0x0001e8000c101138 */
[----:B0-----:R-:W3:Y:S01]  /*77200*/  LDL.LU.64 R228, [R1+0x2030] ;  /* 0x0020300001e47983 */ /* 0x001ee20000300a00 */
[----:B------:R-:W-:Y:S02]  /*77210*/  LOP3.LUT P1, RZ, R224, 0x2000000, RZ, 0xc0, !PT ;  /* 0x02000000e0ff7812 */ /* 0x000fe4000782c0ff */
[----:B------:R-:W-:-:S11]  /*77220*/  PRMT R251, R36, 0x7770, RZ ;  /* 0x0000777024fb7816 */ /* 0x000fd600000000ff */
[----:B------:R0:W-:Y:S01]  /*77230*/  @P1 STG.E.U8 desc[UR56][R220.64], R251 ;  /* 0x000000fbdc001986 */ /* 0x0001e2000c101138 */
[----:B------:R-:W-:Y:S02]  /*77240*/  LOP3.LUT P1, RZ, R224, 0x1000000, RZ, 0xc0, !PT ;  /* 0x01000000e0ff7812 */ /* 0x000fe4000782c0ff */
[----:B0-----:R-:W-:-:S11]  /*77250*/  PRMT R251, R36, 0x7771, RZ ;  /* 0x0000777124fb7816 */ /* 0x001fd600000000ff */
        /* <DEDUP_REMOVED lines=8> */
[C---:B--2---:R-:W-:Y:S02]  /*772e0*/  LOP3.LUT P6, RZ, R223.reuse, 0x400000, RZ, 0xc0, !PT ;  /* 0x00400000dfff7812 */ /* 0x044fe400078cc0ff */
[C---:B------:R-:W-:Y:S02]  /*772f0*/  LOP3.LUT P2, RZ, R223.reuse, 0x8000000, RZ, 0xc0, !PT ;  /* 0x08000000dfff7812 */ /* 0x040fe4000784c0ff */
[----:B------:R-:W-:Y:S02]  /*77300*/  LOP3.LUT P5, RZ, R223, 0x10000000, RZ, 0xc0, !PT ;  /* 0x10000000dfff7812 */ /* 0x000fe400078ac0ff */
[----:B----4-:R-:W-:-:S05]  /*77310*/  PRMT R251, R37, 0x7770, RZ ;  /* 0x0000777025fb7816 */ /* 0x010fca00000000ff */
[----:B------:R0:W-:Y:S01]  /*77320*/  @P1 STG.E.U8 desc[UR56][R52.64], R251 ;  /* 0x000000fb34001986 */ /* 0x0001e2000c101138 */
[----:B------:R-:W-:Y:S02]  /*77330*/  LOP3.LUT P1, RZ, R224, 0x100000, RZ, 0xc0, !PT ;  /* 0x00100000e0ff7812 */ /* 0x000fe4000782c0ff */
[----:B0-----:R-:W-:-:S05]  /*77340*/  PRMT R251, R37, 0x7771, RZ ;  /* 0x0000777125fb7816 */ /* 0x001fca00000000ff */
[----:B------:R0:W-:Y:S02]  /*77350*/  @P6 STG.E.U8 desc[UR56][R38.64], R251 ;  /* 0x000000fb26006986 */ /* 0x0001e4000c101138 */
[----:B0-----:R-:W-:-:S05]  /*77360*/  PRMT R251, R37, 0x7772, RZ ;  /* 0x0000777225fb7816 */ /* 0x001fca00000000ff */
[----:B------:R0:W-:Y:S02]  /*77370*/  @P1 STG.E.U8 desc[UR56][R34.64], R251 ;  /* 0x000000fb22001986 */ /* 0x0001e4000c101138 */
[----:B0-----:R-:W-:-:S05]  /*77380*/  PRMT R251, R37, 0x7773, RZ ;  /* 0x0000777325fb7816 */ /* 0x001fca00000000ff */
[----:B---3--:R0:W-:Y:S02]  /*77390*/  @P4 STG.E.U8 desc[UR56][R32.64], R251 ;  /* 0x000000fb20004986 */ /* 0x0081e4000c101138 */
[----:B0-----:R-:W-:-:S05]  /*773a0*/  PRMT R251, R252, 0x7770, RZ ;  /* 0x00007770fcfb7816 */ /* 0x001fca00000000ff */
[----:B------:R0:W-:Y:S02]  /*773b0*/  @P3 STG.E.U8 desc[UR56][R230.64], R251 ;  /* 0x000000fbe6003986 */ /* 0x0001e4000c101138 */
[----:B0-----:R-:W-:-:S05]  /*773c0*/  PRMT R251, R252, 0x7771, RZ ;  /* 0x00007771fcfb7816 */ /* 0x001fca00000000ff */
[----:B------:R0:W-:Y:S02]  /*773d0*/  @P0 STG.E.U8 desc[UR56][R30.64], R251 ;  /* 0x000000fb1e000986 */ /* 0x0001e4000c101138 */
[----:B0-----:R-:W-:-:S05]  /*773e0*/  PRMT R251, R252, 0x7772, RZ ;  /* 0x00007772fcfb7816 */ /* 0x001fca00000000ff */
[----:B------:R0:W-:Y:S02]  /*773f0*/  @P2 STG.E.U8 desc[UR56][R28.64], R251 ;  /* 0x000000fb1c002986 */ /* 0x0001e4000c101138 */
[----:B0-----:R-:W-:-:S05]  /*77400*/  PRMT R251, R252, 0x7773, RZ ;  /* 0x00007773fcfb7816 */ /* 0x001fca00000000ff */
[----:B------:R0:W-:Y:S04]  /*77410*/  @P5 STG.E.U8 desc[UR56][R228.64], R251 ;  /* 0x000000fbe4005986 */ /* 0x0001e8000c101138 */
[----:B0-----:R-:W2:Y:S04]  /*77420*/  LDL.LU.64 R228, [R1+0x2028] ;  /* 0x0020280001e47983 */ /* 0x001ea80000300a00 */
[----:B------:R-:W3:Y:S04]  /*77430*/  LDL.LU.64 R32, [R1+0x2020] ;  /* 0x0020200001207983 */ /* 0x000ee80000300a00 */
[----:B------:R-:W4:Y:S04]  /*77440*/  LDL.LU.64 R36, [R1+0x2018] ;  /* 0x0020180001247983 */ /* 0x000f280000300a00 */
[----:B------:R-:W2:Y:S04]  /*77450*/  LDL.LU R252, [R1+0x30] ;  /* 0x0000300001fc7983 */ /* 0x000ea80000300800 */
[----:B------:R-:W4:Y:S04]  /*77460*/  LDL.LU.64 R230, [R1+0x2010] ;  /* 0x0020100001e67983 */ /* 0x000f280000300a00 */
[----:B------:R-:W4:Y:S04]  /*77470*/  LDL.LU.64 R30, [R1+0x2008] ;  /* 0x00200800011e7983 */ /* 0x000f280000300a00 */
[----:B------:R-:W4:Y:S04]  /*77480*/  LDL.LU.64 R28, [R1+0x2000] ;  /* 0x00200000011c7983 */ /* 0x000f280000300a00 */
[----:B------:R-:W4:Y:S01]  /*77490*/  LDL.LU R61, [R1+0x20] ;  /* 0x00002000013d7983 */ /* 0x000f220000300800 */
[----:B------:R-:W-:-:S02]  /*774a0*/  LOP3.LUT P3, RZ, R223, 0x20000000, RZ, 0xc0, !PT ;  /* 0x20000000dfff7812 */ /* 0x000fc4000786c0ff */
        /* <DEDUP_REMOVED lines=11> */
[----:B------:R-:W-:-:S11]  /*77560*/  LOP3.LUT R224, R224, 0xffff7fff, RZ, 0xc0, !PT ;  /* 0xffff7fffe0e07812 */ /* 0x000fd600078ec0ff */
[----:B------:R-:W-:Y:S02]  /*77570*/  @P6 LOP3.LUT R224, R224, 0x8000, RZ, 0xfc, !PT ;  /* 0x00008000e0e06812 */ /* 0x000fe400078efcff */
[----:B------:R-:W-:Y:S02]  /*77580*/  LOP3.LUT P6, RZ, R225, 0x20, RZ, 0xc0, !PT ;  /* 0x00000020e1ff7812 */ /* 0x000fe400078cc0ff */
[----:B------:R-:W-:Y:S02]  /*77590*/  LOP3.LUT R224, R224, 0xfffeffff, RZ, 0xc0, !PT ;  /* 0xfffeffffe0e07812 */ /* 0x000fe400078ec0ff */
[----:B--2---:R-:W-:-:S05]  /*775a0*/  PRMT R251, R252, 0x7770, RZ ;  /* 0x00007770fcfb7816 */ /* 0x004fca00000000ff */
[----:B------:R0:W-:Y:S04]  /*775b0*/  @P3 STG.E.U8 desc[UR56][R228.64], R251 ;  /* 0x000000fbe4003986 */ /* 0x0001e8000c101138 */
[----:B0-----:R-:W2:Y:S01]  /*775c0*/  LDL.LU.64 R228, [R1+0x1ff8] ;  /* 0x001ff80001e47983 */ /* 0x001ea20000300a00 */
[----:B------:R-:W-:-:S03]  /*775d0*/  PRMT R251, R252, 0x7771, RZ ;  /* 0x00007771fcfb7816 */ /* 0x000fc600000000ff */
[----:B------:R-:W2:Y:S04]  /*775e0*/  LDL.LU.64 R220, [R1+0x1ff0] ;  /* 0x001ff00001dc7983 */ /* 0x000ea80000300a00 */
[----:B---3--:R0:W-:Y:S04]  /*775f0*/  @P0 STG.E.U8 desc[UR56][R32.64], R251 ;  /* 0x000000fb20000986 */ /* 0x0081e8000c101138 */
[----:B------:R-:W3:Y:S04]  /*77600*/  LDL.LU.64 R58, [R1+0x1fe8] ;  /* 0x001fe800013a7983 */ /* 0x000ee80000300a00 */
[----:B0-----:R-:W3:Y:S01]  /*77610*/  LDL.LU R32, [R1+0x34] ;  /* 0x0000340001207983 */ /* 0x001ee20000300800 */
[----:B------:R-:W-:-:S02]  /*77620*/  @P6 LOP3.LUT R224, R224, 0x10000, RZ, 0xfc, !PT ;  /* 0x00010000e0e06812 */ /* 0x000fc400078efcff */
[----:B------:R-:W-:Y:S01]  /*77630*/  LOP3.LUT P6, RZ, R225, 0x10, RZ, 0xc0, !PT ;  /* 0x00000010e1ff7812 */ /* 0x000fe200078cc0ff */
[----:B------:R-:W3:Y:S01]  /*77640*/  LDL.LU.64 R54, [R1+0x1fe0] ;  /* 0x001fe00001367983 */ /* 0x000ee20000300a00 */
[----:B------:R-:W-:-:S03]  /*77650*/  LOP3.LUT R224, R224, 0xfffdffff, RZ, 0xc0, !PT ;  /* 0xfffdffffe0e07812 */ /* 0x000fc600078ec0ff */
[----:B------:R-:W3:Y:S01]  /*77660*/  LDL.LU.64 R56, [R1+0x1fd8] ;  /* 0x001fd80001387983 */ /* 0x000ee20000300a00 */
[----:B------:R-:W-:-:S03]  /*77670*/  LOP3.LUT P2, RZ, R223, 0x80000000, RZ, 0xc0, !PT ;  /* 0x80000000dfff7812 */ /* 0x000fc6000784c0ff */
[----:B------:R-:W3:Y:S04]  /*77680*/  LDL.LU.64 R52, [R1+0x1fd0] ;  /* 0x001fd00001347983 */ /* 0x000ee80000300a00 */
[----:B------:R-:W-:Y:S01]  /*77690*/  @P6 LOP3.LUT R224, R224, 0x20000, RZ, 0xfc, !PT ;  /* 0x00020000e0e06812 */ /* 0x000fe200078efcff */
[----:B------:R-:W3:Y:S01]  /*776a0*/  LDL.LU R33, [R1+0x24] ;  /* 0x0000240001217983 */ /* 0x000ee20000300800 */
[C---:B------:R-:W-:Y:S02]  /*776b0*/  LOP3.LUT P6, RZ, R225.reuse, 0x8, RZ, 0xc0, !PT ;  /* 0x00000008e1ff7812 */ /* 0x040fe400078cc0ff */
[----:B------:R-:W-:Y:S01]  /*776c0*/  LOP3.LUT R224, R224, 0xfffbffff, RZ, 0xc0, !PT ;  /* 0xfffbffffe0e07812 */ /* 0x000fe200078ec0ff */
[----:B------:R-:W3:Y:S01]  /*776d0*/  LDL.LU.64 R38, [R1+0x1fc8] ;  /* 0x001fc80001267983 */ /* 0x000ee20000300a00 */
[----:B------:R-:W-:-:S02]  /*776e0*/  LOP3.LUT P5, RZ, R225, 0x1, RZ, 0xc0, !PT ;  /* 0x00000001e1ff7812 */ /* 0x000fc400078ac0ff */
[----:B------:R-:W-:Y:S01]  /*776f0*/  PRMT R251, R252, 0x7772, RZ ;  /* 0x00007772fcfb7816 */ /* 0x000fe200000000ff */
[----:B------:R-:W3:Y:S06]  /*77700*/  LDL.LU.64 R34, [R1+0x1fc0] ;  /* 0x001fc00001227983 */ /* 0x000eec0000300a00 */
[----:B------:R-:W-:Y:S02]  /*77710*/  @P6 LOP3.LUT R224, R224, 0x40000, RZ, 0xfc, !PT ;  /* 0x00040000e0e06812 */ /* 0x000fe400078efcff */
[----:B------:R-:W-:Y:S02]  /*77720*/  LOP3.LUT P6, RZ, R225, 0x4, RZ, 0xc0, !PT ;  /* 0x00000004e1ff7812 */ /* 0x000fe400078cc0ff */
[----:B------:R-:W-:Y:S01]  /*77730*/  LOP3.LUT R224, R224, 0xfff7ffff, RZ, 0xc0, !PT ;  /* 0xfff7ffffe0e07812 */ /* 0x000fe200078ec0ff */
[----:B----4-:R0:W-:Y:S10]  /*77740*/  @P2 STG.E.U8 desc[UR56][R36.64], R251 ;  /* 0x000000fb24002986 */ /* 0x0101f4000c101138 */
[----:B------:R-:W-:-:S02]  /*77750*/  @P6 LOP3.LUT R224, R224, 0x80000, RZ, 0xfc, !PT ;  /* 0x00080000e0e06812 */ /* 0x000fc400078efcff */
[----:B------:R-:W-:Y:S01]  /*77760*/  LOP3.LUT P6, RZ, R225, 0x2, RZ, 0xc0, !PT ;  /* 0x00000002e1ff7812 */ /* 0x000fe200078cc0ff */
[----:B0-----:R-:W4:Y:S01]  /*77770*/  LDL.LU.64 R36, [R1+0x1fb8] ;  /* 0x001fb80001247983 */ /* 0x001f220000300a00 */
[----:B------:R-:W-:-:S05]  /*77780*/  PRMT R251, R252, 0x7773, RZ ;  /* 0x00007773fcfb7816 */ /* 0x000fca00000000ff */
[----:B------:R0:W-:Y:S02]  /*77790*/  @P5 STG.E.U8 desc[UR56][R230.64], R251 ;  /* 0x000000fbe6005986 */ /* 0x0001e4000c101138 */
[----:B0-----:R-:W-:Y:S02]  /*777a0*/  PRMT R251, R61, 0x7770, RZ ;  /* 0x000077703dfb7816 */ /* 0x001fe400000000ff */
[----:B------:R-:W4:Y:S04]  /*777b0*/  LDL.LU.64 R230, [R1+0x1fb0] ;  /* 0x001fb00001e67983 */ /* 0x000f280000300a00 */
[----:B------:R0:W-:Y:S01]  /*777c0*/  @P6 STG.E.U8 desc[UR56][R30.64], R251 ;  /* 0x000000fb1e006986 */ /* 0x0001e2000c101138 */
[----:B------:R-:W-:-:S03]  /*777d0*/  LOP3.LUT P6, RZ, R224, 0x80000, RZ, 0xc0, !PT ;  /* 0x00080000e0ff7812 */ /* 0x000fc600078cc0ff */
[----:B------:R-:W4:Y:S01]  /*777e0*/  LDL.LU R252, [R1+0x38] ;  /* 0x0000380001fc7983 */ /* 0x000f220000300800 */
[----:B0-----:R-:W-:-:S03]  /*777f0*/  PRMT R251, R61, 0x7771, RZ ;  /* 0x000077713dfb7816 */ /* 0x001fc600000000ff */
[----:B------:R-:W4:Y:S06]  /*77800*/  LDL.LU.64 R30, [R1+0x1fa8] ;  /* 0x001fa800011e7983 */ /* 0x000f2c0000300a00 */
[----:B------:R0:W-:Y:S01]  /*77810*/  @P6 STG.E.U8 desc[UR56][R28.64], R251 ;  /* 0x000000fb1c006986 */ /* 0x0001e2000c101138 */
[----:B------:R-:W-:-:S03]  /*77820*/  LOP3.LUT P6, RZ, R224, 0x40000, RZ, 0xc0, !PT ;  /* 0x00040000e0ff7812 */ /* 0x000fc600078cc0ff */
[----:B0-----:R-:W4:Y:S01]  /*77830*/  LDL.LU.64 R28, [R1+0x1fa0] ;  /* 0x001fa000011c7983 */ /* 0x001f220000300a00 */
[----:B------:R-:W-:-:S09]  /*77840*/  PRMT R251, R61, 0x7772, RZ ;  /* 0x000077723dfb7816 */ /* 0x000fd200000000ff */
[----:B--2---:R0:W-:Y:S04]  /*77850*/  @P6 STG.E.U8 desc[UR56][R228.64], R251 ;  /* 0x000000fbe4006986 */ /* 0x0041e8000c101138 */
[----:B0-----:R-:W2:Y:S01]  /*77860*/  LDL.LU.64 R228, [R1+0x1f98] ;  /* 0x001f980001e47983 */ /* 0x001ea20000300a00 */
[----:B------:R-:W-:Y:S02]  /*77870*/  LOP3.LUT P6, RZ, R224, 0x20000, RZ, 0xc0, !PT ;  /* 0x00020000e0ff7812 */ /* 0x000fe400078cc0ff */
[----:B------:R-:W-:-:S11]  /*77880*/  PRMT R251, R61, 0x7773, RZ ;  /* 0x000077733dfb7816 */ /* 0x000fd600000000ff */
[----:B------:R3:W-:Y:S01]  /*77890*/  @P6 STG.E.U8 desc[UR56][R220.64], R251 ;  /* 0x000000fbdc006986 */ /* 0x0007e2000c101138 */
[----:B------:R-:W-:Y:S02]  /*778a0*/  LOP3.LUT P6, RZ, R224, 0x10000, RZ, 0xc0, !PT ;  /* 0x00010000e0ff7812 */ /* 0x000fe400078cc0ff */
[----:B---3--:R-:W-:-:S11]  /*778b0*/  PRMT R251, R32, 0x7770, RZ ;  /* 0x0000777020fb7816 */ /* 0x008fd600000000ff */
        /* <DEDUP_REMOVED lines=11> */
[C---:B------:R-:W-:Y:S02]  /*77970*/  LOP3.LUT P1, RZ, R225.reuse, 0x400, RZ, 0xc0, !PT ;  /* 0x00000400e1ff7812 */ /* 0x040fe4000782c0ff */
[----:B------:R-:W-:Y:S02]  /*77980*/  LOP3.LUT P4, RZ, R225, 0x800, RZ, 0xc0, !PT ;  /* 0x00000800e1ff7812 */ /* 0x000fe4000788c0ff */
[----:B0-----:R-:W-:-:S07]  /*77990*/  PRMT R251, R33, 0x7770, RZ ;  /* 0x0000777021fb7816 */ /* 0x001fce00000000ff */
[----:B------:R0:W-:Y:S01]  /*779a0*/  @P6 STG.E.U8 desc[UR56][R38.64], R251 ;  /* 0x000000fb26006986 */ /* 0x0001e2000c101138 */
[----:B------:R-:W-:Y:S02]  /*779b0*/  LOP3.LUT P3, RZ, R225, 0x1000, RZ, 0xc0, !PT ;  /* 0x00001000e1ff7812 */ /* 0x000fe4000786c0ff */
[----:B0-----:R-:W-:-:S05]  /*779c0*/  PRMT R251, R33, 0x7771, RZ ;  /* 0x0000777121fb7816 */ /* 0x001fca00000000ff */
[----:B------:R0:W-:Y:S01]  /*779d0*/  @P1 STG.E.U8 desc[UR56][R34.64], R251 ;  /* 0x000000fb22001986 */ /* 0x0001e2000c101138 */
[----:B------:R-:W-:Y:S02]  /*779e0*/  LOP3.LUT P0, RZ, R225, 0x2000, RZ, 0xc0, !PT ;  /* 0x00002000e1ff7812 */ /* 0x000fe4000780c0ff */
[----:B0-----:R-:W-:-:S05]  /*779f0*/  PRMT R251, R33, 0x7772, RZ ;  /* 0x0000777221fb7816 */ /* 0x001fca00000000ff */
[----:B----4-:R0:W-:Y:S01]  /*77a00*/  @P4 STG.E.U8 desc[UR56][R36.64], R251 ;  /* 0x000000fb24004986 */ /* 0x0101e2000c101138 */
[----:B------:R-:W-:Y:S02]  /*77a10*/  LOP3.LUT P2, RZ, R225, 0x4000, RZ, 0xc0, !PT ;  /* 0x00004000e1ff7812 */ /* 0x000fe4000784c0ff */
[----:B0-----:R-:W-:Y:S01]  /*77a20*/  PRMT R251, R33, 0x7773, RZ ;  /* 0x0000777321fb7816 */ /* 0x001fe200000000ff */
[----:B------:R-:W3:Y:S04]  /*77a30*/  LDL.LU.64 R36, [R1+0x1f88] ;  /* 0x001f880001247983 */ /* 0x000ee80000300a00 */
[----:B------:R0:W-:Y:S01]  /*77a40*/  @P3 STG.E.U8 desc[UR56][R230.64], R251 ;  /* 0x000000fbe6003986 */ /* 0x0001e2000c101138 */
[----:B------:R-:W-:-:S03]  /*77a50*/  LOP3.LUT P5, RZ, R225, 0x8000, RZ, 0xc0, !PT ;  /* 0x00008000e1ff7812 */ /* 0x000fc600078ac0ff */
[----:B------:R-:W4:Y:S01]  /*77a60*/  LDL.LU.64 R32, [R1+0x1f80] ;  /* 0x001f800001207983 */ /* 0x000f220000300a00 */
[----:B0-----:R-:W-:-:S03]  /*77a70*/  PRMT R251, R252, 0x7770, RZ ;  /* 0x00007770fcfb7816 */ /* 0x001fc600000000ff */
[----:B------:R-:W4:Y:S04]  /*77a80*/  LDL.LU.64 R230, [R1+0x1f78] ;  /* 0x001f780001e67983 */ /* 0x000f280000300a00 */
[----:B------:R0:W-:Y:S02]  /*77a90*/  @P0 STG.E.U8 desc[UR56][R30.64], R251 ;  /* 0x000000fb1e000986 */ /* 0x0001e4000c101138 */
[----:B0-----:R-:W-:-:S05]  /*77aa0*/  PRMT R251, R252, 0x7771, RZ ;  /* 0x00007771fcfb7816 */ /* 0x001fca00000000ff */
[----:B------:R0:W-:Y:S02]  /*77ab0*/  @P2 STG.E.U8 desc[UR56][R28.64], R251 ;  /* 0x000000fb1c002986 */ /* 0x0001e4000c101138 */
[----:B0-----:R-:W-:Y:S02]  /*77ac0*/  PRMT R251, R252, 0x7772, RZ ;  /* 0x00007772fcfb7816 */ /* 0x001fe400000000ff */
[----:B------:R-:W-:-:S03]  /*77ad0*/  LOP3.LUT P3, RZ, R225, 0x10000, RZ, 0xc0, !PT ;  /* 0x00010000e1ff7812 */ /* 0x000fc6000786c0ff */
[----:B--2---:R0:W-:Y:S04]  /*77ae0*/  @P5 STG.E.U8 desc[UR56][R228.64], R251 ;  /* 0x000000fbe4005986 */ /* 0x0041e8000c101138 */
[----:B0-----:R-:W2:Y:S04]  /*77af0*/  LDL.LU R229, [R1+0x28] ;  /* 0x0000280001e57983 */ /* 0x001ea80000300800 */
[----:B------:R-:W4:Y:S01]  /*77b00*/  LDL.LU.64 R30, [R1+0x1f70] ;  /* 0x001f7000011e7983 */ /* 0x000f220000300a00 */
[----:B------:R-:W-:-:S03]  /*77b10*/  PRMT R251, R252, 0x7773, RZ ;  /* 0x00007773fcfb7816 */ /* 0x000fc600000000ff */
[----:B------:R-:W4:Y:S04]  /*77b20*/  LDL.LU R59, [R1+0x3c] ;  /* 0x00003c00013b7983 */ /* 0x000f280000300800 */
[----:B------:R0:W-:Y:S04]  /*77b30*/  @P3 STG.E.U8 desc[UR56][R226.64], R251 ;  /* 0x000000fbe2003986 */ /* 0x0001e8000c101138 */
[----:B0-----:R-:W4:Y:S04]  /*77b40*/  LDL.LU.64 R226, [R1+0x24d0] ;  /* 0x0024d00001e27983 */ /* 0x001f280000300a00 */
[----:B------:R-:W4:Y:S01]  /*77b50*/  LDL.LU.64 R28, [R1+0x1f68] ;  /* 0x001f6800011c7983 */ /* 0x000f220000300a00 */
[----:B------:R-:W-:-:S02]  /*77b60*/  LOP3.LUT P6, RZ, R225, 0x10000000, RZ, 0xc0, !PT ;  /* 0x10000000e1ff7812 */ /* 0x000fc400078cc0ff */
[----:B------:R-:W-:Y:S01]  /*77b70*/  LOP3.LUT R224, R224, 0xffffffef, RZ, 0xc0, !PT ;  /* 0xffffffefe0e07812 */ /* 0x000fe200078ec0ff */
[----:B------:R-:W4:Y:S04]  /*77b80*/  LDL.LU.64 R60, [R1+0x1f60] ;  /* 0x001f6000013c7983 */ /* 0x000f280000300a00 */
[----:B------:R-:W4:Y:S04]  /*77b90*/  LDL.LU.64 R220, [R1+0x1f58] ;  /* 0x001f580001dc7983 */ /* 0x000f280000300a00 */
[----:B------:R-:W4:Y:S02]  /*77ba0*/  LDL.LU.64 R54, [R1+0x1f50] ;  /* 0x001f500001367983 */ /* 0x000f240000300a00 */
[----:B------:R-:W-:-:S02]  /*77bb0*/  @P6 LOP3.LUT R224, R224, 0x10, RZ, 0xfc, !PT ;  /* 0x00000010e0e06812 */ /* 0x000fc400078efcff */
[----:B------:R-:W-:Y:S01]  /*77bc0*/  LOP3.LUT P6, RZ, R225, 0x8000000, RZ, 0xc0, !PT ;  /* 0x08000000e1ff7812 */ /* 0x000fe200078cc0ff */
[----:B------:R-:W4:Y:S01]  /*77bd0*/  LDL.LU R228, [R1+0x2c] ;  /* 0x00002c0001e47983 */ /* 0x000f220000300800 */
[----:B------:R-:W-:-:S03]  /*77be0*/  LOP3.LUT R224, R224, 0xffffffdf, RZ, 0xc0, !PT ;  /* 0xffffffdfe0e07812 */ /* 0x000fc600078ec0ff */
[----:B------:R-:W4:Y:S04]  /*77bf0*/  LDL.LU.64 R56, [R1+0x1f48] ;  /* 0x001f480001387983 */ /* 0x000f280000300a00 */
[----:B------:R-:W4:Y:S04]  /*77c00*/  LDL.LU.64 R52, [R1+0x1f40] ;  /* 0x001f400001347983 */ /* 0x000f280000300a00 */
[----:B------:R-:W-:Y:S01]  /*77c10*/  @P6 LOP3.LUT R224, R224, 0x20, RZ, 0xfc, !PT ;  /* 0x00000020e0e06812 */ /* 0x000fe200078efcff */
[----:B------:R-:W4:Y:S01]  /*77c20*/  LDL.LU.64 R38, [R1+0x1f38] ;  /* 0x001f380001267983 */ /* 0x000f220000300a00 */
[----:B------:R-:W-:-:S02]  /*77c30*/  LOP3.LUT P6, RZ, R225, 0x4000000, RZ, 0xc0, !PT ;  /* 0x04000000e1ff7812 */ /* 0x000fc400078cc0ff */
[----:B------:R-:W-:Y:S01]  /*77c40*/  LOP3.LUT R224, R224, 0xffffffbf, RZ, 0xc0, !PT ;  /* 0xffffffbfe0e07812 */ /* 0x000fe200078ec0ff */
[----:B------:R-:W4:Y:S01]  /*77c50*/  LDL.LU.64 R34, [R1+0x1f30] ;  /* 0x001f300001227983 */ /* 0x000f220000300a00 */
[C---:B------:R-:W-:Y:S02]  /*77c60*/  LOP3.LUT P0, RZ, R225.reuse, 0x20000, RZ, 0xc0, !PT ;  /* 0x00020000e1ff7812 */ /* 0x040fe4000780c0ff */
[----:B------:R-:W-:Y:S01]  /*77c70*/  LOP3.LUT P2, RZ, R225, 0x40000, RZ, 0xc0, !PT ;  /* 0x00040000e1ff7812 */ /* 0x000fe2000784c0ff */
[----:B------:R-:W4:Y:S06]  /*77c80*/  LDL.LU R252, [R1+0xa0] ;  /* 0x0000a00001fc7983 */ /* 0x000f2c0000300800 */
        /* <DEDUP_REMOVED lines=13> */
[C---:B------:R-:W-:Y:S02]  /*77d60*/  LOP3.LUT P6, RZ, R225.reuse, 0x200000, RZ, 0xc0, !PT ;  /* 0x00200000e1ff7812 */ /* 0x040fe400078cc0ff */
[----:B------:R-:W-:Y:S02]  /*77d70*/  LOP3.LUT R224, R224, 0xfffff7ff, RZ, 0xc0, !PT ;  /* 0xfffff7ffe0e07812 */ /* 0x000fe400078ec0ff */
[C---:B------:R-:W-:Y:S02]  /*77d80*/  LOP3.LUT P5, RZ, R225.reuse, 0x80000, RZ, 0xc0, !PT ;  /* 0x00080000e1ff7812 */ /* 0x040fe400078ac0ff */
[C---:B------:R-:W-:Y:S02]  /*77d90*/  LOP3.LUT P1, RZ, R225.reuse, 0x20000000, RZ, 0xc0, !PT ;  /* 0x20000000e1ff7812 */ /* 0x040fe4000782c0ff */
[----:B------:R-:W-:-:S02]  /*77da0*/  LOP3.LUT P4, RZ, R225, 0x40000000, RZ, 0xc0, !PT ;  /* 0x40000000e1ff7812 */ /* 0x000fc4000788c0ff */
[----:B------:R-:W-:-:S03]  /*77db0*/  LOP3.LUT P3, RZ, R225, 0x80000000, RZ, 0xc0, !PT ;  /* 0x80000000e1ff7812 */ /* 0x000fc6000786c0ff */
[----:B------:R-:W-:Y:S02]  /*77dc0*/  @P6 LOP3.LUT R224, R224, 0x800, RZ, 0xfc, !PT ;  /* 0x00000800e0e06812 */ /* 0x000fe400078efcff */
[----:B------:R-:W-:Y:S02]  /*77dd0*/  LOP3.LUT P6, RZ, R225, 0x100000, RZ, 0xc0, !PT ;  /* 0x00100000e1ff7812 */ /* 0x000fe400078cc0ff */
[C---:B--2---:R-:W-:Y:S02]  /*77de0*/  PRMT R251, R229.reuse, 0x7770, RZ ;  /* 0x00007770e5fb7816 */ /* 0x044fe400000000ff */
[----:B------:R-:W-:-:S03]  /*77df0*/  PRMT R225, R229, 0x7771, RZ ;  /* 0x00007771e5e17816 */ /* 0x000fc600000000ff */
[----:B---3--:R0:W-:Y:S04]  /*77e00*/  @P0 STG.E.U8 desc[UR56][R36.64], R251 ;  /* 0x000000fb24000986 */ /* 0x0081e8000c101138 */
[----:B----4-:R1:W-:Y:S04]  /*77e10*/  @P2 STG.E.U8 desc[UR56][R32.64], R225 ;  /* 0x000000e120002986 */ /* 0x0103e8000c101138 */
[----:B0-----:R-:W2:Y:S01]  /*77e20*/  LDL.LU.64 R36, [R1+0x1f28] ;  /* 0x001f280001247983 */ /* 0x001ea20000300a00 */
[----:B-1----:R-:W-:-:S03]  /*77e30*/  PRMT R225, R229, 0x7772, RZ ;  /* 0x00007772e5e17816 */ /* 0x002fc600000000ff */
[----:B------:R-:W3:Y:S04]  /*77e40*/  LDL.LU.64 R32, [R1+0x1f20] ;  /* 0x001f200001207983 */ /* 0x000ee80000300a00 */
[----:B------:R0:W-:Y:S02]  /*77e50*/  @P5 STG.E.U8 desc[UR56][R230.64], R225 ;  /* 0x000000e1e6005986 */ /* 0x0001e4000c101138 */
[----:B0-----:R-:W-:Y:S02]  /*77e60*/  PRMT R225, R229, 0x7773, RZ ;  /* 0x00007773e5e17816 */ /* 0x001fe400000000ff */
[----:B------:R-:W4:Y:S04]  /*77e70*/  LDL.LU.64 R230, [R1+0x1f18] ;  /* 0x001f180001e67983 */ /* 0x000f280000300a00 */
[----:B------:R0:W-:Y:S01]  /*77e80*/  @P6 STG.E.U8 desc[UR56][R30.64], R225 ;  /* 0x000000e11e006986 */ /* 0x0001e2000c101138 */
[----:B------:R-:W-:-:S03]  /*77e90*/  LOP3.LUT P6, RZ, R224, 0x800, RZ, 0xc0, !PT ;  /* 0x00000800e0ff7812 */ /* 0x000fc600078cc0ff */
[----:B0-----:R-:W4:Y:S01]  /*77ea0*/  LDL.LU.64 R30, [R1+0x1f10] ;  /* 0x001f1000011e7983 */ /* 0x001f220000300a00 */
[----:B------:R-:W-:-:S03]  /*77eb0*/  PRMT R225, R59, 0x7770, RZ ;  /* 0x000077703be17816 */ /* 0x000fc600000000ff */
[----:B------:R-:W4:Y:S06]  /*77ec0*/  LDL.LU R229, [R1+0x90] ;  /* 0x0000900001e57983 */ /* 0x000f2c0000300800 */
[----:B------:R0:W-:Y:S04]  /*77ed0*/  @P6 STG.E.U8 desc[UR56][R28.64], R225 ;  /* 0x000000e11c006986 */ /* 0x0001e8000c101138 */
[----:B0-----:R-:W4:Y:S01]  /*77ee0*/  LDL.LU.64 R28, [R1+0x1f08] ;  /* 0x001f0800011c7983 */ /* 0x001f220000300a00 */
[----:B------:R-:W-:-:S02]  /*77ef0*/  LOP3.LUT P6, RZ, R224, 0x400, RZ, 0xc0, !PT ;  /* 0x00000400e0ff7812 */ /* 0x000fc400078cc0ff */
        /* <DEDUP_REMOVED lines=21> */
[----:B0-----:R-:W-:Y:S02]  /*78050*/  PRMT R225, R252, 0x7770, RZ ;  /* 0x00007770fce17816 */ /* 0x001fe400000000ff */
[C---:B------:R-:W-:Y:S02]  /*78060*/  LOP3.LUT P2, RZ, R226.reuse, 0x2, RZ, 0xc0, !PT ;  /* 0x00000002e2ff7812 */ /* 0x040fe4000784c0ff */
[----:B------:R-:W-:Y:S01]  /*78070*/  LOP3.LUT P5, RZ, R226, 0x4, RZ, 0xc0, !PT ;  /* 0x00000004e2ff7812 */ /* 0x000fe200078ac0ff */
[----:B--2---:R0:W-:Y:S02]  /*78080*/  @P1 STG.E.U8 desc[UR56][R36.64], R225 ;  /* 0x000000e124001986 */ /* 0x0041e4000c101138 */
[----:B0-----:R-:W-:-:S05]  /*78090*/  PRMT R225, R252, 0x7771, RZ ;  /* 0x00007771fce17816 */ /* 0x001fca00000000ff */
[----:B---3--:R0:W-:Y:S02]  /*780a0*/  @P4 STG.E.U8 desc[UR56][R32.64], R225 ;  /* 0x000000e120004986 */ /* 0x0081e4000c101138 */
[----:B0-----:R-:W-:-:S05]  /*780b0*/  PRMT R225, R252, 0x7772, RZ ;  /* 0x00007772fce17816 */ /* 0x001fca00000000ff */
[----:B----4-:R0:W-:Y:S02]  /*780c0*/  @P3 STG.E.U8 desc[UR56][R230.64], R225 ;  /* 0x000000e1e6003986 */ /* 0x0101e4000c101138 */
        /* <DEDUP_REMOVED lines=9> */
[----:B------:R-:W4:Y:S04]  /*78160*/  LDL.LU.64 R30, [R1+0x1ee8] ;  /* 0x001ee800011e7983 */ /* 0x000f280000300a00 */
[----:B------:R-:W4:Y:S04]  /*78170*/  LDL.LU.64 R32, [R1+0x1ee0] ;  /* 0x001ee00001207983 */ /* 0x000f280000300a00 */
[----:B------:R-:W4:Y:S04]  /*78180*/  LDL.LU.64 R230, [R1+0x1ed8] ;  /* 0x001ed80001e67983 */ /* 0x000f280000300a00 */
[----:B------:R-:W4:Y:S01]  /*78190*/  LDL.LU R252, [R1+0xa4] ;  /* 0x0000a40001fc7983 */ /* 0x000f220000300800 */
[----:B------:R-:W-:-:S03]  /*781a0*/  LOP3.LUT P3, RZ, R226, 0x8, RZ, 0xc0, !PT ;  /* 0x00000008e2ff7812 */ /* 0x000fc6000786c0ff */
[----:B------:R-:W4:Y:S01]  /*781b0*/  LDL.LU.64 R28, [R1+0x1ed0] ;  /* 0x001ed000011c7983 */ /* 0x000f220000300a00 */
[----:B------:R-:W-:-:S03]  /*781c0*/  PRMT R225, R229, 0x7772, RZ ;  /* 0x00007772e5e17816 */ /* 0x000fc600000000ff */
[----:B------:R-:W4:Y:S01]  /*781d0*/  LDL.LU R59, [R1+0x94] ;  /* 0x00009400013b7983 */ /* 0x000f220000300800 */
[C---:B------:R-:W-:Y:S02]  /*781e0*/  LOP3.LUT P6, RZ, R226.reuse, 0x8000, RZ, 0xc0, !PT ;  /* 0x00008000e2ff7812 */ /* 0x040fe400078cc0ff */
[----:B------:R-:W-:Y:S02]  /*781f0*/  LOP3.LUT P0, RZ, R226, 0x10, RZ, 0xc0, !PT ;  /* 0x00000010e2ff7812 */ /* 0x000fe4000780c0ff */
[----:B------:R-:W-:Y:S02]  /*78200*/  LOP3.LUT R224, R224, 0xfffffffe, RZ, 0xc0, !PT ;  /* 0xfffffffee0e07812 */ /* 0x000fe400078ec0ff */
[C---:B------:R-:W-:Y:S02]  /*78210*/  LOP3.LUT P2, RZ, R226.reuse, 0x20, RZ, 0xc0, !PT ;  /* 0x00000020e2ff7812 */ /* 0x040fe4000784c0ff */
[----:B------:R-:W-:Y:S01]  /*78220*/  LOP3.LUT P5, RZ, R226, 0x40, RZ, 0xc0, !PT ;  /* 0x00000040e2ff7812 */ /* 0x000fe200078ac0ff */
[----:B---3--:R0:W-:Y:S02]  /*78230*/  @P3 STG.E.U8 desc[UR56][R34.64], R225 ;  /* 0x000000e122003986 */ /* 0x0081e4000c101138 */
[----:B0-----:R-:W-:-:S02]  /*78240*/  PRMT R225, R229, 0x7773, RZ ;  /* 0x00007773e5e17816 */ /* 0x001fc400000000ff */
[----:B------:R-:W3:Y:S01]  /*78250*/  LDL.LU.64 R228, [R1+0x1ec8] ;  /* 0x001ec80001e47983 */ /* 0x000ee20000300a00 */
[----:B--2---:R-:W-:-:S03]  /*78260*/  LOP3.LUT R7, R7, 0xefffffff, RZ, 0xc0, !PT ;  /* 0xefffffff07077812 */ /* 0x004fc600078ec0ff */
[----:B------:R-:W2:Y:S01]  /*78270*/  LDL.LU.64 R60, [R1+0x1ec0] ;  /* 0x001ec000013c7983 */ /* 0x000ea20000300a00 */
[----:B------:R-:W-:Y:S02]  /*78280*/  @P6 LOP3.LUT R7, R7, 0x10000000, RZ, 0xfc, !PT ;  /* 0x1000000007076812 */ /* 0x000fe400078efcff */
[----:B------:R-:W-:Y:S01]  /*78290*/  LOP3.LUT P6, RZ, R226, 0x4000, RZ, 0xc0, !PT ;  /* 0x00004000e2ff7812 */ /* 0x000fe200078cc0ff */
[----:B------:R-:W2:Y:S01]  /*782a0*/  LDL.LU.64 R220, [R1+0x1eb8] ;  /* 0x001eb80001dc7983 */ /* 0x000ea20000300a00 */
[----:B------:R-:W-:-:S03]  /*782b0*/  LOP3.LUT R7, R7, 0xdfffffff, RZ, 0xc0, !PT ;  /* 0xdfffffff07077812 */ /* 0x000fc600078ec0ff */
[----:B------:R-:W2:Y:S08]  /*782c0*/  LDL.LU.64 R54, [R1+0x1eb0] ;  /* 0x001eb00001367983 */ /* 0x000eb00000300a00 */
[----:B------:R-:W-:Y:S02]  /*782d0*/  @P6 LOP3.LUT R7, R7, 0x20000000, RZ, 0xfc, !PT ;  /* 0x2000000007076812 */ /* 0x000fe400078efcff */
[----:B------:R-:W-:-:S02]  /*782e0*/  LOP3.LUT P6, RZ, R226, 0x2000, RZ, 0xc0, !PT ;  /* 0x00002000e2ff7812 */ /* 0x000fc400078cc0ff */
[----:B------:R-:W-:-:S11]  /*782f0*/  LOP3.LUT R7, R7, 0xbfffffff, RZ, 0xc0, !PT ;  /* 0xbfffffff07077812 */ /* 0x000fd600078ec0ff */
[----:B------:R-:W-:Y:S02]  /*78300*/  @P6 LOP3.LUT R7, R7, 0x40000000, RZ, 0xfc, !PT ;  /* 0x4000000007076812 */ /* 0x000fe400078efcff */
[----:B------:R-:W-:Y:S02]  /*78310*/  LOP3.LUT P6, RZ, R226, 0x1000, RZ, 0xc0, !PT ;  /* 0x00001000e2ff7812 */ /* 0x000fe400078cc0ff */
[----:B------:R-:W-:-:S11]  /*78320*/  LOP3.LUT R7, R7, 0x7fffffff, RZ, 0xc0, !PT ;  /* 0x7fffffff07077812 */ /* 0x000fd600078ec0ff */
[----:B------:R-:W-:Y:S02]  /*78330*/  @P6 LOP3.LUT R7, R7, 0x80000000, RZ, 0xfc, !PT ;  /* 0x8000000007076812 */ /* 0x000fe400078efcff */
[----:B------:R-:W-:Y:S01]  /*78340*/  LOP3.LUT P6, RZ, R226, 0x800, RZ, 0xc0, !PT ;  /* 0x00000800e2ff7812 */ /* 0x000fe200078cc0ff */
[----:B----4-:R0:W-:-:S12]  /*78350*/  @P0 STG.E.U8 desc[UR56][R36.64], R225 ;  /* 0x000000e124000986 */ /* 0x0101d8000c101138 */
[----:B------:R-:W-:Y:S02]  /*78360*/  @P6 LOP3.LUT R224, R224, 0x1, RZ, 0xfc, !PT ;  /* 0x00000001e0e06812 */ /* 0x000fe400078efcff */
[----:B------:R-:W-:Y:S02]  /*78370*/  LOP3.LUT P6, RZ, R226, 0x400, RZ, 0xc0, !PT ;  /* 0x00000400e2ff7812 */ /* 0x000fe400078cc0ff */
[----:B------:R-:W-:Y:S02]  /*78380*/  LOP3.LUT R224, R224, 0xfffffffd, RZ, 0xc0, !PT ;  /* 0xfffffffde0e07812 */ /* 0x000fe400078ec0ff */
[----:B0-----:R-:W-:-:S05]  /*78390*/  PRMT R225, R252, 0x7770, RZ ;  /* 0x00007770fce17816 */ /* 0x001fca00000000ff */
[----:B------:R0:W-:Y:S04]  /*783a0*/  @P2 STG.E.U8 desc[UR56][R30.64], R225 ;  /* 0x000000e11e002986 */ /* 0x0001e8000c101138 */
[----:B------:R-:W-:Y:S02]  /*783b0*/  @P6 LOP3.LUT R224, R224, 0x2, RZ, 0xfc, !PT ;  /* 0x00000002e0e06812 */ /* 0x000fe400078efcff */
[----:B------:R-:W-:Y:S01]  /*783c0*/  LOP3.LUT P6, RZ, R226, 0x200, RZ, 0xc0, !PT ;  /* 0x00000200e2ff7812 */ /* 0x000fe200078cc0ff */
[----:B0-----:R-:W4:Y:S01]  /*783d0*/  LDL.LU R30, [R1+0xa8] ;  /* 0x0000a800011e7983 */ /* 0x001f220000300800 */
[----:B------:R-:W-:-:S03]  /*783e0*/  LOP3.LUT R224, R224, 0xfffffffb, RZ, 0xc0, !PT ;  /* 0xfffffffbe0e07812 */ /* 0x000fc600078ec0ff */
[----:B------:R-:W4:Y:S08]  /*783f0*/  LDL.LU.64 R56, [R1+0x1ea8] ;  /* 0x001ea80001387983 */ /* 0x000f300000300a00 */
[----:B------:R-:W-:Y:S01]  /*78400*/  @P6 LOP3.LUT R224, R224, 0x4, RZ, 0xfc, !PT ;  /* 0x00000004e0e06812 */ /* 0x000fe200078efcff */
[----:B------:R-:W4:Y:S01]  /*78410*/  LDL.LU.64 R52, [R1+0x1ea0] ;  /* 0x001ea00001347983 */ /* 0x000f220000300a00 */
[----:B------:R-:W-:-:S02]  /*78420*/  LOP3.LUT P6, RZ, R226, 0x100, RZ, 0xc0, !PT ;  /* 0x00000100e2ff7812 */ /* 0x000fc400078cc0ff */
[----:B------:R-:W-:Y:S01]  /*78430*/  LOP3.LUT R224, R224, 0xfffffff7, RZ, 0xc0, !PT ;  /* 0xfffffff7e0e07812 */ /* 0x000fe200078ec0ff */
[----:B------:R-:W4:Y:S01]  /*78440*/  LDL.LU R31, [R1+0x98] ;  /* 0x00009800011f7983 */ /* 0x000f220000300800 */
[----:B------:R-:W-:-:S03]  /*78450*/  PRMT R225, R252, 0x7771, RZ ;  /* 0x00007771fce17816 */ /* 0x000fc600000000ff */
[----:B------:R-:W4:Y:S06]  /*78460*/  LDL.LU.64 R38, [R1+0x1e98] ;  /* 0x001e980001267983 */ /* 0x000f2c0000300a00 */
[----:B------:R-:W-:Y:S01]  /*78470*/  @P6 LOP3.LUT R224, R224, 0x8, RZ, 0xfc, !PT ;  /* 0x00000008e0e06812 */ /* 0x000fe200078efcff */
[----:B------:R0:W-:Y:S01]  /*78480*/  @P5 STG.E.U8 desc[UR56][R32.64], R225 ;  /* 0x000000e120005986 */ /* 0x0001e2000c101138 */
[----:B------:R-:W-:-:S03]  /*78490*/  LOP3.LUT P6, RZ, R226, 0x80, RZ, 0xc0, !PT ;  /* 0x00000080e2ff7812 */ /* 0x000fc600078cc0ff */
[----:B------:R-:W4:Y:S04]  /*784a0*/  LDL.LU.64 R34, [R1+0x1e90] ;  /* 0x001e900001227983 */ /* 0x000f280000300a00 */
[----:B------:R-:W4:Y:S01]  /*784b0*/  LDL.LU.64 R36, [R1+0x1e88] ;  /* 0x001e880001247983 */ /* 0x000f220000300a00 */
[----:B0-----:R-:W-:-:S03]  /*784c0*/  PRMT R225, R252, 0x7772, RZ ;  /* 0x00007772fce17816 */ /* 0x001fc600000000ff */
[----:B------:R-:W4:Y:S04]  /*784d0*/  LDL.LU.64 R32, [R1+0x1e80] ;  /* 0x001e800001207983 */ /* 0x000f280000300a00 */
[----:B------:R0:W-:Y:S01]  /*784e0*/  @P6 STG.E.U8 desc[UR56][R230.64], R225 ;  /* 0x000000e1e6006986 */ /* 0x0001e2000c101138 */
[----:B------:R-:W-:Y:S02]  /*784f0*/  LOP3.LUT P6, RZ, R224, 0x8, RZ, 0xc0, !PT ;  /* 0x00000008e0ff7812 */ /* 0x000fe400078cc0ff */
[----:B0-----:R-:W-:Y:S01]  /*78500*/  PRMT R225, R252, 0x7773, RZ ;  /* 0x00007773fce17816 */ /* 0x001fe200000000ff */
[----:B------:R-:W4:Y:S10]  /*78510*/  LDL.LU.64 R230, [R1+0x1e78] ;  /* 0x001e780001e67983 */ /* 0x000f340000300a00 */
[----:B------:R0:W-:Y:S01]  /*78520*/  @P6 STG.E.U8 desc[UR56][R28.64], R225 ;  /* 0x000000e11c006986 */ /* 0x0001e2000c101138 */
[----:B------:R-:W-:-:S03]  /*78530*/  LOP3.LUT P6, RZ, R224, 0x4, RZ, 0xc0, !PT ;  /* 0x00000004e0ff7812 */ /* 0x000fc600078cc0ff */
[----:B0-----:R-:W4:Y:S01]  /*78540*/  LDL.LU.64 R28, [R1+0x1e70] ;  /* 0x001e7000011c7983 */ /* 0x001f220000300a00 */
[----:B------:R-:W-:-:S03]  /*78550*/  PRMT R225, R59, 0x7770, RZ ;  /* 0x000077703be17816 */ /* 0x000fc600000000ff */
[----:B------:R-:W4:Y:S06]  /*78560*/  LDL.LU R252, [R1+0xac] ;  /* 0x0000ac0001fc7983 */ /* 0x000f2c0000300800 */
[----:B---3--:R0:W-:Y:S04]  /*78570*/  @P6 STG.E.U8 desc[UR56][R228.64], R225 ;  /* 0x000000e1e4006986 */ /* 0x0081e8000c101138 */
[----:B0-----:R-:W3:Y:S01]  /*78580*/  LDL.LU.64 R228, [R1+0x1e68] ;  /* 0x001e680001e47983 */ /* 0x001ee20000300a00 */
[----:B------:R-:W-:-:S02]  /*78590*/  LOP3.LUT P6, RZ, R224, 0x2, RZ, 0xc0, !PT ;  /* 0x00000002e0ff7812 */ /* 0x000fc400078cc0ff */
[----:B------:R-:W-:-:S11]  /*785a0*/  PRMT R225, R59, 0x7771, RZ ;  /* 0x000077713be17816 */ /* 0x000fd600000000ff */
[----:B--2---:R0:W-:Y:S01]  /*785b0*/  @P6 STG.E.U8 desc[UR56][R60.64], R225 ;  /* 0x000000e13c006986 */ /* 0x0041e2000c101138 */
[----:B------:R-:W-:Y:S02]  /*785c0*/  LOP3.LUT P6, RZ, R224, 0x1, RZ, 0xc0, !PT ;  /* 0x00000001e0ff7812 */ /* 0x000fe400078cc0ff */
[----:B------:R-:W-:Y:S02]  /*785d0*/  PRMT R224, R59, 0x7772, RZ ;  /* 0x000077723be07816 */ /* 0x000fe400000000ff */
[C---:B------:R-:W-:Y:S02]  /*785e0*/  LOP3.LUT P1, RZ, R226.reuse, 0x10000, RZ, 0xc0, !PT ;  /* 0x00010000e2ff7812 */ /* 0x040fe4000782c0ff */
[C---:B------:R-:W-:Y:S02]  /*785f0*/  LOP3.LUT P4, RZ, R226.reuse, 0x20000, RZ, 0xc0, !PT ;  /* 0x00020000e2ff7812 */ /* 0x040fe4000788c0ff */
[C---:B------:R-:W-:Y:S02]  /*78600*/  LOP3.LUT P3, RZ, R226.reuse, 0x40000, RZ, 0xc0, !PT ;  /* 0x00040000e2ff7812 */ /* 0x040fe4000786c0ff */
[----:B------:R-:W-:Y:S01]  /*78610*/  LOP3.LUT P0, RZ, R226, 0x80000, RZ, 0xc0, !PT ;  /* 0x00080000e2ff7812 */ /* 0x000fe2000780c0ff */
[----:B0-----:R-:W2:Y:S04]  /*78620*/  LDL.LU.64 R60, [R1+0x24c0] ;  /* 0x0024c000013c7983 */ /* 0x001ea80000300a00 */
[----:B------:R0:W-:Y:S01]  /*78630*/  @P6 STG.E.U8 desc[UR56][R220.64], R224 ;  /* 0x000000e0dc006986 */ /* 0x0001e2000c101138 */
[----:B------:R-:W-:-:S02]  /*78640*/  LOP3.LUT P6, RZ, R7, 0x80000000, RZ, 0xc0, !PT ;  /* 0x8000000007ff7812 */ /* 0x000fc400078cc0ff */
[----:B0-----:R-:W-:-:S11]  /*78650*/  PRMT R224, R59, 0x7773, RZ ;  /* 0x000077733be07816 */ /* 0x001fd600000000ff */
[----:B------:R4:W-:Y:S01]  /*78660*/  @P6 STG.E.U8 desc[UR56][R54.64], R224 ;  /* 0x000000e036006986 */ /* 0x0009e2000c101138 */
[----:B------:R-:W-:Y:S02]  /*78670*/  LOP3.LUT P6, RZ, R7, 0x40000000, RZ, 0xc0, !PT ;  /* 0x4000000007ff7812 */ /* 0x000fe400078cc0ff */
[----:B----4-:R-:W-:-:S11]  /*78680*/  PRMT R224, R30, 0x7770, RZ ;  /* 0x000077701ee07816 */ /* 0x010fd600000000ff */
[----:B------:R0:W-:Y:S01]  /*78690*/  @P6 STG.E.U8 desc[UR56][R56.64], R224 ;  /* 0x000000e038006986 */ /* 0x0001e2000c101138 */
[----:B------:R-:W-:Y:S02]  /*786a0*/  LOP3.LUT P6, RZ, R7, 0x20000000, RZ, 0xc0, !PT ;  /* 0x2000000007ff7812 */ /* 0x000fe400078cc0ff */
[----:B0-----:R-:W-:-:S11]  /*786b0*/  PRMT R224, R30, 0x7771, RZ ;  /* 0x000077711ee07816 */ /* 0x001fd600000000ff */
[----:B------:R0:W-:Y:S01]  /*786c0*/  @P6 STG.E.U8 desc[UR56][R52.64], R224 ;  /* 0x000000e034006986 */ /* 0x0001e2000c101138 */
[----:B------:R-:W-:Y:S02]  /*786d0*/  LOP3.LUT P6, RZ, R7, 0x10000000, RZ, 0xc0, !PT ;  /* 0x1000000007ff7812 */ /* 0x000fe400078cc0ff */
[----:B0-----:R-:W-:-:S11]  /*786e0*/  PRMT R224, R30, 0x7772, RZ ;  /* 0x000077721ee07816 */ /* 0x001fd600000000ff */
[----:B------:R0:W-:Y:S02]  /*786f0*/  @P6 STG.E.U8 desc[UR56][R38.64], R224 ;  /* 0x000000e026006986 */ /* 0x0001e4000c101138 */
[----:B0-----:R-:W-:-:S05]  /*78700*/  PRMT R224, R30, 0x7773, RZ ;  /* 0x000077731ee07816 */ /* 0x001fca00000000ff */
[----:B------:R0:W-:Y:S01]  /*78710*/  @P1 STG.E.U8 desc[UR56][R34.64], R224 ;  /* 0x000000e022001986 */ /* 0x0001e2000c101138 */
[----:B------:R-:W-:Y:S02]  /*78720*/  LOP3.LUT P2, RZ, R226, 0x100000, RZ, 0xc0, !PT ;  /* 0x00100000e2ff7812 */ /* 0x000fe4000784c0ff */
[----:B0-----:R-:W-:-:S05]  /*78730*/  PRMT R224, R31, 0x7770, RZ ;  /* 0x000077701fe07816 */ /* 0x001fca00000000ff */
[----:B------:R0:W-:Y:S01]  /*78740*/  @P4 STG.E.U8 desc[UR56][R36.64], R224 ;  /* 0x000000e024004986 */ /* 0x0001e2000c101138 */
[----:B------:R-:W-:Y:S02]  /*78750*/  LOP3.LUT P5, RZ, R226, 0x200000, RZ, 0xc0, !PT ;  /* 0x00200000e2ff7812 */ /* 0x000fe400078ac0ff */
[----:B0-----:R-:W-:-:S05]  /*78760*/  PRMT R224, R31, 0x7771, RZ ;  /* 0x000077711fe07816 */ /* 0x001fca00000000ff */
[----:B------:R0:W-:Y:S02]  /*78770*/  @P3 STG.E.U8 desc[UR56][R32.64], R224 ;  /* 0x000000e020003986 */ /* 0x0001e4000c101138 */
[----:B0-----:R-:W-:-:S05]  /*78780*/  PRMT R224, R31, 0x7772, RZ ;  /* 0x000077721fe07816 */ /* 0x001fca00000000ff */
[----:B------:R0:W-:Y:S02]  /*78790*/  @P0 STG.E.U8 desc[UR56][R230.64], R224 ;  /* 0x000000e0e6000986 */ /* 0x0001e4000c101138 */
[----:B0-----:R-:W-:-:S05]  /*787a0*/  PRMT R224, R31, 0x7773, RZ ;  /* 0x000077731fe07816 */ /* 0x001fca00000000ff */
[----:B------:R0:W-:Y:S02]  /*787b0*/  @P2 STG.E.U8 desc[UR56][R28.64], R224 ;  /* 0x000000e01c002986 */ /* 0x0001e4000c101138 */
[----:B0-----:R-:W-:-:S05]  /*787c0*/  PRMT R224, R252, 0x7770, RZ ;  /* 0x00007770fce07816 */ /* 0x001fca00000000ff */
[----:B---3--:R0:W-:Y:S04]  /*787d0*/  @P5 STG.E.U8 desc[UR56][R228.64], R224 ;  /* 0x000000e0e4005986 */ /* 0x0081e8000c101138 */
[----:B0-----:R-:W3:Y:S04]  /*787e0*/  LDL.LU.64 R228, [R1+0x1e60] ;  /* 0x001e600001e47983 */ /* 0x001ee80000300a00 */
[----:B------:R-:W4:Y:S04]  /*787f0*/  LDL.LU.64 R34, [R1+0x1e58] ;  /* 0x001e580001227983 */ /* 0x000f280000300a00 */
[----:B------:R-:W2:Y:S04]  /*78800*/  LDL.LU.64 R32, [R1+0x1e50] ;  /* 0x001e500001207983 */ /* 0x000ea80000300a00 */
[----:B------:R-:W2:Y:S04]  /*78810*/  LDL.LU.64 R230, [R1+0x1e48] ;  /* 0x001e480001e67983 */ /* 0x000ea80000300a00 */
[----:B------:R-:W2:Y:S04]  /*78820*/  LDL.LU.64 R30, [R1+0x1e40] ;  /* 0x001e4000011e7983 */ /* 0x000ea80000300a00 */
[----:B------:R-:W2:Y:S04]  /*78830*/  LDL.LU.64 R28, [R1+0x1e38] ;  /* 0x001e3800011c7983 */ /* 0x000ea80000300a00 */
[----:B------:R-:W2:Y:S01]  /*78840*/  LDL.LU R251, [R1+0x9c] ;  /* 0x00009c0001fb7983 */ /* 0x000ea20000300800 */
[----:B------:R-:W-:-:S02]  /*78850*/  LOP3.LUT P3, RZ, R226, 0x400000, RZ, 0xc0, !PT ;  /* 0x00400000e2ff7812 */ /* 0x000fc4000786c0ff */
[----:B------:R-:W-:Y:S02]  /*78860*/  PRMT R224, R252, 0x7771, RZ ;  /* 0x00007771fce07816 */ /* 0x000fe400000000ff */
        /* <DEDUP_REMOVED lines=12> */
[----:B------:R-:W-:Y:S01]  /*78930*/  LOP3.LUT P6, RZ, R226, 0x40000000, RZ, 0xc0, !PT ;  /* 0x40000000e2ff7812 */ /* 0x000fe200078cc0ff */
[----:B---3--:R0:W-:Y:S04]  /*78940*/  @P3 STG.E.U8 desc[UR56][R228.64], R224 ;  /* 0x000000e0e4003986 */ /* 0x0081e8000c101138 */
[----:B0-----:R-:W3:Y:S04]  /*78950*/  LDL.LU.64 R228, [R1+0x1e30] ;  /* 0x001e300001e47983 */ /* 0x001ee80000300a00 */
[----:B------:R-:W3:Y:S04]  /*78960*/  LDL.LU R36, [R1+0x80] ;  /* 0x0000800001247983 */ /* 0x000ee80000300800 */
[----:B------:R-:W3:Y:S01]  /*78970*/  LDL.LU.64 R220, [R1+0x1e28] ;  /* 0x001e280001dc7983 */ /* 0x000ee20000300a00 */
[----:B------:R-:W-:-:S03]  /*78980*/  LOP3.LUT R7, R7, 0xfeffffff, RZ, 0xc0, !PT ;  /* 0xfeffffff07077812 */ /* 0x000fc600078ec0ff */
[----:B------:R-:W3:Y:S01]  /*78990*/  LDL.LU.64 R58, [R1+0x1e20] ;  /* 0x001e2000013a7983 */ /* 0x000ee20000300a00 */
[----:B------:R-:W-:Y:S02]  /*789a0*/  @P6 LOP3.LUT R7, R7, 0x1000000, RZ, 0xfc, !PT ;  /* 0x0100000007076812 */ /* 0x000fe400078efcff */
[----:B------:R-:W-:Y:S01]  /*789b0*/  LOP3.LUT P6, RZ, R226, 0x20000000, RZ, 0xc0, !PT ;  /* 0x20000000e2ff7812 */ /* 0x000fe200078cc0ff */
[----:B------:R-:W3:Y:S01]  /*789c0*/  LDL.LU.64 R54, [R1+0x1e18] ;  /* 0x001e180001367983 */ /* 0x000ee20000300a00 */
[----:B------:R-:W-:-:S03]  /*789d0*/  LOP3.LUT R7, R7, 0xfdffffff, RZ, 0xc0, !PT ;  /* 0xfdffffff07077812 */ /* 0x000fc600078ec0ff */
[----:B------:R-:W3:Y:S01]  /*789e0*/  LDL.LU.64 R56, [R1+0x1e10] ;  /* 0x001e100001387983 */ /* 0x000ee20000300a00 */
[C---:B------:R-:W-:Y:S02]  /*789f0*/  LOP3.LUT P0, RZ, R226.reuse, 0x800000, RZ, 0xc0, !PT ;  /* 0x00800000e2ff7812 */ /* 0x040fe4000780c0ff */
[C---:B------:R-:W-:Y:S01]  /*78a00*/  LOP3.LUT P2, RZ, R226.reuse, 0x1000000, RZ, 0xc0, !PT ;  /* 0x01000000e2ff7812 */ /* 0x040fe2000784c0ff */
[----:B------:R-:W3:Y:S04]  /*78a10*/  LDL.LU R37, [R1+0x70] ;  /* 0x0000700001257983 */ /* 0x000ee80000300800 */
[----:B------:R-:W-:Y:S01]  /*78a20*/  @P6 LOP3.LUT R7, R7, 0x2000000, RZ, 0xfc, !PT ;  /* 0x0200000007076812 */ /* 0x000fe200078efcff */
[----:B------:R-:W3:Y:S01]  /*78a30*/  LDL.LU.64 R52, [R1+0x1e08] ;  /* 0x001e080001347983 */ /* 0x000ee20000300a00 */
[----:B------:R-:W-:-:S02]  /*78a40*/  LOP3.LUT P6, RZ, R226, 0x10000000, RZ, 0xc0, !PT ;  /* 0x10000000e2ff7812 */ /* 0x000fc400078cc0ff */
[----:B------:R-:W-:Y:S01]  /*78a50*/  LOP3.LUT R7, R7, 0xfbffffff, RZ, 0xc0, !PT ;  /* 0xfbffffff07077812 */ /* 0x000fe200078ec0ff */
[----:B------:R-:W3:Y:S01]  /*78a60*/  LDL.LU.64 R38, [R1+0x1e00] ;  /* 0x001e000001267983 */ /* 0x000ee20000300a00 */
[----:B------:R-:W-:-:S09]  /*78a70*/  PRMT R224, R252, 0x7772, RZ ;  /* 0x00007772fce07816 */ /* 0x000fd200000000ff */
[----:B------:R-:W-:Y:S02]  /*78a80*/  @P6 LOP3.LUT R7, R7, 0x4000000, RZ, 0xfc, !PT ;  /* 0x0400000007076812 */ /* 0x000fe400078efcff */
[C---:B------:R-:W-:Y:S01]  /*78a90*/  LOP3.LUT P6, RZ, R226.reuse, 0x8000000, RZ, 0xc0, !PT ;  /* 0x08000000e2ff7812 */ /* 0x040fe200078cc0ff */
[----:B----4-:R0:W-:Y:S01]  /*78aa0*/  @P0 STG.E.U8 desc[UR56][R34.64], R224 ;  /* 0x000000e022000986 */ /* 0x0101e2000c101138 */
[----:B------:R-:W-:Y:S02]  /*78ab0*/  LOP3.LUT P5, RZ, R226, 0x2000000, RZ, 0xc0, !PT ;  /* 0x02000000e2ff7812 */ /* 0x000fe400078ac0ff */
[----:B------:R-:W-:Y:S02]  /*78ac0*/  LOP3.LUT R7, R7, 0xf7ffffff, RZ, 0xc0, !PT ;  /* 0xf7ffffff07077812 */ /* 0x000fe400078ec0ff */
[----:B0-----:R-:W-:-:S07]  /*78ad0*/  PRMT R224, R252, 0x7773, RZ ;  /* 0x00007773fce07816 */ /* 0x001fce00000000ff */
[----:B------:R-:W-:Y:S01]  /*78ae0*/  @P6 LOP3.LUT R7, R7, 0x8000000, RZ, 0xfc, !PT ;  /* 0x0800000007076812 */ /* 0x000fe200078efcff */
[----:B------:R-:W4:Y:S01]  /*78af0*/  LDL.LU R252, [R1+0x84] ;  /* 0x0000840001fc7983 */ /* 0x000f220000300800 */
[----:B------:R-:W-:-:S03]  /*78b00*/  LOP3.LUT P6, RZ, R226, 0x4000000, RZ, 0xc0, !PT ;  /* 0x04000000e2ff7812 */ /* 0x000fc600078cc0ff */
[----:B--2---:R0:W-:Y:S04]  /*78b10*/  @P2 STG.E.U8 desc[UR56][R32.64], R224 ;  /* 0x000000e020002986 */ /* 0x0041e8000c101138 */
[----:B------:R-:W2:Y:S01]  /*78b20*/  LDL.LU.64 R34, [R1+0x1df8] ;  /* 0x001df80001227983 */ /* 0x000ea20000300a00 */
[----:B0-----:R-:W-:-:S03]  /*78b30*/  PRMT R224, R251, 0x7770, RZ ;  /* 0x00007770fbe07816 */ /* 0x001fc600000000ff */
[----:B------:R-:W4:Y:S04]  /*78b40*/  LDL.LU.64 R32, [R1+0x1df0] ;  /* 0x001df00001207983 */ /* 0x000f280000300a00 */
[----:B------:R0:W-:Y:S02]  /*78b50*/  @P5 STG.E.U8 desc[UR56][R230.64], R224 ;  /* 0x000000e0e6005986 */ /* 0x0001e4000c101138 */
[----:B0-----:R-:W-:Y:S02]  /*78b60*/  PRMT R224, R251, 0x7771, RZ ;  /* 0x00007771fbe07816 */ /* 0x001fe400000000ff */
[----:B------:R-:W4:Y:S04]  /*78b70*/  LDL.LU.64 R230, [R1+0x1de8] ;  /* 0x001de80001e67983 */ /* 0x000f280000300a00 */
[----:B------:R0:W-:Y:S01]  /*78b80*/  @P6 STG.E.U8 desc[UR56][R30.64], R224 ;  /* 0x000000e01e006986 */ /* 0x0001e2000c101138 */
[----:B------:R-:W-:-:S02]  /*78b90*/  LOP3.LUT P6, RZ, R7, 0x8000000, RZ, 0xc0, !PT ;  /* 0x0800000007ff7812 */ /* 0x000fc400078cc0ff */
[----:B0-----:R-:W-:Y:S01]  /*78ba0*/  PRMT R224, R251, 0x7772, RZ ;  /* 0x00007772fbe07816 */ /* 0x001fe200000000ff */
[----:B------:R-:W4:Y:S10]  /*78bb0*/  LDL.LU.64 R30, [R1+0x1de0] ;  /* 0x001de000011e7983 */ /* 0x000f340000300a00 */
[----:B------:R0:W-:Y:S01]  /*78bc0*/  @P6 STG.E.U8 desc[UR56][R28.64], R224 ;  /* 0x000000e01c006986 */ /* 0x0001e2000c101138 */
[----:B------:R-:W-:-:S03]  /*78bd0*/  LOP3.LUT P6, RZ, R7, 0x4000000, RZ, 0xc0, !PT ;  /* 0x0400000007ff7812 */ /* 0x000fc600078cc0ff */
[----:B0-----:R-:W4:Y:S01]  /*78be0*/  LDL.LU.64 R28, [R1+0x1dd8] ;  /* 0x001dd800011c7983 */ /* 0x001f220000300a00 */
[----:B------:R-:W-:-:S09]  /*78bf0*/  PRMT R224, R251, 0x7773, RZ ;  /* 0x00007773fbe07816 */ /* 0x000fd200000000ff */
[----:B---3--:R0:W-:Y:S04]  /*78c00*/  @P6 STG.E.U8 desc[UR56][R228.64], R224 ;  /* 0x000000e0e4006986 */ /* 0x0081e8000c101138 */
        /* <DEDUP_REMOVED lines=23> */
[----:B--2---:R0:W-:Y:S01]  /*78d80*/  @P1 STG.E.U8 desc[UR56][R34.64], R224 ;  /* 0x000000e022001986 */ /* 0x0041e2000c101138 */
[----:B------:R-:W-:Y:S02]  /*78d90*/  LOP3.LUT P0, RZ, R227, 0x40, RZ, 0xc0, !PT ;  /* 0x00000040e3ff7812 */ /* 0x000fe4000780c0ff */
[----:B0-----:R-:W-:-:S05]  /*78da0*/  PRMT R224, R37, 0x7773, RZ ;  /* 0x0000777325e07816 */ /* 0x001fca00000000ff */
[----:B----4-:R0:W-:Y:S01]  /*78db0*/  @P4 STG.E.U8 desc[UR56][R32.64], R224 ;  /* 0x000000e020004986 */ /* 0x0101e2000c101138 */
        /* <DEDUP_REMOVED lines=9> */
[----:B---3--:R0:W-:Y:S04]  /*78e50*/  @P5 STG.E.U8 desc[UR56][R228.64], R224 ;  /* 0x000000e0e4005986 */ /* 0x0081e8000c101138 */
[----:B0-----:R-:W2:Y:S04]  /*78e60*/  LDL.LU.64 R228, [R1+0x1dc8] ;  /* 0x001dc80001e47983 */ /* 0x001ea80000300a00 */
[----:B------:R-:W3:Y:S04]  /*78e70*/  LDL.LU.64 R34, [R1+0x1dc0] ;  /* 0x001dc00001227983 */ /* 0x000ee80000300a00 */
[----:B------:R-:W4:Y:S04]  /*78e80*/  LDL.LU.64 R36, [R1+0x1db8] ;  /* 0x001db80001247983 */ /* 0x000f280000300a00 */
[----:B------:R-:W2:Y:S04]  /*78e90*/  LDL.LU R31, [R1+0x74] ;  /* 0x00007400011f7983 */ /* 0x000ea80000300800 */
[----:B------:R-:W4:Y:S04]  /*78ea0*/  LDL.LU.64 R32, [R1+0x1db0] ;  /* 0x001db00001207983 */ /* 0x000f280000300a00 */
[----:B------:R-:W4:Y:S04]  /*78eb0*/  LDL.LU.64 R230, [R1+0x1da8] ;  /* 0x001da80001e67983 */ /* 0x000f280000300a00 */
[----:B------:R-:W4:Y:S01]  /*78ec0*/  LDL.LU R251, [R1+0x88] ;  /* 0x0000880001fb7983 */ /* 0x000f220000300800 */
[----:B------:R-:W-:-:S03]  /*78ed0*/  LOP3.LUT P3, RZ, R227, 0x200, RZ, 0xc0, !PT ;  /* 0x00000200e3ff7812 */ /* 0x000fc6000786c0ff */
[----:B------:R-:W4:Y:S01]  /*78ee0*/  LDL.LU.64 R28, [R1+0x1da0] ;  /* 0x001da000011c7983 */ /* 0x000f220000300a00 */
        /* <DEDUP_REMOVED lines=16> */
[----:B0-----:R-:W2:Y:S04]  /*78ff0*/  LDL.LU.64 R228, [R1+0x1d98] ;  /* 0x001d980001e47983 */ /* 0x001ea80000300a00 */
[----:B------:R-:W2:Y:S04]  /*79000*/  LDL.LU R30, [R1+0x78] ;  /* 0x00007800011e7983 */ /* 0x000ea80000300800 */
[----:B------:R-:W2:Y:S04]  /*79010*/  LDL.LU.64 R220, [R1+0x1d90] ;  /* 0x001d900001dc7983 */ /* 0x000ea80000300a00 */
[----:B------:R-:W2:Y:S01]  /*79020*/  LDL.LU.64 R58, [R1+0x1d88] ;  /* 0x001d8800013a7983 */ /* 0x000ea20000300a00 */
[----:B------:R-:W-:-:S02]  /*79030*/  @P6 LOP3.LUT R7, R7, 0x10000, RZ, 0xfc, !PT ;  /* 0x0001000007076812 */ /* 0x000fc400078efcff */
[----:B------:R-:W-:Y:S01]  /*79040*/  LOP3.LUT P6, RZ, R227, 0x10000, RZ, 0xc0, !PT ;  /* 0x00010000e3ff7812 */ /* 0x000fe200078cc0ff */
[----:B------:R-:W2:Y:S01]  /*79050*/  LDL.LU.64 R54, [R1+0x1d80] ;  /* 0x001d800001367983 */ /* 0x000ea20000300a00 */
[----:B------:R-:W-:-:S03]  /*79060*/  LOP3.LUT R7, R7, 0xfffdffff, RZ, 0xc0, !PT ;  /* 0xfffdffff07077812 */ /* 0x000fc600078ec0ff */
[----:B------:R-:W2:Y:S01]  /*79070*/  LDL.LU.64 R56, [R1+0x1d78] ;  /* 0x001d780001387983 */ /* 0x000ea20000300a00 */
[C---:B------:R-:W-:Y:S02]  /*79080*/  LOP3.LUT P0, RZ, R227.reuse, 0x400, RZ, 0xc0, !PT ;  /* 0x00000400e3ff7812 */ /* 0x040fe4000780c0ff */
[----:B------:R-:W-:Y:S01]  /*79090*/  LOP3.LUT P2, RZ, R227, 0x800, RZ, 0xc0, !PT ;  /* 0x00000800e3ff7812 */ /* 0x000fe2000784c0ff */
[----:B------:R-:W2:Y:S04]  /*790a0*/  LDL.LU R252, [R1+0x8c] ;  /* 0x00008c0001fc7983 */ /* 0x000ea80000300800 */
[----:B------:R-:W-:Y:S01]  /*790b0*/  @P6 LOP3.LUT R7, R7, 0x20000, RZ, 0xfc, !PT ;  /* 0x0002000007076812 */ /* 0x000fe200078efcff */
[----:B------:R-:W2:Y:S01]  /*790c0*/  LDL.LU.64 R52, [R1+0x1d70] ;  /* 0x001d700001347983 */ /* 0x000ea20000300a00 */
[----:B------:R-:W-:-:S02]  /*790d0*/  LOP3.LUT P6, RZ, R227, 0x8000, RZ, 0xc0, !PT ;  /* 0x00008000e3ff7812 */ /* 0x000fc400078cc0ff */
[----:B------:R-:W-:Y:S01]  /*790e0*/  LOP3.LUT R7, R7, 0xfffbffff, RZ, 0xc0, !PT ;  /* 0xfffbffff07077812 */ /* 0x000fe200078ec0ff */
[----:B------:R-:W2:Y:S01]  /*790f0*/  LDL.LU.64 R38, [R1+0x1d68] ;  /* 0x001d680001267983 */ /* 0x000ea20000300a00 */
[----:B------:R-:W-:-:S09]  /*79100*/  PRMT R224, R31, 0x7771, RZ ;  /* 0x000077711fe07816 */ /* 0x000fd200000000ff */
[----:B------:R-:W-:Y:S02]  /*79110*/  @P6 LOP3.LUT R7, R7, 0x40000, RZ, 0xfc, !PT ;  /* 0x0004000007076812 */ /* 0x000fe400078efcff */
[C---:B------:R-:W-:Y:S01]  /*79120*/  LOP3.LUT P6, RZ, R227.reuse, 0x4000, RZ, 0xc0, !PT ;  /* 0x00004000e3ff7812 */ /* 0x040fe200078cc0ff */
[----:B---3--:R0:W-:Y:S01]  /*79130*/  @P0 STG.E.U8 desc[UR56][R34.64], R224 ;  /* 0x000000e022000986 */ /* 0x0081e2000c101138 */
[----:B------:R-:W-:Y:S02]  /*79140*/  LOP3.LUT P5, RZ, R227, 0x1000, RZ, 0xc0, !PT ;  /* 0x00001000e3ff7812 */ /* 0x000fe400078ac0ff */
[----:B------:R-:W-:Y:S02]  /*79150*/  LOP3.LUT R7, R7, 0xfff7ffff, RZ, 0xc0, !PT ;  /* 0xfff7ffff07077812 */ /* 0x000fe400078ec0ff */
[----:B0-----:R-:W-:Y:S01]  /*79160*/  PRMT R224, R31, 0x7772, RZ ;  /* 0x000077721fe07816 */ /* 0x001fe200000000ff */
[----:B------:R-:W3:Y:S06]  /*79170*/  LDL.LU.64 R34, [R1+0x1d60] ;  /* 0x001d600001227983 */ /* 0x000eec0000300a00 */
[----:B------:R-:W-:-:S02]  /*79180*/  @P6 LOP3.LUT R7, R7, 0x80000, RZ, 0xfc, !PT ;  /* 0x0008000007076812 */ /* 0x000fc400078efcff */
[----:B------:R-:W-:Y:S01]  /*79190*/  LOP3.LUT P6, RZ, R227, 0x2000, RZ, 0xc0, !PT ;  /* 0x00002000e3ff7812 */ /* 0x000fe200078cc0ff */
[----:B----4-:R0:W-:Y:S02]  /*791a0*/  @P2 STG.E.U8 desc[UR56][R36.64], R224 ;  /* 0x000000e024002986 */ /* 0x0101e4000c101138 */
[----:B0-----:R-:W-:Y:S02]  /*791b0*/  PRMT R224, R31, 0x7773, RZ ;  /* 0x000077731fe07816 */ /* 0x001fe400000000ff */
[----:B------:R-:W4:Y:S04]  /*791c0*/  LDL.LU.64 R36, [R1+0x1d58] ;  /* 0x001d580001247983 */ /* 0x000f280000300a00 */
[----:B------:R0:W-:Y:S02]  /*791d0*/  @P5 STG.E.U8 desc[UR56][R32.64], R224 ;  /* 0x000000e020005986 */ /* 0x0001e4000c101138 */
[----:B0-----:R-:W-:-:S02]  /*791e0*/  PRMT R224, R251, 0x7770, RZ ;  /* 0x00007770fbe07816 */ /* 0x001fc400000000ff */
[----:B------:R-:W4:Y:S04]  /*791f0*/  LDL.LU.64 R32, [R1+0x1d50] ;  /* 0x001d500001207983 */ /* 0x000f280000300a00 */
[----:B------:R0:W-:Y:S01]  /*79200*/  @P6 STG.E.U8 desc[UR56][R230.64], R224 ;  /* 0x000000e0e6006986 */ /* 0x0001e2000c101138 */
[----:B------:R-:W-:Y:S02]  /*79210*/  LOP3.LUT P6, RZ, R7, 0x80000, RZ, 0xc0, !PT ;  /* 0x0008000007ff7812 */ /* 0x000fe400078cc0ff */
[----:B0-----:R-:W-:Y:S01]  /*79220*/  PRMT R224, R251, 0x7771, RZ ;  /* 0x00007771fbe07816 */ /* 0x001fe200000000ff */
[----:B------:R-:W4:Y:S04]  /*79230*/  LDL.LU.64 R230, [R1+0x1d48] ;  /* 0x001d480001e67983 */ /* 0x000f280000300a00 */
[----:B------:R-:W4:Y:S06]  /*79240*/  LDL.LU R31, [R1+0x7c] ;  /* 0x00007c00011f7983 */ /* 0x000f2c0000300800 */
        /* <DEDUP_REMOVED lines=28> */
[----:B---3--:R0:W-:Y:S01]  /*79410*/  @P1 STG.E.U8 desc[UR56][R34.64], R224 ;  /* 0x000000e022001986 */ /* 0x0081e2000c101138 */
        /* <DEDUP_REMOVED lines=12> */
[----:B--2---:R0:W-:Y:S04]  /*794e0*/  @P5 STG.E.U8 desc[UR56][R228.64], R224 ;  /* 0x000000e0e4005986 */ /* 0x0041e8000c101138 */
[----:B0-----:R-:W2:Y:S04]  /*794f0*/  LDL.LU.64 R228, [R1+0x24b0] ;  /* 0x0024b00001e47983 */ /* 0x001ea80000300a00 */
[----:B------:R-:W3:Y:S04]  /*79500*/  LDL.LU.64 R28, [R1+0x1d30] ;  /* 0x001d3000011c7983 */ /* 0x000ee80000300a00 */
[----:B------:R-:W4:Y:S04]  /*79510*/  LDL.LU.64 R32, [R1+0x1d28] ;  /* 0x001d280001207983 */ /* 0x000f280000300a00 */
[----:B------:R-:W4:Y:S04]  /*79520*/  LDL.LU.64 R34, [R1+0x1d20] ;  /* 0x001d200001227983 */ /* 0x000f280000300a00 */
[----:B------:R-:W4:Y:S04]  /*79530*/  LDL.LU.64 R36, [R1+0x1d18] ;  /* 0x001d180001247983 */ /* 0x000f280000300a00 */
[----:B------:R-:W4:Y:S04]  /*79540*/  LDL.LU R252, [R1+0x60] ;  /* 0x0000600001fc7983 */ /* 0x000f280000300800 */
[----:B------:R-:W4:Y:S04]  /*79550*/  LDL.LU.64 R230, [R1+0x1d10] ;  /* 0x001d100001e67983 */ /* 0x000f280000300a00 */
[----:B------:R-:W4:Y:S01]  /*79560*/  LDL.LU R251, [R1+0x10] ;  /* 0x0000100001fb7983 */ /* 0x000f220000300800 */
[----:B------:R-:W-:-:S02]  /*79570*/  PRMT R224, R31, 0x7773, RZ ;  /* 0x000077731fe07816 */ /* 0x000fc400000000ff */
[----:B------:R-:W-:Y:S01]  /*79580*/  LOP3.LUT P3, RZ, R227, 0x10000000, RZ, 0xc0, !PT ;  /* 0x10000000e3ff7812 */ /* 0x000fe2000786c0ff */
[----:B------:R-:W4:Y:S01]  /*79590*/  LDL.LU.64 R30, [R1+0x1d08] ;  /* 0x001d0800011e7983 */ /* 0x000f220000300a00 */
[----:B------:R-:W-:Y:S02]  /*795a0*/  LOP3.LUT R7, R7, 0xffffffef, RZ, 0xc0, !PT ;  /* 0xffffffef07077812 */ /* 0x000fe400078ec0ff */
[C---:B------:R-:W-:Y:S02]  /*795b0*/  LOP3.LUT P0, RZ, R227.reuse, 0x20000000, RZ, 0xc0, !PT ;  /* 0x20000000e3ff7812 */ /* 0x040fe4000780c0ff */
[C---:B------:R-:W-:Y:S02]  /*795c0*/  LOP3.LUT P2, RZ, R227.reuse, 0x40000000, RZ, 0xc0, !PT ;  /* 0x40000000e3ff7812 */ /* 0x040fe4000784c0ff */
[----:B------:R-:W-:-:S05]  /*795d0*/  LOP3.LUT P5, RZ, R227, 0x80000000, RZ, 0xc0, !PT ;  /* 0x80000000e3ff7812 */ /* 0x000fca00078ac0ff */
[----:B---3--:R0:W-:Y:S04]  /*795e0*/  @P3 STG.E.U8 desc[UR56][R28.64], R224 ;  /* 0x000000e01c003986 */ /* 0x0081e8000c101138 */
[----:B0-----:R-:W3:Y:S01]  /*795f0*/  LDL.LU.64 R28, [R1+0x1d00] ;  /* 0x001d0000011c7983 */ /* 0x001ee20000300a00 */
[----:B--2---:R-:W-:-:S03]  /*79600*/  LOP3.LUT P6, RZ, R228, 0x100, RZ, 0xc0, !PT ;  /* 0x00000100e4ff7812 */ /* 0x004fc600078cc0ff */
[----:B------:R-:W2:Y:S01]  /*79610*/  LDL.LU.64 R220, [R1+0x1cf8] ;  /* 0x001cf80001dc7983 */ /* 0x000ea20000300a00 */
[----:B----4-:R-:W-:-:S03]  /*79620*/  PRMT R224, R252, 0x7770, RZ ;  /* 0x00007770fce07816 */ /* 0x010fc600000000ff */
[----:B------:R-:W4:Y:S06]  /*79630*/  LDL.LU.64 R56, [R1+0x1cf0] ;  /* 0x001cf00001387983 */ /* 0x000f2c0000300a00 */
        /* <DEDUP_REMOVED lines=11> */
[----:B------:R-:W-:Y:S01]  /*796f0*/  LOP3.LUT R7, R7, 0xfffffeff, RZ, 0xc0, !PT ;  /* 0xfffffeff07077812 */ /* 0x000fe200078ec0ff */
[----:B------:R0:W-:Y:S10]  /*79700*/  @P0 STG.E.U8 desc[UR56][R32.64], R224 ;  /* 0x000000e020000986 */ /* 0x0001f4000c101138 */
[----:B------:R-:W-:-:S02]  /*79710*/  @P6 LOP3.LUT R7, R7, 0x100, RZ, 0xfc, !PT ;  /* 0x0000010007076812 */ /* 0x000fc400078efcff */
[----:B------:R-:W-:Y:S01]  /*79720*/  LOP3.LUT P6, RZ, R228, 0x8, RZ, 0xc0, !PT ;  /* 0x00000008e4ff7812 */ /* 0x000fe200078cc0ff */
[----:B0-----:R-:W4:Y:S01]  /*79730*/  LDL.LU R32, [R1+0x64] ;  /* 0x0000640001207983 */ /* 0x001f220000300800 */
[----:B------:R-:W-:-:S03]  /*79740*/  LOP3.LUT R7, R7, 0xfffffdff, RZ, 0xc0, !PT ;  /* 0xfffffdff07077812 */ /* 0x000fc600078ec0ff */
[----:B------:R-:W4:Y:S04]  /*79750*/  LDL.LU.64 R226, [R1+0x1ce8] ;  /* 0x001ce80001e27983 */ /* 0x000f280000300a00 */
[----:B------:R-:W4:Y:S04]  /*79760*/  LDL.LU.64 R58, [R1+0x1ce0] ;  /* 0x001ce000013a7983 */ /* 0x000f280000300a00 */
        /* <DEDUP_REMOVED lines=9> */
[----:B------:R-:W-:Y:S02]  /*79800*/  LOP3.LUT P6, RZ, R228, 0x2, RZ, 0xc0, !PT ;  /* 0x00000002e4ff7812 */ /* 0x000fe400078cc0ff */
[----:B------:R-:W-:Y:S01]  /*79810*/  LOP3.LUT R7, R7, 0xfffff7ff, RZ, 0xc0, !PT ;  /* 0xfffff7ff07077812 */ /* 0x000fe200078ec0ff */
[----:B------:R-:W4:Y:S01]  /*79820*/  LDL.LU.64 R38, [R1+0x1cc8] ;  /* 0x001cc80001267983 */ /* 0x000f220000300a00 */
[----:B0-----:R-:W-:-:S03]  /*79830*/  PRMT R224, R252, 0x7772, RZ ;  /* 0x00007772fce07816 */ /* 0x001fc600000000ff */
[----:B------:R-:W4:Y:S06]  /*79840*/  LDL.LU.64 R34, [R1+0x1cc0] ;  /* 0x001cc00001227983 */ /* 0x000f2c0000300a00 */
[----:B------:R-:W-:Y:S02]  /*79850*/  @P6 LOP3.LUT R7, R7, 0x800, RZ, 0xfc, !PT ;  /* 0x0000080007076812 */ /* 0x000fe400078efcff */
[----:B------:R-:W-:Y:S01]  /*79860*/  LOP3.LUT P6, RZ, R228, 0x1, RZ, 0xc0, !PT ;  /* 0x00000001e4ff7812 */ /* 0x000fe200078cc0ff */
[----:B------:R0:W-:Y:S02]  /*79870*/  @P5 STG.E.U8 desc[UR56][R36.64], R224 ;  /* 0x000000e024005986 */ /* 0x0001e4000c101138 */
[----:B0-----:R-:W-:-:S02]  /*79880*/  PRMT R224, R252, 0x7773, RZ ;  /* 0x00007773fce07816 */ /* 0x001fc400000000ff */
[----:B------:R-:W4:Y:S08]  /*79890*/  LDL.LU.64 R36, [R1+0x1cb8] ;  /* 0x001cb80001247983 */ /* 0x000f300000300a00 */
        /* <DEDUP_REMOVED lines=13> */
[----:B--2---:R0:W-:Y:S01]  /*79970*/  @P6 STG.E.U8 desc[UR56][R220.64], R224 ;  /* 0x000000e0dc006986 */ /* 0x0041e2000c101138 */
[----:B------:R-:W-:Y:S02]  /*79980*/  LOP3.LUT P6, RZ, R7, 0x100, RZ, 0xc0, !PT ;  /* 0x0000010007ff7812 */ /* 0x000fe400078cc0ff */
[----:B0-----:R-:W-:Y:S01]  /*79990*/  PRMT R224, R251, 0x7773, RZ ;  /* 0x00007773fbe07816 */ /* 0x001fe200000000ff */
[----:B------:R-:W2:Y:S10]  /*799a0*/  LDL.LU.64 R220, [R1+0x24a8] ;  /* 0x0024a80001dc7983 */ /* 0x000eb40000300a00 */
[----:B----4-:R0:W-:Y:S01]  /*799b0*/  @P6 STG.E.U8 desc[UR56][R56.64], R224 ;  /* 0x000000e038006986 */ /* 0x0101e2000c101138 */
[----:B------:R-:W-:-:S02]  /*799c0*/  LOP3.LUT P6, RZ, R7, 0x80, RZ, 0xc0, !PT ;  /* 0x0000008007ff7812 */ /* 0x000fc400078cc0ff */
[C---:B------:R-:W-:Y:S02]  /*799d0*/  LOP3.LUT P1, RZ, R228.reuse, 0x200, RZ, 0xc0, !PT ;  /* 0x00000200e4ff7812 */ /* 0x040fe4000782c0ff */
[C---:B------:R-:W-:Y:S02]  /*799e0*/  LOP3.LUT P4, RZ, R228.reuse, 0x400, RZ, 0xc0, !PT ;  /* 0x00000400e4ff7812 */ /* 0x040fe4000788c0ff */
[C---:B------:R-:W-:Y:S02]  /*799f0*/  LOP3.LUT P3, RZ, R228.reuse, 0x800, RZ, 0xc0, !PT ;  /* 0x00000800e4ff7812 */ /* 0x040fe4000786c0ff */
[C---:B------:R-:W-:Y:S02]  /*79a00*/  LOP3.LUT P0, RZ, R228.reuse, 0x1000, RZ, 0xc0, !PT ;  /* 0x00001000e4ff7812 */ /* 0x040fe4000780c0ff */
[----:B------:R-:W-:Y:S01]  /*79a10*/  LOP3.LUT P2, RZ, R228, 0x2000, RZ, 0xc0, !PT ;  /* 0x00002000e4ff7812 */ /* 0x000fe2000784c0ff */
[----:B0-----:R-:W4:Y:S01]  /*79a20*/  LDL.LU.64 R56, [R1+0x24a0] ;  /* 0x0024a00001387983 */ /* 0x001f220000300a00 */
[----:B------:R-:W-:-:S05]  /*79a30*/  PRMT R224, R32, 0x7770, RZ ;  /* 0x0000777020e07816 */ /* 0x000fca00000000ff */
        /* <DEDUP_REMOVED lines=11> */
[----:B------:R0:W-:Y:S02]  /*79af0*/  @P1 STG.E.U8 desc[UR56][R38.64], R224 ;  /* 0x000000e026001986 */ /* 0x0001e4000c101138 */
        /* <DEDUP_REMOVED lines=12> */
[----:B------:R-:W2:Y:S04]  /*79bc0*/  LDL.LU.64 R54, [R1+0x1c90] ;  /* 0x001c900001367983 */ /* 0x000ea80000300a00 */
[----:B------:R-:W4:Y:S04]  /*79bd0*/  LDL.LU.64 R38, [R1+0x1c88] ;  /* 0x001c880001267983 */ /* 0x000f280000300a00 */
[----:B------:R-:W4:Y:S04]  /*79be0*/  LDL.LU.64 R34, [R1+0x1c80] ;  /* 0x001c800001227983 */ /* 0x000f280000300a00 */
[----:B------:R-:W4:Y:S04]  /*79bf0*/  LDL.LU.64 R36, [R1+0x1c78] ;  /* 0x001c780001247983 */ /* 0x000f280000300a00 */
[----:B------:R-:W4:Y:S04]  /*79c00*/  LDL.LU R33, [R1+0x18] ;  /* 0x0000180001217983 */ /* 0x000f280000300800 */
[----:B------:R-:W4:Y:S04]  /*79c10*/  LDL.LU.64 R230, [R1+0x1c70] ;  /* 0x001c700001e67983 */ /* 0x000f280000300a00 */
[----:B------:R-:W4:Y:S01]  /*79c20*/  LDL.LU R52, [R1+0x6c] ;  /* 0x00006c0001347983 */ /* 0x000f220000300800 */
[----:B------:R-:W-:-:S03]  /*79c30*/  LOP3.LUT P3, RZ, R228, 0x8000, RZ, 0xc0, !PT ;  /* 0x00008000e4ff7812 */ /* 0x000fc6000786c0ff */
[----:B------:R-:W4:Y:S01]  /*79c40*/  LDL.LU.64 R30, [R1+0x1c68] ;  /* 0x001c6800011e7983 */ /* 0x000f220000300a00 */
        /* <DEDUP_REMOVED lines=15> */
[----:B---3--:R0:W-:Y:S04]  /*79d40*/  @P3 STG.E.U8 desc[UR56][R28.64], R224 ;  /* 0x000000e01c003986 */ /* 0x0081e8000c101138 */
[----:B0-----:R-:W3:Y:S06]  /*79d50*/  LDL.LU.64 R28, [R1+0x1c60] ;  /* 0x001c6000011c7983 */ /* 0x001eec0000300a00 */
[----:B------:R-:W-:-:S02]  /*79d60*/  @P6 LOP3.LUT R7, R7, 0x1, RZ, 0xfc, !PT ;  /* 0x0000000107076812 */ /* 0x000fc400078efcff */
[C---:B------:R-:W-:Y:S01]  /*79d70*/  LOP3.LUT P6, RZ, R228.reuse, 0x400000, RZ, 0xc0, !PT ;  /* 0x00400000e4ff7812 */ /* 0x040fe200078cc0ff */
[----:B------:R-:W3:Y:S01]  /*79d80*/  LDL.LU.64 R226, [R1+0x1c50] ;  /* 0x001c500001e27983 */ /* 0x000ee20000300a00 */
[----:B------:R-:W-:Y:S02]  /*79d90*/  LOP3.LUT R7, R7, 0xfffffffd, RZ, 0xc0, !PT ;  /* 0xfffffffd07077812 */ /* 0x000fe400078ec0ff */
[C---:B------:R-:W-:Y:S01]  /*79da0*/  LOP3.LUT P0, RZ, R228.reuse, 0x10000, RZ, 0xc0, !PT ;  /* 0x00010000e4ff7812 */ /* 0x040fe2000780c0ff */
[----:B------:R-:W3:Y:S01]  /*79db0*/  LDL.LU R53, [R1+0x1c] ;  /* 0x00001c0001357983 */ /* 0x000ee20000300800 */
[----:B------:R-:W-:Y:S02]  /*79dc0*/  LOP3.LUT P2, RZ, R228, 0x20000, RZ, 0xc0, !PT ;  /* 0x00020000e4ff7812 */ /* 0x000fe4000784c0ff */
[----:B------:R-:W-:Y:S01]  /*79dd0*/  PRMT R224, R252, 0x7773, RZ ;  /* 0x00007773fce07816 */ /* 0x000fe200000000ff */
[----:B------:R-:W3:Y:S04]  /*79de0*/  LDL.LU.64 R58, [R1+0x1c48] ;  /* 0x001c4800013a7983 */ /* 0x000ee80000300a00 */
[----:B------:R-:W-:-:S02]  /*79df0*/  @P6 LOP3.LUT R7, R7, 0x2, RZ, 0xfc, !PT ;  /* 0x0000000207076812 */ /* 0x000fc400078efcff */
[C---:B------:R-:W-:Y:S02]  /*79e00*/  LOP3.LUT P6, RZ, R228.reuse, 0x200000, RZ, 0xc0, !PT ;  /* 0x00200000e4ff7812 */ /* 0x040fe400078cc0ff */
[----:B------:R-:W-:Y:S01]  /*79e10*/  LOP3.LUT R7, R7, 0xfffffffb, RZ, 0xc0, !PT ;  /* 0xfffffffb07077812 */ /* 0x000fe200078ec0ff */
[----:B--2---:R0:W-:Y:S01]  /*79e20*/  @P0 STG.E.U8 desc[UR56][R54.64], R224 ;  /* 0x000000e036000986 */ /* 0x0041e2000c101138 */
[----:B------:R-:W-:-:S09]  /*79e30*/  LOP3.LUT P5, RZ, R228, 0x40000, RZ, 0xc0, !PT ;  /* 0x00040000e4ff7812 */ /* 0x000fd200078ac0ff */
[----:B------:R-:W-:Y:S02]  /*79e40*/  @P6 LOP3.LUT R7, R7, 0x4, RZ, 0xfc, !PT ;  /* 0x0000000407076812 */ /* 0x000fe400078efcff */
[----:B------:R-:W-:Y:S01]  /*79e50*/  LOP3.LUT P6, RZ, R228, 0x100000, RZ, 0xc0, !PT ;  /* 0x00100000e4ff7812 */ /* 0x000fe200078cc0ff */
[----:B0-----:R-:W2:Y:S01]  /*79e60*/  LDL.LU.64 R54, [R1+0x1c40] ;  /* 0x001c400001367983 */ /* 0x001ea20000300a00 */
[----:B------:R-:W-:Y:S02]  /*79e70*/  LOP3.LUT R7, R7, 0xfffffff7, RZ, 0xc0, !PT ;  /* 0xfffffff707077812 */ /* 0x000fe400078ec0ff */
[----:B----4-:R-:W-:Y:S01]  /*79e80*/  PRMT R224, R33, 0x7770, RZ ;  /* 0x0000777021e07816 */ /* 0x010fe200000000ff */
[----:B------:R-:W4:Y:S04]  /*79e90*/  LDL.LU R252, [R1] ;  /* 0x0000000001fc7983 */ /* 0x000f280000300800 */
[----:B------:R0:W-:Y:S04]  /*79ea0*/  @P2 STG.E.U8 desc[UR56][R38.64], R224 ;  /* 0x000000e026002986 */ /* 0x0001e8000c101138 */
[----:B------:R-:W-:-:S02]  /*79eb0*/  @P6 LOP3.LUT R7, R7, 0x8, RZ, 0xfc, !PT ;  /* 0x0000000807076812 */ /* 0x000fc400078efcff */
[----:B------:R-:W-:Y:S02]  /*79ec0*/  LOP3.LUT P6, RZ, R228, 0x80000, RZ, 0xc0, !PT ;  /* 0x00080000e4ff7812 */ /* 0x000fe400078cc0ff */
[C---:B0-----:R-:W-:Y:S01]  /*79ed0*/  PRMT R224, R33.reuse, 0x7771, RZ ;  /* 0x0000777121e07816 */ /* 0x041fe200000000ff */
        /* <DEDUP_REMOVED lines=10> */
[----:B------:R-:W4:Y:S01]  /*79f80*/  LDL.LU.64 R32, [R1+0x1c18] ;  /* 0x001c180001207983 */ /* 0x000f220000300a00 */
[----:B0-----:R-:W-:-:S03]  /*79f90*/  PRMT R224, R52, 0x7770, RZ ;  /* 0x0000777034e07816 */ /* 0x001fc600000000ff */
[----:B------:R-:W4:Y:S06]  /*79fa0*/  LDL.LU.64 R230, [R1+0x1c10] ;  /* 0x001c100001e67983 */ /* 0x000f2c0000300a00 */
[----:B------:R0:W-:Y:S01]  /*79fb0*/  @P6 STG.E.U8 desc[UR56][R30.64], R224 ;  /* 0x000000e01e006986 */ /* 0x0001e2000c101138 */
[C---:B------:R-:W-:Y:S02]  /*79fc0*/  LOP3.LUT P6, RZ, R7.reuse, 0x2, RZ, 0xc0, !PT ;  /* 0x0000000207ff7812 */ /* 0x040fe400078cc0ff */
[----:B0-----:R-:W-:Y:S01]  /*79fd0*/  PRMT R224, R52, 0x7771, RZ ;  /* 0x0000777134e07816 */ /* 0x001fe200000000ff */
[----:B------:R-:W4:Y:S10]  /*79fe0*/  LDL.LU.64 R30, [R1+0x1c08] ;  /* 0x001c0800011e7983 */ /* 0x000f340000300a00 */
[----:B---3--:R0:W-:Y:S04]  /*79ff0*/  @P6 STG.E.U8 desc[UR56][R28.64], R224 ;  /* 0x000000e01c006986 */ /* 0x0081e8000c101138 */
[----:B0-----:R-:W3:Y:S04]  /*7a000*/  LDL.LU.64 R28, [R1+0x2498] ;  /* 0x00249800011c7983 */ /* 0x001ee80000300a00 */
[----:B------:R-:W2:Y:S01]  /*7a010*/  LDL.LU.64 R224, [R1+0x1c58] ;  /* 0x001c580001e07983 */ /* 0x000ea20000300a00 */
[----:B------:R-:W-:-:S02]  /*7a020*/  LOP3.LUT P6, RZ, R7, 0x1, RZ, 0xc0, !PT ;  /* 0x0000000107ff7812 */ /* 0x000fc400078cc0ff */
[----:B------:R-:W-:-:S11]  /*7a030*/  PRMT R7, R52, 0x7772, RZ ;  /* 0x0000777234077816 */ /* 0x000fd600000000ff */
[----:B--2---:R0:W-:Y:S01]  /*7a040*/  @P6 STG.E.U8 desc[UR56][R224.64], R7 ;  /* 0x00000007e0006986 */ /* 0x0041e2000c101138 */
        /* <DEDUP_REMOVED lines=11> */
[----:B---3--:R0:W-:Y:S04]  /*7a100*/  @P6 STG.E.U8 desc[UR56][R28.64], R7 ;  /* 0x000000071c006986 */ /* 0x0081e8000c101138 */
[----:B0-----:R-:W2:Y:S01]  /*7a110*/  LDL.LU.64 R28, [R1+0x2490] ;  /* 0x00249000011c7983 */ /* 0x001ea20000300a00 */
[C---:B------:R-:W-:Y:S02]  /*7a120*/  LOP3.LUT P1, RZ, R228.reuse, 0x10000000, RZ, 0xc0, !PT ;  /* 0x10000000e4ff7812 */ /* 0x040fe4000782c0ff */
[C---:B------:R-:W-:Y:S02]  /*7a130*/  LOP3.LUT P4, RZ, R228.reuse, 0x20000000, RZ, 0xc0, !PT ;  /* 0x20000000e4ff7812 */ /* 0x040fe4000788c0ff */
[----:B------:R-:W-:Y:S02]  /*7a140*/  PRMT R7, R53, 0x7773, RZ ;  /* 0x0000777335077816 */ /* 0x000fe400000000ff */
[----:B------:R-:W-:-:S02]  /*7a150*/  LOP3.LUT P3, RZ, R228, 0x40000000, RZ, 0xc0, !PT ;  /* 0x40000000e4ff7812 */ /* 0x000fc4000786c0ff */
[----:B------:R-:W-:-:S05]  /*7a160*/  LOP3.LUT P0, RZ, R228, 0x80000000, RZ, 0xc0, !PT ;  /* 0x80000000e4ff7812 */ /* 0x000fca000780c0ff */
[----:B----4-:R0:W-:Y:S01]  /*7a170*/  @P1 STG.E.U8 desc[UR56][R38.64], R7 ;  /* 0x0000000726001986 */ /* 0x0101e2000c101138 */
[----:B------:R-:W-:Y:S02]  /*7a180*/  LOP3.LUT P2, RZ, R229, 0x1, RZ, 0xc0, !PT ;  /* 0x00000001e5ff7812 */ /* 0x000fe4000784c0ff */
[----:B0-----:R-:W-:-:S05]  /*7a190*/  PRMT R7, R252, 0x7770, RZ ;  /* 0x00007770fc077816 */ /* 0x001fca00000000ff */
[----:B------:R0:W-:Y:S02]  /*7a1a0*/  @P4 STG.E.U8 desc[UR56][R34.64], R7 ;  /* 0x0000000722004986 */ /* 0x0001e4000c101138 */
[----:B0-----:R-:W-:-:S05]  /*7a1b0*/  PRMT R7, R252, 0x7771, RZ ;  /* 0x00007771fc077816 */ /* 0x001fca00000000ff */
[----:B------:R0:W-:Y:S02]  /*7a1c0*/  @P3 STG.E.U8 desc[UR56][R36.64], R7 ;  /* 0x0000000724003986 */ /* 0x0001e4000c101138 */
[----:B0-----:R-:W-:-:S05]  /*7a1d0*/  PRMT R7, R252, 0x7772, RZ ;  /* 0x00007772fc077816 */ /* 0x001fca00000000ff */
[----:B------:R0:W-:Y:S01]  /*7a1e0*/  @P0 STG.E.U8 desc[UR56][R32.64], R7 ;  /* 0x0000000720000986 */ /* 0x0001e2000c101138 */
[----:B------:R-:W-:Y:S02]  /*7a1f0*/  LOP3.LUT P5, RZ, R229, 0x2, RZ, 0xc0, !PT ;  /* 0x00000002e5ff7812 */ /* 0x000fe400078ac0ff */
[----:B0-----:R-:W-:-:S05]  /*7a200*/  PRMT R7, R252, 0x7773, RZ ;  /* 0x00007773fc077816 */ /* 0x001fca00000000ff */
[----:B------:R0:W-:Y:S04]  /*7a210*/  @P2 STG.E.U8 desc[UR56][R230.64], R7 ;  /* 0x00000007e6002986 */ /* 0x0001e8000c101138 */
[----:B0-----:R-:W3:Y:S01]  /*7a220*/  LDL.LU.64 R230, [R1+0x1c00] ;  /* 0x001c000001e67983 */ /* 0x001ee20000300a00 */
[----:B--2---:R-:W-:-:S05]  /*7a230*/  PRMT R7, R28, 0x7770, RZ ;  /* 0x000077701c077816 */ /* 0x004fca00000000ff */
[----:B------:R0:W-:Y:S04]  /*7a240*/  @P5 STG.E.U8 desc[UR56][R30.64], R7 ;  /* 0x000000071e005986 */ /* 0x0001e8000c101138 */
[----:B0-----:R-:W2:Y:S04]  /*7a250*/  LDL.LU.64 R30, [R1+0x1bf8] ;  /* 0x001bf800011e7983 */ /* 0x001ea80000300a00 */
[----:B------:R-:W4:Y:S04]  /*7a260*/  LDL.LU.64 R54, [R1+0x1bf0] ;  /* 0x001bf00001367983 */ /* 0x000f280000300a00 */
[----:B------:R-:W4:Y:S04]  /*7a270*/  LDL.LU.64 R52, [R1+0x1be8] ;  /* 0x001be80001347983 */ /* 0x000f280000300a00 */
[----:B------:R-:W4:Y:S04]  /*7a280*/  LDL.LU.64 R38, [R1+0x1be0] ;  /* 0x001be00001267983 */ /* 0x000f280000300a00 */
[----:B------:R-:W4:Y:S04]  /*7a290*/  LDL.LU.64 R36, [R1+0x1bd8] ;  /* 0x001bd80001247983 */ /* 0x000f280000300a00 */
[----:B------:R-:W4:Y:S04]  /*7a2a0*/  LDL.LU R251, [R1+0x4] ;  /* 0x0000040001fb7983 */ /* 0x000f280000300800 */
[----:B------:R-:W4:Y:S01]  /*7a2b0*/  LDL.LU.64 R34, [R1+0x1bd0] ;  /* 0x001bd00001227983 */ /* 0x000f220000300a00 */
[----:B------:R-:W-:-:S03]  /*7a2c0*/  LOP3.LUT P3, RZ, R229, 0x4, RZ, 0xc0, !PT ;  /* 0x00000004e5ff7812 */ /* 0x000fc6000786c0ff */
[----:B------:R-:W4:Y:S01]  /*7a2d0*/  LDL.LU.64 R32, [R1+0x1bc8] ;  /* 0x001bc80001207983 */ /* 0x000f220000300a00 */
[----:B------:R-:W-:Y:S02]  /*7a2e0*/  PRMT R7, R28, 0x7771, RZ ;  /* 0x000077711c077816 */ /* 0x000fe400000000ff */
[----:B------:R-:W-:-:S07]  /*7a2f0*/  LOP3.LUT P0, RZ, R229, 0x8, RZ, 0xc0, !PT ;  /* 0x00000008e5ff7812 */ /* 0x000fce000780c0ff */
[----:B---3--:R0:W-:Y:S04]  /*7a300*/  @P3 STG.E.U8 desc[UR56][R230.64], R7 ;  /* 0x00000007e6003986 */ /* 0x0081e8000c101138 */
[----:B0-----:R-:W3:Y:S01]  /*7a310*/  LDL.LU.64 R230, [R1+0x1bc0] ;  /* 0x001bc00001e67983 */ /* 0x001ee20000300a00 */
        /* <DEDUP_REMOVED lines=12> */
[----:B--2---:R0:W-:Y:S04]  /*7a3e0*/  @P0 STG.E.U8 desc[UR56][R30.64], R7 ;  /* 0x000000071e000986 */ /* 0x0041e8000c101138 */
[----:B0-----:R-:W2:Y:S06]  /*7a3f0*/  LDL.LU.64 R30, [R1+0x1bb8] ;  /* 0x001bb800011e7983 */ /* 0x001eac0000300a00 */
[----:B------:R-:W-:-:S02]  /*7a400*/  @P6 LOP3.LUT R8, R8, 0x800000, RZ, 0xfc, !PT ;  /* 0x0080000008086812 */ /* 0x000fc400078efcff */
[C---:B------:R-:W-:Y:S01]  /*7a410*/  LOP3.LUT P6, RZ, R229.reuse, 0x400, RZ, 0xc0, !PT ;  /* 0x00000400e5ff7812 */ /* 0x040fe200078cc0ff */
[----:B------:R-:W2:Y:S01]  /*7a420*/  LDL.LU R252, [R1+0x8] ;  /* 0x0000080001fc7983 */ /* 0x000ea20000300800 */
[----:B------:R-:W-:Y:S02]  /*7a430*/  LOP3.LUT R8, R8, 0xfeffffff, RZ, 0xc0, !PT ;  /* 0xfeffffff08087812 */ /* 0x000fe400078ec0ff */
[C---:B------:R-:W-:Y:S01]  /*7a440*/  LOP3.LUT P2, RZ, R229.reuse, 0x10, RZ, 0xc0, !PT ;  /* 0x00000010e5ff7812 */ /* 0x040fe2000784c0ff */
[----:B------:R-:W2:Y:S01]  /*7a450*/  LDL.LU.64 R224, [R1+0x1ba8] ;  /* 0x001ba80001e07983 */ /* 0x000ea20000300a00 */
[C---:B------:R-:W-:Y:S02]  /*7a460*/  LOP3.LUT P5, RZ, R229.reuse, 0x20, RZ, 0xc0, !PT ;  /* 0x00000020e5ff7812 */ /* 0x040fe400078ac0ff */
[----:B------:R-:W-:Y:S01]  /*7a470*/  PRMT R28, R28, 0x7773, RZ ;  /* 0x000077731c1c7816 */ /* 0x000fe200000000ff */
[----:B------:R-:W2:Y:S04]  /*7a480*/  LDL.LU.64 R226, [R1+0x1ba0] ;  /* 0x001ba00001e27983 */ /* 0x000ea80000300a00 */
[----:B------:R-:W-:Y:S01]  /*7a490*/  @P6 LOP3.LUT R8, R8, 0x1000000, RZ, 0xfc, !PT ;  /* 0x0100000008086812 */ /* 0x000fe200078efcff */
[----:B------:R-:W2:Y:S01]  /*7a4a0*/  LDL.LU.64 R58, [R1+0x1b98] ;  /* 0x001b9800013a7983 */ /* 0x000ea20000300a00 */
[----:B------:R-:W-:-:S02]  /*7a4b0*/  LOP3.LUT P6, RZ, R229, 0x200, RZ, 0xc0, !PT ;  /* 0x00000200e5ff7812 */ /* 0x000fc400078cc0ff */
[----:B------:R-:W-:-:S11]  /*7a4c0*/  LOP3.LUT R8, R8, 0xfdffffff, RZ, 0xc0, !PT ;  /* 0xfdffffff08087812 */ /* 0x000fd600078ec0ff */
[----:B------:R-:W-:Y:S02]  /*7a4d0*/  @P6 LOP3.LUT R8, R8, 0x2000000, RZ, 0xfc, !PT ;  /* 0x0200000008086812 */ /* 0x000fe400078efcff */
[----:B------:R-:W-:Y:S02]  /*7a4e0*/  LOP3.LUT P6, RZ, R229, 0x100, RZ, 0xc0, !PT ;  /* 0x00000100e5ff7812 */ /* 0x000fe400078cc0ff */
[----:B------:R-:W-:-:S11]  /*7a4f0*/  LOP3.LUT R8, R8, 0xfbffffff, RZ, 0xc0, !PT ;  /* 0xfbffffff08087812 */ /* 0x000fd600078ec0ff */
[----:B------:R-:W-:Y:S02]  /*7a500*/  @P6 LOP3.LUT R8, R8, 0x4000000, RZ, 0xfc, !PT ;  /* 0x0400000008086812 */ /* 0x000fe400078efcff */
[----:B------:R-:W-:Y:S02]  /*7a510*/  LOP3.LUT P6, RZ, R229, 0x80, RZ, 0xc0, !PT ;  /* 0x00000080e5ff7812 */ /* 0x000fe400078cc0ff */
[----:B------:R-:W-:Y:S02]  /*7a520*/  LOP3.LUT R8, R8, 0xf7ffffff, RZ, 0xc0, !PT ;  /* 0xf7ffffff08087812 */ /* 0x000fe400078ec0ff */
[----:B----4-:R-:W-:Y:S01]  /*7a530*/  PRMT R7, R251, 0x7770, RZ ;  /* 0x00007770fb077816 */ /* 0x010fe200000000ff */
[----:B------:R0:W-:Y:S08]  /*7a540*/  @P2 STG.E.U8 desc[UR56][R54.64], R28 ;  /* 0x0000001c36002986 */ /* 0x0001f0000c101138 */
[----:B------:R-:W-:-:S02]  /*7a550*/  @P6 LOP3.LUT R8, R8, 0x8000000, RZ, 0xfc, !PT ;  /* 0x0800000008086812 */ /* 0x000fc400078efcff */
[----:B------:R-:W-:Y:S01]  /*7a560*/  LOP3.LUT P6, RZ, R229, 0x40, RZ, 0xc0, !PT ;  /* 0x00000040e5ff7812 */ /* 0x000fe200078cc0ff */
[----:B------:R1:W-:Y:S04]  /*7a570*/  @P5 STG.E.U8 desc[UR56][R52.64], R7 ;  /* 0x0000000734005986 */ /* 0x0003e8000c101138 */
[----:B0-----:R-:W4:Y:S01]  /*7a580*/  LDL.LU.64 R54, [R1+0x1b90] ;  /* 0x001b900001367983 */ /* 0x001f220000300a00 */
[----:B-1----:R-:W-:-:S03]  /*7a590*/  PRMT R7, R251, 0x7771, RZ ;  /* 0x00007771fb077816 */ /* 0x002fc600000000ff */
[----:B------:R-:W4:Y:S04]  /*7a5a0*/  LDL.LU.64 R52, [R1+0x1b88] ;  /* 0x001b880001347983 */ /* 0x000f280000300a00 */
[----:B------:R0:W-:Y:S01]  /*7a5b0*/  @P6 STG.E.U8 desc[UR56][R38.64], R7 ;  /* 0x0000000726006986 */ /* 0x0001e2000c101138 */
[C---:B------:R-:W-:Y:S02]  /*7a5c0*/  LOP3.LUT P6, RZ, R8.reuse, 0x8000000, RZ, 0xc0, !PT ;  /* 0x0800000008ff7812 */ /* 0x040fe400078cc0ff */
[----:B0-----:R-:W-:Y:S01]  /*7a5d0*/  PRMT R7, R251, 0x7772, RZ ;  /* 0x00007772fb077816 */ /* 0x001fe200000000ff */
[----:B------:R-:W4:Y:S10]  /*7a5e0*/  LDL.LU.64 R38, [R1+0x1b80] ;  /* 0x001b800001267983 */ /* 0x000f340000300a00 */
[----:B------:R0:W-:Y:S01]  /*7a5f0*/  @P6 STG.E.U8 desc[UR56][R36.64], R7 ;  /* 0x0000000724006986 */ /* 0x0001e2000c101138 */
[----:B------:R-:W-:-:S02]  /*7a600*/  LOP3.LUT P6, RZ, R8, 0x4000000, RZ, 0xc0, !PT ;  /* 0x0400000008ff7812 */ /* 0x000fc400078cc0ff */
        /* <DEDUP_REMOVED lines=10> */
[----:B---3--:R0:W-:Y:S01]  /*7a6b0*/  @P6 STG.E.U8 desc[UR56][R230.64], R7 ;  /* 0x00000007e6006986 */ /* 0x0081e2000c101138 */
[----:B------:R-:W-:-:S02]  /*7a6c0*/  LOP3.LUT P6, RZ, R8, 0x800000, RZ, 0xc0, !PT ;  /* 0x0080000008ff7812 */ /* 0x000fc400078cc0ff */
[----:B0-----:R-:W-:Y:S01]  /*7a6d0*/  PRMT R7, R29, 0x7772, RZ ;  /* 0x000077721d077816 */ /* 0x001fe200000000ff */
[----:B------:R-:W3:Y:S10]  /*7a6e0*/  LDL.LU.64 R230, [R1+0x2478] ;  /* 0x0024780001e67983 */ /* 0x000ef40000300a00 */
[----:B--2---:R0:W-:Y:S04]  /*7a6f0*/  @P6 STG.E.U8 desc[UR56][R30.64], R7 ;  /* 0x000000071e006986 */ /* 0x0041e8000c101138 */
[----:B0-----:R-:W2:Y:S01]  /*7a700*/  LDL.LU.64 R30, [R1+0x2470] ;  /* 0x00247000011e7983 */ /* 0x001ea20000300a00 */
[----:B------:R-:W-:-:S02]  /*7a710*/  LOP3.LUT P6, RZ, R8, 0x400000, RZ, 0xc0, !PT ;  /* 0x0040000008ff7812 */ /* 0x000fc400078cc0ff */
[----:B------:R-:W-:Y:S02]  /*7a720*/  PRMT R29, R29, 0x7773, RZ ;  /* 0x000077731d1d7816 */ /* 0x000fe400000000ff */
[----:B------:R-:W-:Y:S02]  /*7a730*/  PRMT R7, R252, 0x7770, RZ ;  /* 0x00007770fc077816 */ /* 0x000fe400000000ff */
[C---:B------:R-:W-:Y:S02]  /*7a740*/  LOP3.LUT P1, RZ, R229.reuse, 0x8000, RZ, 0xc0, !PT ;  /* 0x00008000e5ff7812 */ /* 0x040fe4000782c0ff */
[----:B------:R-:W-:-:S05]  /*7a750*/  LOP3.LUT P4, RZ, R229, 0x10000, RZ, 0xc0, !PT ;  /* 0x00010000e5ff7812 */ /* 0x000fca000788c0ff */
[----:B--2---:R0:W-:Y:S04]  /*7a760*/  @P6 STG.E.U8 desc[UR56][R30.64], R29 ;  /* 0x0000001d1e006986 */ /* 0x0041e8000c101138 */
[----:B0-----:R-:W2:Y:S01]  /*7a770*/  LDL.LU.64 R30, [R1+0x2468] ;  /* 0x00246800011e7983 */ /* 0x001ea20000300a00 */
[----:B------:R-:W-:-:S13]  /*7a780*/  LOP3.LUT P6, RZ, R8, 0x200000, RZ, 0xc0, !PT ;  /* 0x0020000008ff7812 */ /* 0x000fda00078cc0ff */
[----:B------:R0:W-:Y:S01]  /*7a790*/  @P6 STG.E.U8 desc[UR56][R224.64], R7 ;  /* 0x00000007e0006986 */ /* 0x0001e2000c101138 */
[----:B------:R-:W-:Y:S02]  /*7a7a0*/  LOP3.LUT P6, RZ, R8, 0x100000, RZ, 0xc0, !PT ;  /* 0x0010000008ff7812 */ /* 0x000fe400078cc0ff */
[----:B0-----:R-:W-:-:S11]  /*7a7b0*/  PRMT R7, R252, 0x7771, RZ ;  /* 0x00007771fc077816 */ /* 0x001fd600000000ff */
[----:B------:R0:W-:Y:S01]  /*7a7c0*/  @P6 STG.E.U8 desc[UR56][R226.64], R7 ;  /* 0x00000007e2006986 */ /* 0x0001e2000c101138 */
[----:B------:R-:W-:Y:S02]  /*7a7d0*/  LOP3.LUT P3, RZ, R229, 0x20000, RZ, 0xc0, !PT ;  /* 0x00020000e5ff7812 */ /* 0x000fe4000786c0ff */
[----:B0-----:R-:W-:-:S05]  /*7a7e0*/  PRMT R7, R252, 0x7772, RZ ;  /* 0x00007772fc077816 */ /* 0x001fca00000000ff */
[----:B------:R0:W-:Y:S01]  /*7a7f0*/  @P1 STG.E.U8 desc[UR56][R58.64], R7 ;  /* 0x000000073a001986 */ /* 0x0001e2000c101138 */
[----:B------:R-:W-:Y:S02]  /*7a800*/  LOP3.LUT P0, RZ, R229, 0x40000, RZ, 0xc0, !PT ;  /* 0x00040000e5ff7812 */ /* 0x000fe4000780c0ff */
[----:B0-----:R-:W-:-:S05]  /*7a810*/  PRMT R7, R252, 0x7773, RZ ;  /* 0x00007773fc077816 */ /* 0x001fca00000000ff */
[----:B----4-:R2:W-:Y:S01]  /*7a820*/  @P4 STG.E.U8 desc[UR56][R54.64], R7 ;  /* 0x0000000736004986 */ /* 0x0105e2000c101138 */
[C---:B------:R-:W-:Y:S02]  /*7a830*/  LOP3.LUT P2, RZ, R229.reuse, 0x80000, RZ, 0xc0, !PT ;  /* 0x00080000e5ff7812 */ /* 0x040fe4000784c0ff */
[----:B------:R-:W-:Y:S02]  /*7a840*/  LOP3.LUT P5, RZ, R229, 0x100000, RZ, 0xc0, !PT ;  /* 0x00100000e5ff7812 */ /* 0x000fe400078ac0ff */
[----:B--2---:R-:W-:-:S05]  /*7a850*/  PRMT R7, R30, 0x7770, RZ ;  /* 0x000077701e077816 */ /* 0x004fca00000000ff */
[----:B------:R0:W-:Y:S02]  /*7a860*/  @P3 STG.E.U8 desc[UR56][R52.64], R7 ;  /* 0x0000000734003986 */ /* 0x0001e4000c101138 */
[----:B0-----:R-:W-:-:S05]  /*7a870*/  PRMT R7, R30, 0x7771, RZ ;  /* 0x000077711e077816 */ /* 0x001fca00000000ff */
[----:B------:R0:W-:Y:S02]  /*7a880*/  @P0 STG.E.U8 desc[UR56][R38.64], R7 ;  /* 0x0000000726000986 */ /* 0x0001e4000c101138 */
[C---:B0-----:R-:W-:Y:S02]  /*7a890*/  PRMT R7, R30.reuse, 0x7772, RZ ;  /* 0x000077721e077816 */ /* 0x041fe400000000ff */
[----:B------:R-:W-:-:S03]  /*7a8a0*/  PRMT R30, R30, 0x7773, RZ ;  /* 0x000077731e1e7816 */ /* 0x000fc600000000ff */
[----:B------:R-:W-:Y:S04]  /*7a8b0*/  @P2 STG.E.U8 desc[UR56][R36.64], R7 ;  /* 0x0000000724002986 */ /* 0x000fe8000c101138 */
[----:B---3--:R0:W-:Y:S04]  /*7a8c0*/  @P5 STG.E.U8 desc[UR56][R230.64], R30 ;  /* 0x0000001ee6005986 */ /* 0x0081e8000c101138 */
[----:B0-----:R-:W2:Y:S04]  /*7a8d0*/  LDL.LU.64 R230, [R1+0x2460] ;  /* 0x0024600001e67983 */ /* 0x001ea80000300a00 */
[----:B------:R-:W3:Y:S04]  /*7a8e0*/  LDL.LU.64 R224, [R1+0x1b68] ;  /* 0x001b680001e07983 */ /* 0x000ee80000300a00 */
[----:B------:R-:W4:Y:S04]  /*7a8f0*/  LDL.LU.64 R36, [R1+0x1b60] ;  /* 0x001b600001247983 */ /* 0x000f280000300a00 */
[----:B------:R-:W4:Y:S04]  /*7a900*/  LDL.LU.64 R226, [R1+0x1b58] ;  /* 0x001b580001e27983 */ /* 0x000f280000300a00 */
[----:B------:R-:W3:Y:S04]  /*7a910*/  LDL.LU R252, [R1+0xc] ;  /* 0x00000c0001fc7983 */ /* 0x000ee80000300800 */
[----:B------:R-:W4:Y:S04]  /*7a920*/  LDL.LU.64 R58, [R1+0x1b50] ;  /* 0x001b5000013a7983 */ /* 0x000f280000300a00 */
[----:B------:R-:W4:Y:S04]  /*7a930*/  LDL.LU.64 R54, [R1+0x1b48] ;  /* 0x001b480001367983 */ /* 0x000f280000300a00 */
[----:B------:R-:W4:Y:S04]  /*7a940*/  LDL.LU.64 R52, [R1+0x1b40] ;  /* 0x001b400001347983 */ /* 0x000f280000300a00 */
[----:B------:R-:W4:Y:S01]  /*7a950*/  LDL.LU.64 R38, [R1+0x1b38] ;  /* 0x001b380001267983 */ /* 0x000f220000300a00 */
[----:B------:R-:W-:-:S02]  /*7a960*/  LOP3.LUT R8, R8, 0xffffefff, RZ, 0xc0, !PT ;  /* 0xffffefff08087812 */ /* 0x000fc400078ec0ff */
[C---:B------:R-:W-:Y:S02]  /*7a970*/  LOP3.LUT P3, RZ, R229.reuse, 0x200000, RZ, 0xc0, !PT ;  /* 0x00200000e5ff7812 */ /* 0x040fe4000786c0ff */
[C---:B------:R-:W-:Y:S02]  /*7a980*/  LOP3.LUT P0, RZ, R229.reuse, 0x400000, RZ, 0xc0, !PT ;  /* 0x00400000e5ff7812 */ /* 0x040fe4000780c0ff */
[C---:B------:R-:W-:Y:S02]  /*7a990*/  LOP3.LUT P2, RZ, R229.reuse, 0x800000, RZ, 0xc0, !PT ;  /* 0x00800000e5ff7812 */ /* 0x040fe4000784c0ff */
[----:B------:R-:W-:Y:S02]  /*7a9a0*/  LOP3.LUT P5, RZ, R229, 0x1000000, RZ, 0xc0, !PT ;  /* 0x01000000e5ff7812 */ /* 0x000fe400078ac0ff */
[----:B--2---:R-:W-:-:S13]  /*7a9b0*/  LOP3.LUT P6, RZ, R230, 0x2, RZ, 0xc0, !PT ;  /* 0x00000002e6ff7812 */ /* 0x004fda00078cc0ff */
        /* <DEDUP_REMOVED lines=18> */
[----:B---3--:R-:W-:-:S05]  /*7aae0*/  PRMT R7, R252, 0x7770, RZ ;  /* 0x00007770fc077816 */ /* 0x008fca00000000ff */
[----:B------:R0:W-:Y:S04]  /*7aaf0*/  @P3 STG.E.U8 desc[UR56][R224.64], R7 ;  /* 0x00000007e0003986 */ /* 0x0001e8000c101138 */
[----:B------:R-:W-:Y:S02]  /*7ab00*/  @P6 LOP3.LUT R8, R8, 0x40000, RZ, 0xfc, !PT ;  /* 0x0004000008086812 */ /* 0x000fe400078efcff */
[----:B------:R-:W-:Y:S02]  /*7ab10*/  LOP3.LUT P6, RZ, R229, 0x4000000, RZ, 0xc0, !PT ;  /* 0x04000000e5ff7812 */ /* 0x000fe400078cc0ff */
[----:B0-----:R-:W-:Y:S02]  /*7ab20*/  PRMT R7, R252, 0x7771, RZ ;  /* 0x00007771fc077816 */ /* 0x001fe400000000ff */
[----:B------:R-:W-:-:S03]  /*7ab30*/  LOP3.LUT R8, R8, 0xfff7ffff, RZ, 0xc0, !PT ;  /* 0xfff7ffff08087812 */ /* 0x000fc600078ec0ff */
[----:B----4-:R0:W-:Y:S06]  /*7ab40*/  @P0 STG.E.U8 desc[UR56][R36.64], R7 ;  /* 0x0000000724000986 */ /* 0x0101ec000c101138 */
[----:B------:R-:W-:Y:S02]  /*7ab50*/  @P6 LOP3.LUT R8, R8, 0x80000, RZ, 0xfc, !PT ;  /* 0x0008000008086812 */ /* 0x000fe400078efcff */
[----:B------:R-:W-:Y:S02]  /*7ab60*/  LOP3.LUT P6, RZ, R229, 0x2000000, RZ, 0xc0, !PT ;  /* 0x02000000e5ff7812 */ /* 0x000fe400078cc0ff */
[C---:B0-----:R-:W-:Y:S01]  /*7ab70*/  PRMT R7, R252.reuse, 0x7772, RZ ;  /* 0x00007772fc077816 */ /* 0x041fe200000000ff */
[----:B------:R-:W2:Y:S04]  /*7ab80*/  LDL.LU.64 R36, [R1+0x1b28] ;  /* 0x001b280001247983 */ /* 0x000ea80000300a00 */
[----:B------:R0:W-:Y:S04]  /*7ab90*/  @P2 STG.E.U8 desc[UR56][R226.64], R7 ;  /* 0x00000007e2002986 */ /* 0x0001e8000c101138 */
[----:B------:R-:W3:Y:S04]  /*7aba0*/  LDL.LU.64 R228, [R1+0x1b10] ;  /* 0x001b100001e47983 */ /* 0x000ee80000300a00 */
[----:B------:R-:W4:Y:S01]  /*7abb0*/  LDL.LU.64 R28, [R1+0x1b08] ;  /* 0x001b0800011c7983 */ /* 0x000f220000300a00 */
[----:B0-----:R-:W-:-:S03]  /*7abc0*/  PRMT R7, R252, 0x7773, RZ ;  /* 0x00007773fc077816 */ /* 0x001fc600000000ff */
[----:B------:R-:W4:Y:S04]  /*7abd0*/  LDL.LU.64 R224, [R1+0x1b00] ;  /* 0x001b000001e07983 */ /* 0x000f280000300a00 */
[----:B------:R0:W-:Y:S04]  /*7abe0*/  @P5 STG.E.U8 desc[UR56][R58.64], R7 ;  /* 0x000000073a005986 */ /* 0x0001e8000c101138 */
[----:B------:R-:W4:Y:S01]  /*7abf0*/  LDL.LU.64 R226, [R1+0x1af8] ;  /* 0x001af80001e27983 */ /* 0x000f220000300a00 */
[----:B0-----:R-:W-:-:S03]  /*7ac00*/  PRMT R7, R31, 0x7770, RZ ;  /* 0x000077701f077816 */ /* 0x001fc600000000ff */
        /* <DEDUP_REMOVED lines=11> */
[----:B------:R-:W-:Y:S01]  /*7acc0*/  PRMT R31, R31, 0x7773, RZ ;  /* 0x000077731f1f7816 */ /* 0x000fe200000000ff */
[----:B0-----:R-:W4:Y:S10]  /*7acd0*/  LDL.LU.64 R38, [R1+0x1ad8] ;  /* 0x001ad80001267983 */ /* 0x001f340000300a00 */
[----:B------:R0:W-:Y:S04]  /*7ace0*/  @P6 STG.E.U8 desc[UR56][R32.64], R31 ;  /* 0x0000001f20006986 */ /* 0x0001e8000c101138 */
[----:B0-----:R-:W2:Y:S01]  /*7acf0*/  LDL.LU.64 R32, [R1+0x2458] ;  /* 0x0024580001207983 */ /* 0x001ea20000300a00 */
[----:B------:R-:W-:-:S03]  /*7ad00*/  LOP3.LUT P6, RZ, R8, 0x10000, RZ, 0xc0, !PT ;  /* 0x0001000008ff7812 */ /* 0x000fc600078cc0ff */
[----:B------:R-:W3:Y:S01]  /*7ad10*/  LDL.LU.64 R30, [R1+0x1b18] ;  /* 0x001b1800011e7983 */ /* 0x000ee20000300a00 */
[----:B--2---:R-:W-:-:S09]  /*7ad20*/  PRMT R7, R32, 0x7770, RZ ;  /* 0x0000777020077816 */ /* 0x004fd200000000ff */
[----:B------:R0:W-:Y:S04]  /*7ad30*/  @P6 STG.E.U8 desc[UR56][R36.64], R7 ;  /* 0x0000000724006986 */ /* 0x0001e8000c101138 */
[----:B0-----:R-:W2:Y:S01]  /*7ad40*/  LDL.LU.64 R36, [R1+0x2450] ;  /* 0x0024500001247983 */ /* 0x001ea20000300a00 */
[----:B------:R-:W-:Y:S02]  /*7ad50*/  LOP3.LUT P6, RZ, R8, 0x8000, RZ, 0xc0, !PT ;  /* 0x0000800008ff7812 */ /* 0x000fe400078cc0ff */
[----:B------:R-:W-:-:S11]  /*7ad60*/  PRMT R7, R32, 0x7771, RZ ;  /* 0x0000777120077816 */ /* 0x000fd600000000ff */
[----:B--2---:R0:W-:Y:S04]  /*7ad70*/  @P6 STG.E.U8 desc[UR56][R36.64], R7 ;  /* 0x0000000724006986 */ /* 0x0041e8000c101138 */
[----:B0-----:R-:W2:Y:S01]  /*7ad80*/  LDL.LU.64 R36, [R1+0x2448] ;  /* 0x0024480001247983 */ /* 0x001ea20000300a00 */
[----:B------:R-:W-:Y:S02]  /*7ad90*/  LOP3.LUT P6, RZ, R8, 0x4000, RZ, 0xc0, !PT ;  /* 0x0000400008ff7812 */ /* 0x000fe400078cc0ff */
[C---:B------:R-:W-:Y:S02]  /*7ada0*/  PRMT R7, R32.reuse, 0x7772, RZ ;  /* 0x0000777220077816 */ /* 0x040fe400000000ff */
[----:B------:R-:W-:-:S09]  /*7adb0*/  PRMT R32, R32, 0x7773, RZ ;  /* 0x0000777320207816 */ /* 0x000fd200000000ff */
[----:B---3--:R2:W-:Y:S01]  /*7adc0*/  @P6 STG.E.U8 desc[UR56][R30.64], R7 ;  /* 0x000000071e006986 */ /* 0x0085e2000c101138 */
[----:B------:R-:W-:Y:S02]  /*7add0*/  LOP3.LUT P6, RZ, R8, 0x2000, RZ, 0xc0, !PT ;  /* 0x0000200008ff7812 */ /* 0x000fe400078cc0ff */
[----:B------:R-:W-:-:S11]  /*7ade0*/  LOP3.LUT P1, RZ, R230, 0x4, RZ, 0xc0, !PT ;  /* 0x00000004e6ff7812 */ /* 0x000fd6000782c0ff */
[----:B------:R-:W-:Y:S01]  /*7adf0*/  @P6 STG.E.U8 desc[UR56][R228.64], R32 ;  /* 0x00000020e4006986 */ /* 0x000fe2000c101138 */
[----:B------:R-:W-:Y:S02]  /*7ae00*/  LOP3.LUT P6, RZ, R8, 0x1000, RZ, 0xc0, !PT ;  /* 0x0000100008ff7812 */ /* 0x000fe400078cc0ff */
[C---:B------:R-:W-:Y:S02]  /*7ae10*/  LOP3.LUT P4, RZ, R230.reuse, 0x8, RZ, 0xc0, !PT ;  /* 0x00000008e6ff7812 */ /* 0x040fe4000788c0ff */
[C---:B------:R-:W-:Y:S02]  /*7ae20*/  LOP3.LUT P3, RZ, R230.reuse, 0x10, RZ, 0xc0, !PT ;  /* 0x00000010e6ff7812 */ /* 0x040fe4000786c0ff */
[C---:B------:R-:W-:Y:S02]  /*7ae30*/  LOP3.LUT P0, RZ, R230.reuse, 0x20, RZ, 0xc0, !PT ;  /* 0x00000020e6ff7812 */ /* 0x040fe4000780c0ff */
[C---:B------:R-:W-:Y:S02]  /*7ae40*/  LOP3.LUT P2, RZ, R230.reuse, 0x40, RZ, 0xc0, !PT ;  /* 0x00000040e6ff7812 */ /* 0x040fe4000784c0ff */
[----:B------:R-:W-:-:S02]  /*7ae50*/  LOP3.LUT P5, RZ, R230, 0x80, RZ, 0xc0, !PT ;  /* 0x00000080e6ff7812 */ /* 0x000fc400078ac0ff */
[----:B--2---:R-:W-:-:S05]  /*7ae60*/  PRMT R7, R36, 0x7770, RZ ;  /* 0x0000777024077816 */ /* 0x004fca00000000ff */
[----:B----4-:R0:W-:Y:S02]  /*7ae70*/  @P6 STG.E.U8 desc[UR56][R28.64], R7 ;  /* 0x000000071c006986 */ /* 0x0101e4000c101138 */
[----:B0-----:R-:W-:-:S05]  /*7ae80*/  PRMT R7, R36, 0x7771, RZ ;  /* 0x0000777124077816 */ /* 0x001fca00000000ff */
[----:B------:R0:W-:Y:S02]  /*7ae90*/  @P1 STG.E.U8 desc[UR56][R224.64], R7 ;  /* 0x00000007e0001986 */ /* 0x0001e4000c101138 */
[C---:B0-----:R-:W-:Y:S02]  /*7aea0*/  PRMT R7, R36.reuse, 0x7772, RZ ;  /* 0x0000777224077816 */ /* 0x041fe400000000ff */
[----:B------:R-:W-:-:S03]  /*7aeb0*/  PRMT R36, R36, 0x7773, RZ ;  /* 0x0000777324247816 */ /* 0x000fc600000000ff */
[----:B------:R0:W-:Y:S04]  /*7aec0*/  @P4 STG.E.U8 desc[UR56][R226.64], R7 ;  /* 0x00000007e2004986 */ /* 0x0001e8000c101138 */
[----:B------:R-:W-:Y:S01]  /*7aed0*/  @P3 STG.E.U8 desc[UR56][R58.64], R36 ;  /* 0x000000243a003986 */ /* 0x000fe2000c101138 */
        /* <DEDUP_REMOVED lines=8> */
[----:B------:R-:W4:Y:S01]  /*7af60*/  LDL.LU.64 R226, [R1+0x1ac0] ;  /* 0x001ac00001e27983 */ /* 0x000f220000300a00 */
[----:B------:R-:W-:-:S02]  /*7af70*/  LOP3.LUT P3, RZ, R230, 0x100, RZ, 0xc0, !PT ;  /* 0x00000100e6ff7812 */ /* 0x000fc4000786c0ff */
[C---:B------:R-:W-:Y:S01]  /*7af80*/  LOP3.LUT P0, RZ, R230.reuse, 0x200, RZ, 0xc0, !PT ;  /* 0x00000200e6ff7812 */ /* 0x040fe2000780c0ff */
[----:B------:R-:W4:Y:S01]  /*7af90*/  LDL.LU.64 R58, [R1+0x1ab0] ;  /* 0x001ab000013a7983 */ /* 0x000f220000300a00 */
[C---:B------:R-:W-:Y:S02]  /*7afa0*/  LOP3.LUT P2, RZ, R230.reuse, 0x400, RZ, 0xc0, !PT ;  /* 0x00000400e6ff7812 */ /* 0x040fe4000784c0ff */
[----:B------:R-:W-:Y:S01]  /*7afb0*/  PRMT R33, R33, 0x7773, RZ ;  /* 0x0000777321217816 */ /* 0x000fe200000000ff */
[----:B------:R-:W4:Y:S01]  /*7afc0*/  LDL.LU.64 R54, [R1+0x1aa8] ;  /* 0x001aa80001367983 */ /* 0x000f220000300a00 */
[----:B------:R-:W-:Y:S02]  /*7afd0*/  PRMT R7, R37, 0x7770, RZ ;  /* 0x0000777025077816 */ /* 0x000fe400000000ff */
[C---:B------:R-:W-:Y:S01]  /*7afe0*/  LOP3.LUT P5, RZ, R230.reuse, 0x800, RZ, 0xc0, !PT ;  /* 0x00000800e6ff7812 */ /* 0x040fe200078ac0ff */
[----:B------:R-:W4:Y:S01]  /*7aff0*/  LDL.LU.64 R52, [R1+0x1aa0] ;  /* 0x001aa00001347983 */ /* 0x000f220000300a00 */
[----:B------:R-:W-:-:S02]  /*7b000*/  LOP3.LUT P6, RZ, R230, 0x100000, RZ, 0xc0, !PT ;  /* 0x00100000e6ff7812 */ /* 0x000fc400078cc0ff */
        /* <DEDUP_REMOVED lines=11> */
[----:B---3--:R1:W-:Y:S04]  /*7b0c0*/  @P0 STG.E.U8 desc[UR56][R224.64], R7 ;  /* 0x00000007e0000986 */ /* 0x0083e8000c101138 */
[----:B0-----:R-:W2:Y:S01]  /*7b0d0*/  LDL.LU.64 R38, [R1+0x1a98] ;  /* 0x001a980001267983 */ /* 0x001ea20000300a00 */
[----:B-1----:R-:W-:-:S03]  /*7b0e0*/  PRMT R7, R37, 0x7771, RZ ;  /* 0x0000777125077816 */ /* 0x002fc600000000ff */
[----:B------:R-:W3:Y:S04]  /*7b0f0*/  LDL.LU.64 R32, [R1+0x1a80] ;  /* 0x001a800001207983 */ /* 0x000ee80000300a00 */
[----:B----4-:R0:W-:Y:S04]  /*7b100*/  @P2 STG.E.U8 desc[UR56][R226.64], R7 ;  /* 0x00000007e2002986 */ /* 0x0101e8000c101138 */
[----:B------:R-:W4:Y:S01]  /*7b110*/  LDL.LU.64 R30, [R1+0x1a78] ;  /* 0x001a7800011e7983 */ /* 0x000f220000300a00 */
[----:B0-----:R-:W-:-:S05]  /*7b120*/  PRMT R7, R37, 0x7772, RZ ;  /* 0x0000777225077816 */ /* 0x001fca00000000ff */
[----:B------:R0:W-:Y:S04]  /*7b130*/  @P5 STG.E.U8 desc[UR56][R34.64], R7 ;  /* 0x0000000722005986 */ /* 0x0001e8000c101138 */
[----:B0-----:R-:W2:Y:S01]  /*7b140*/  LDL.LU.64 R34, [R1+0x2440] ;  /* 0x0024400001227983 */ /* 0x001ea20000300a00 */
[----:B------:R-:W-:Y:S02]  /*7b150*/  @P6 LOP3.LUT R8, R8, 0x80, RZ, 0xfc, !PT ;  /* 0x0000008008086812 */ /* 0x000fe400078efcff */
[----:B------:R-:W-:Y:S01]  /*7b160*/  LOP3.LUT P6, RZ, R230, 0x10000, RZ, 0xc0, !PT ;  /* 0x00010000e6ff7812 */ /* 0x000fe200078cc0ff */
[----:B------:R-:W4:Y:S01]  /*7b170*/  LDL.LU.64 R228, [R1+0x1a70] ;  /* 0x001a700001e47983 */ /* 0x000f220000300a00 */
[----:B------:R-:W-:Y:S02]  /*7b180*/  LOP3.LUT R8, R8, 0xfffffeff, RZ, 0xc0, !PT ;  /* 0xfffffeff08087812 */ /* 0x000fe400078ec0ff */
[----:B------:R-:W-:Y:S01]  /*7b190*/  PRMT R37, R37, 0x7773, RZ ;  /* 0x0000777325257816 */ /* 0x000fe200000000ff */
[----:B------:R-:W4:Y:S08]  /*7b1a0*/  LDL.LU.64 R28, [R1+0x1a68] ;  /* 0x001a6800011c7983 */ /* 0x000f300000300a00 */
        /* <DEDUP_REMOVED lines=10> */
[----:B------:R-:W-:-:S13]  /*7b250*/  LOP3.LUT P6, RZ, R230, 0x1000, RZ, 0xc0, !PT ;  /* 0x00001000e6ff7812 */ /* 0x000fda00078cc0ff */
[----:B------:R0:W-:Y:S01]  /*7b260*/  @P6 STG.E.U8 desc[UR56][R58.64], R37 ;  /* 0x000000253a006986 */ /* 0x0001e2000c101138 */
[----:B------:R-:W-:-:S03]  /*7b270*/  LOP3.LUT P6, RZ, R8, 0x800, RZ, 0xc0, !PT ;  /* 0x0000080008ff7812 */ /* 0x000fc600078cc0ff */
[----:B0-----:R-:W3:Y:S04]  /*7b280*/  LDL.LU.64 R36, [R1+0x1a88] ;  /* 0x001a880001247983 */ /* 0x001ee80000300a00 */
[----:B------:R-:W4:Y:S04]  /*7b290*/  LDL.LU.64 R224, [R1+0x1a60] ;  /* 0x001a600001e07983 */ /* 0x000f280000300a00 */
[----:B------:R-:W4:Y:S04]  /*7b2a0*/  LDL.LU.64 R226, [R1+0x1a58] ;  /* 0x001a580001e27983 */ /* 0x000f280000300a00 */
[----:B------:R-:W4:Y:S01]  /*7b2b0*/  LDL.LU.64 R58, [R1+0x1a50] ;  /* 0x001a5000013a7983 */ /* 0x000f220000300a00 */
[----:B--2---:R-:W-:-:S05]  /*7b2c0*/  PRMT R7, R34, 0x7770, RZ ;  /* 0x0000777022077816 */ /* 0x004fca00000000ff */
[----:B------:R0:W-:Y:S01]  /*7b2d0*/  @P6 STG.E.U8 desc[UR56][R54.64], R7 ;  /* 0x0000000736006986 */ /* 0x0001e2000c101138 */
[----:B------:R-:W-:Y:S02]  /*7b2e0*/  LOP3.LUT P6, RZ, R8, 0x400, RZ, 0xc0, !PT ;  /* 0x0000040008ff7812 */ /* 0x000fe400078cc0ff */
[----:B0-----:R-:W-:Y:S01]  /*7b2f0*/  PRMT R7, R34, 0x7771, RZ ;  /* 0x0000777122077816 */ /* 0x001fe200000000ff */
[----:B------:R-:W2:Y:S10]  /*7b300*/  LDL.LU.64 R54, [R1+0x1a48] ;  /* 0x001a480001367983 */ /* 0x000eb40000300a00 */
[----:B------:R0:W-:Y:S01]  /*7b310*/  @P6 STG.E.U8 desc[UR56][R52.64], R7 ;  /* 0x0000000734006986 */ /* 0x0001e2000c101138 */
[----:B------:R-:W-:-:S02]  /*7b320*/  LOP3.LUT P6, RZ, R8, 0x200, RZ, 0xc0, !PT ;  /* 0x0000020008ff7812 */ /* 0x000fc400078cc0ff */
[----:B0-----:R-:W-:Y:S01]  /*7b330*/  PRMT R7, R34, 0x7772, RZ ;  /* 0x0000777222077816 */ /* 0x001fe200000000ff */
[----:B------:R-:W2:Y:S10]  /*7b340*/  LDL.LU.64 R52, [R1+0x2438] ;  /* 0x0024380001347983 */ /* 0x000eb40000300a00 */
[----:B------:R0:W-:Y:S04]  /*7b350*/  @P6 STG.E.U8 desc[UR56][R38.64], R7 ;  /* 0x0000000726006986 */ /* 0x0001e8000c101138 */
[----:B0-----:R-:W3:Y:S01]  /*7b360*/  LDL.LU.64 R38, [R1+0x2430] ;  /* 0x0024300001267983 */ /* 0x001ee20000300a00 */
[----:B------:R-:W-:-:S02]  /*7b370*/  LOP3.LUT P6, RZ, R8, 0x100, RZ, 0xc0, !PT ;  /* 0x0000010008ff7812 */ /* 0x000fc400078cc0ff */
[----:B------:R-:W-:-:S11]  /*7b380*/  PRMT R34, R34, 0x7773, RZ ;  /* 0x0000777322227816 */ /* 0x000fd600000000ff */
[----:B---3--:R0:W-:Y:S04]  /*7b390*/  @P6 STG.E.U8 desc[UR56][R38.64], R34 ;  /* 0x0000002226006986 */ /* 0x0081e8000c101138 */
[----:B0-----:R-:W3:Y:S01]  /*7b3a0*/  LDL.LU.64 R38, [R1+0x2428] ;  /* 0x0024280001267983 */ /* 0x001ee20000300a00 */
[----:B------:R-:W-:Y:S02]  /*7b3b0*/  LOP3.LUT P6, RZ, R8, 0x80, RZ, 0xc0, !PT ;  /* 0x0000008008ff7812 */ /* 0x000fe400078cc0ff */
[C---:B------:R-:W-:Y:S02]  /*7b3c0*/  LOP3.LUT P1, RZ, R230.reuse, 0x200000, RZ, 0xc0, !PT ;  /* 0x00200000e6ff7812 */ /* 0x040fe4000782c0ff */
[C---:B------:R-:W-:Y:S02]  /*7b3d0*/  LOP3.LUT P4, RZ, R230.reuse, 0x400000, RZ, 0xc0, !PT ;  /* 0x00400000e6ff7812 */ /* 0x040fe4000788c0ff */
[----:B------:R-:W-:-:S02]  /*7b3e0*/  LOP3.LUT P3, RZ, R230, 0x800000, RZ, 0xc0, !PT ;  /* 0x00800000e6ff7812 */ /* 0x000fc4000786c0ff */
[C---:B------:R-:W-:Y:S02]  /*7b3f0*/  LOP3.LUT P0, RZ, R230.reuse, 0x1000000, RZ, 0xc0, !PT ;  /* 0x01000000e6ff7812 */ /* 0x040fe4000780c0ff */
[C---:B------:R-:W-:Y:S02]  /*7b400*/  LOP3.LUT P2, RZ, R230.reuse, 0x2000000, RZ, 0xc0, !PT ;  /* 0x02000000e6ff7812 */ /* 0x040fe4000784c0ff */
[----:B------:R-:W-:Y:S02]  /*7b410*/  LOP3.LUT P5, RZ, R230, 0x4000000, RZ, 0xc0, !PT ;  /* 0x04000000e6ff7812 */ /* 0x000fe400078ac0ff */
[----:B---3--:R-:W-:-:S05]  /*7b420*/  PRMT R7, R38, 0x7770, RZ ;  /* 0x0000777026077816 */ /* 0x008fca00000000ff */
[----:B------:R0:W-:Y:S01]  /*7b430*/  @P6 STG.E.U8 desc[UR56][R36.64], R7 ;  /* 0x0000000724006986 */ /* 0x0001e2000c101138 */
[----:B------:R-:W-:Y:S02]  /*7b440*/  LOP3.LUT P6, RZ, R8, 0x40, RZ, 0xc0, !PT ;  /* 0x0000004008ff7812 */ /* 0x000fe400078cc0ff */
[----:B0-----:R-:W-:-:S11]  /*7b450*/  PRMT R7, R38, 0x7771, RZ ;  /* 0x0000777126077816 */ /* 0x001fd600000000ff */
[----:B------:R0:W-:Y:S01]  /*7b460*/  @P6 STG.E.U8 desc[UR56][R32.64], R7 ;  /* 0x0000000720006986 */ /* 0x0001e2000c101138 */
[----:B------:R-:W-:Y:S02]  /*7b470*/  LOP3.LUT P6, RZ, R8, 0x20, RZ, 0xc0, !PT ;  /* 0x0000002008ff7812 */ /* 0x000fe400078cc0ff */
[----:B0-----:R-:W-:-:S11]  /*7b480*/  PRMT R7, R38, 0x7772, RZ ;  /* 0x0000777226077816 */ /* 0x001fd600000000ff */
[----:B----4-:R0:W-:Y:S01]  /*7b490*/  @P6 STG.E.U8 desc[UR56][R30.64], R7 ;  /* 0x000000071e006986 */ /* 0x0101e2000c101138 */
[----:B------:R-:W-:Y:S02]  /*7b4a0*/  LOP3.LUT P6, RZ, R8, 0x10, RZ, 0xc0, !PT ;  /* 0x0000001008ff7812 */ /* 0x000fe400078cc0ff */
[----:B------:R-:W-:Y:S02]  /*7b4b0*/  PRMT R38, R38, 0x7773, RZ ;  /* 0x0000777326267816 */ /* 0x000fe400000000ff */
[----:B0-----:R-:W-:-:S09]  /*7b4c0*/  PRMT R7, R35, 0x7770, RZ ;  /* 0x0000777023077816 */ /* 0x001fd200000000ff */
[----:B------:R-:W-:Y:S04]  /*7b4d0*/  @P6 STG.E.U8 desc[UR56][R228.64], R38 ;  /* 0x00000026e4006986 */ /* 0x000fe8000c101138 */
[----:B------:R0:W-:Y:S02]  /*7b4e0*/  @P1 STG.E.U8 desc[UR56][R28.64], R7 ;  /* 0x000000071c001986 */ /* 0x0001e4000c101138 */
[----:B0-----:R-:W-:-:S05]  /*7b4f0*/  PRMT R7, R35, 0x7771, RZ ;  /* 0x0000777123077816 */ /* 0x001fca00000000ff */
[----:B------:R0:W-:Y:S02]  /*7b500*/  @P4 STG.E.U8 desc[UR56][R224.64], R7 ;  /* 0x00000007e0004986 */ /* 0x0001e4000c101138 */
[C---:B0-----:R-:W-:Y:S02]  /*7b510*/  PRMT R7, R35.reuse, 0x7772, RZ ;  /* 0x0000777223077816 */ /* 0x041fe400000000ff */
[----:B------:R-:W-:-:S03]  /*7b520*/  PRMT R35, R35, 0x7773, RZ ;  /* 0x0000777323237816 */ /* 0x000fc600000000ff */
[----:B------:R0:W-:Y:S04]  /*7b530*/  @P3 STG.E.U8 desc[UR56][R226.64], R7 ;  /* 0x00000007e2003986 */ /* 0x0001e8000c101138 */
[----:B------:R-:W-:Y:S01]  /*7b540*/  @P0 STG.E.U8 desc[UR56][R58.64], R35 ;  /* 0x000000233a000986 */ /* 0x000fe2000c101138 */
[----:B0-----:R-:W-:-:S05]  /*7b550*/  PRMT R7, R39, 0x7770, RZ ;  /* 0x0000777027077816 */ /* 0x001fca00000000ff */
[----:B--2---:R0:W-:Y:S02]  /*7b560*/  @P2 STG.E.U8 desc[UR56][R54.64], R7 ;  /* 0x0000000736002986 */ /* 0x0041e4000c101138 */
[----:B0-----:R-:W-:-:S05]  /*7b570*/  PRMT R7, R39, 0x7771, RZ ;  /* 0x0000777127077816 */ /* 0x001fca00000000ff */
[----:B------:R0:W-:Y:S04]  /*7b580*/  @P5 STG.E.U8 desc[UR56][R52.64], R7 ;  /* 0x0000000734005986 */ /* 0x0001e8000c101138 */
[----:B0-----:R-:W2:Y:S04]  /*7b590*/  LDL.LU.64 R52, [R1+0x2420] ;  /* 0x0024200001347983 */ /* 0x001ea80000300a00 */
[----:B------:R-:W3:Y:S04]  /*7b5a0*/  LDL.LU.64 R58, [R1+0x1a38] ;  /* 0x001a3800013a7983 */ /* 0x000ee80000300a00 */
[----:B------:R-:W4:Y:S04]  /*7b5b0*/  LDL.LU.64 R54, [R1+0x1a30] ;  /* 0x001a300001367983 */ /* 0x000f280000300a00 */
[----:B------:R-:W2:Y:S01]  /*7b5c0*/  LDL.LU.64 R228, [R1+0x1a28] ;  /* 0x001a280001e47983 */ /* 0x000ea20000300a00 */
[----:B------:R-:W-:-:S03]  /*7b5d0*/  LOP3.LUT P3, RZ, R230, 0x8000000, RZ, 0xc0, !PT ;  /* 0x08000000e6ff7812 */ /* 0x000fc6000786c0ff */
[----:B------:R-:W2:Y:S01]  /*7b5e0*/  LDL.LU.64 R28, [R1+0x1a18] ;  /* 0x001a1800011c7983 */ /* 0x000ea20000300a00 */
[C---:B------:R-:W-:Y:S02]  /*7b5f0*/  LOP3.LUT P0, RZ, R230.reuse, 0x10000000, RZ, 0xc0, !PT ;  /* 0x10000000e6ff7812 */ /* 0x040fe4000780c0ff */
[C---:B------:R-:W-:Y:S01]  /*7b600*/  LOP3.LUT P2, RZ, R230.reuse, 0x20000000, RZ, 0xc0, !PT ;  /* 0x20000000e6ff7812 */ /* 0x040fe2000784c0ff */
[----:B------:R-:W2:Y:S01]  /*7b610*/  LDL.LU.64 R224, [R1+0x1a10] ;  /* 0x001a100001e07983 */ /* 0x000ea20000300a00 */
[C---:B------:R-:W-:Y:S02]  /*7b620*/  PRMT R7, R39.reuse, 0x7772, RZ ;  /* 0x0000777227077816 */ /* 0x040fe400000000ff */
[----:B------:R-:W-:Y:S01]  /*7b630*/  LOP3.LUT P5, RZ, R230, 0x40000000, RZ, 0xc0, !PT ;  /* 0x40000000e6ff7812 */ /* 0x000fe200078ac0ff */
[----:B------:R-:W2:Y:S01]  /*7b640*/  LDL.LU.64 R226, [R1+0x1a08] ;  /* 0x001a080001e27983 */ /* 0x000ea20000300a00 */
[----:B------:R-:W-:Y:S02]  /*7b650*/  PRMT R39, R39, 0x7773, RZ ;  /* 0x0000777327277816 */ /* 0x000fe400000000ff */
        /* <DEDUP_REMOVED lines=12> */
[----:B----4-:R0:W-:Y:S01]  /*7b720*/  @P0 STG.E.U8 desc[UR56][R54.64], R39 ;  /* 0x0000002736000986 */ /* 0x0101e2000c101138 */
[----:B--2---:R-:W-:-:S03]  /*7b730*/  PRMT R7, R52, 0x7770, RZ ;  /* 0x0000777034077816 */ /* 0x004fc600000000ff */
[----:B------:R-:W2:Y:S04]  /*7b740*/  LDL.LU.64 R58, [R1+0x1a00] ;  /* 0x001a0000013a7983 */ /* 0x000ea80000300a00 */
[----:B------:R1:W-:Y:S04]  /*7b750*/  @P2 STG.E.U8 desc[UR56][R228.64], R7 ;  /* 0x00000007e4002986 */ /* 0x0003e8000c101138 */
[----:B0-----:R-:W3:Y:S04]  /*7b760*/  LDL.LU.64 R54, [R1+0x19f8] ;  /* 0x0019f80001367983 */ /* 0x001ee80000300a00 */
[----:B------:R-:W4:Y:S01]  /*7b770*/  LDL.LU.64 R38, [R1+0x19f0] ;  /* 0x0019f00001267983 */ /* 0x000f220000300a00 */
[----:B-1----:R-:W-:-:S03]  /*7b780*/  PRMT R7, R52, 0x7771, RZ ;  /* 0x0000777134077816 */ /* 0x002fc600000000ff */
[----:B------:R-:W4:Y:S04]  /*7b790*/  LDL.LU.64 R34, [R1+0x19e8] ;  /* 0x0019e80001227983 */ /* 0x000f280000300a00 */
[----:B------:R-:W4:Y:S04]  /*7b7a0*/  LDL.LU.64 R36, [R1+0x19e0] ;  /* 0x0019e00001247983 */ /* 0x000f280000300a00 */
[----:B------:R0:W-:Y:S04]  /*7b7b0*/  @P5 STG.E.U8 desc[UR56][R56.64], R7 ;  /* 0x0000000738005986 */ /* 0x0001e8000c101138 */
[----:B0-----:R-:W2:Y:S01]  /*7b7c0*/  LDL.LU.64 R56, [R1+0x2418] ;  /* 0x0024180001387983 */ /* 0x001ea20000300a00 */
[----:B------:R-:W-:-:S02]  /*7b7d0*/  @P6 LOP3.LUT R9, R9, 0x80000000, RZ, 0xfc, !PT ;  /* 0x8000000009096812 */ /* 0x000fc400078efcff */
[C---:B------:R-:W-:Y:S01]  /*7b7e0*/  LOP3.LUT P6, RZ, R231.reuse, 0x8, RZ, 0xc0, !PT ;  /* 0x00000008e7ff7812 */ /* 0x040fe200078cc0ff */
[----:B------:R-:W4:Y:S01]  /*7b7f0*/  LDL.LU.64 R32, [R1+0x19d0] ;  /* 0x0019d00001207983 */ /* 0x000f220000300a00 */
[----:B------:R-:W-:Y:S02]  /*7b800*/  LOP3.LUT R8, R8, 0xfffffffe, RZ, 0xc0, !PT ;  /* 0xfffffffe08087812 */ /* 0x000fe400078ec0ff */
[----:B------:R-:W-:Y:S01]  /*7b810*/  PRMT R7, R52, 0x7772, RZ ;  /* 0x0000777234077816 */ /* 0x000fe200000000ff */
[----:B------:R-:W4:Y:S08]  /*7b820*/  LDL.LU.64 R30, [R1+0x19c8] ;  /* 0x0019c800011e7983 */ /* 0x000f300000300a00 */
[----:B------:R-:W-:Y:S01]  /*7b830*/  @P6 LOP3.LUT R8, R8, 0x1, RZ, 0xfc, !PT ;  /* 0x0000000108086812 */ /* 0x000fe200078efcff */
        /* <DEDUP_REMOVED lines=11> */
[----:B------:R-:W-:-:S11]  /*7b8f0*/  PRMT R52, R52, 0x7773, RZ ;  /* 0x0000777334347816 */ /* 0x000fd600000000ff */
[----:B------:R0:W-:Y:S01]  /*7b900*/  @P6 STG.E.U8 desc[UR56][R28.64], R7 ;  /* 0x000000071c006986 */ /* 0x0001e2000c101138 */
[----:B------:R-:W-:-:S03]  /*7b910*/  LOP3.LUT P6, RZ, R8, 0x8, RZ, 0xc0, !PT ;  /* 0x0000000808ff7812 */ /* 0x000fc600078cc0ff */
[----:B0-----:R-:W4:Y:S10]  /*7b920*/  LDL.LU.64 R28, [R1+0x19b8] ;  /* 0x0019b800011c7983 */ /* 0x001f340000300a00 */
[----:B------:R0:W-:Y:S01]  /*7b930*/  @P6 STG.E.U8 desc[UR56][R224.64], R52 ;  /* 0x00000034e0006986 */ /* 0x0001e2000c101138 */
[----:B------:R-:W-:-:S03]  /*7b940*/  LOP3.LUT P6, RZ, R8, 0x4, RZ, 0xc0, !PT ;  /* 0x0000000408ff7812 */ /* 0x000fc600078cc0ff */
[----:B0-----:R-:W4:Y:S01]  /*7b950*/  LDL.LU.64 R224, [R1+0x19b0] ;  /* 0x0019b00001e07983 */ /* 0x001f220000300a00 */
[----:B--2---:R-:W-:-:S09]  /*7b960*/  PRMT R7, R56, 0x7770, RZ ;  /* 0x0000777038077816 */ /* 0x004fd200000000ff */
        /* <DEDUP_REMOVED lines=8> */
[----:B---3--:R0:W-:Y:S04]  /*7b9f0*/  @P6 STG.E.U8 desc[UR56][R54.64], R7 ;  /* 0x0000000736006986 */ /* 0x0081e8000c101138 */
[----:B0-----:R-:W3:Y:S01]  /*7ba00*/  LDL.LU.64 R54, [R1+0x2408] ;  /* 0x0024080001367983 */ /* 0x001ee20000300a00 */
[----:B------:R-:W-:-:S02]  /*7ba10*/  LOP3.LUT P6, RZ, R9, 0x80000000, RZ, 0xc0, !PT ;  /* 0x8000000009ff7812 */ /* 0x000fc400078cc0ff */
[----:B------:R-:W-:Y:S02]  /*7ba20*/  PRMT R56, R56, 0x7773, RZ ;  /* 0x0000777338387816 */ /* 0x000fe400000000ff */
[----:B------:R-:W-:-:S09]  /*7ba30*/  PRMT R7, R53, 0x7770, RZ ;  /* 0x0000777035077816 */ /* 0x000fd200000000ff */
[----:B----4-:R-:W-:Y:S01]  /*7ba40*/  @P6 STG.E.U8 desc[UR56][R38.64], R56 ;  /* 0x0000003826006986 */ /* 0x010fe2000c101138 */
[----:B------:R-:W-:-:S13]  /*7ba50*/  LOP3.LUT P6, RZ, R9, 0x40000000, RZ, 0xc0, !PT ;  /* 0x4000000009ff7812 */ /* 0x000fda00078cc0ff */
[----:B------:R0:W-:Y:S01]  /*7ba60*/  @P6 STG.E.U8 desc[UR56][R34.64], R7 ;  /* 0x0000000722006986 */ /* 0x0001e2000c101138 */
[----:B------:R-:W-:Y:S02]  /*7ba70*/  LOP3.LUT P6, RZ, R9, 0x20000000, RZ, 0xc0, !PT ;  /* 0x2000000009ff7812 */ /* 0x000fe400078cc0ff */
[----:B0-----:R-:W-:-:S11]  /*7ba80*/  PRMT R7, R53, 0x7771, RZ ;  /* 0x0000777135077816 */ /* 0x001fd600000000ff */
[----:B------:R0:W-:Y:S01]  /*7ba90*/  @P6 STG.E.U8 desc[UR56][R36.64], R7 ;  /* 0x0000000724006986 */ /* 0x0001e2000c101138 */
[----:B------:R-:W-:Y:S02]  /*7baa0*/  LOP3.LUT P6, RZ, R9, 0x10000000, RZ, 0xc0, !PT ;  /* 0x1000000009ff7812 */ /* 0x000fe400078cc0ff */
[----:B0-----:R-:W-:-:S11]  /*7bab0*/  PRMT R7, R53, 0x7772, RZ ;  /* 0x0000777235077816 */ /* 0x001fd600000000ff */
[----:B---3--:R0:W-:Y:S04]  /*7bac0*/  @P6 STG.E.U8 desc[UR56][R54.64], R7 ;  /* 0x0000000736006986 */ /* 0x0081e8000c101138 */
[----:B0-----:R-:W3:Y:S01]  /*7bad0*/  LDL.LU.64 R54, [R1+0x2400] ;  /* 0x0024000001367983 */ /* 0x001ee20000300a00 */
[C---:B------:R-:W-:Y:S02]  /*7bae0*/  LOP3.LUT P1, RZ, R231.reuse, 0x100, RZ, 0xc0, !PT ;  /* 0x00000100e7ff7812 */ /* 0x040fe4000782c0ff */
[C---:B------:R-:W-:Y:S02]  /*7baf0*/  LOP3.LUT P4, RZ, R231.reuse, 0x200, RZ, 0xc0, !PT ;  /* 0x00000200e7ff7812 */ /* 0x040fe4000788c0ff */
[----:B------:R-:W-:Y:S02]  /*7bb00*/  LOP3.LUT P3, RZ, R231, 0x400, RZ, 0xc0, !PT ;  /* 0x00000400e7ff7812 */ /* 0x000fe4000786c0ff */
[----:B------:R-:W-:-:S02]  /*7bb10*/  PRMT R53, R53, 0x7773, RZ ;  /* 0x0000777335357816 */ /* 0x000fc400000000ff */
[----:B------:R-:W-:Y:S02]  /*7bb20*/  PRMT R7, R57, 0x7770, RZ ;  /* 0x0000777039077816 */ /* 0x000fe400000000ff */
[----:B------:R-:W-:-:S03]  /*7bb30*/  LOP3.LUT P0, RZ, R231, 0x800, RZ, 0xc0, !PT ;  /* 0x00000800e7ff7812 */ /* 0x000fc6000780c0ff */
[----:B------:R-:W-:Y:S04]  /*7bb40*/  @P1 STG.E.U8 desc[UR56][R32.64], R53 ;  /* 0x0000003520001986 */ /* 0x000fe8000c101138 */
[----:B------:R0:W-:Y:S01]  /*7bb50*/  @P4 STG.E.U8 desc[UR56][R30.64], R7 ;  /* 0x000000071e004986 */ /* 0x0001e2000c101138 */
[C---:B------:R-:W-:Y:S02]  /*7bb60*/  LOP3.LUT P2, RZ, R231.reuse, 0x1000, RZ, 0xc0, !PT ;  /* 0x00001000e7ff7812 */ /* 0x040fe4000784c0ff */
[----:B------:R-:W-:Y:S02]  /*7bb70*/  LOP3.LUT P5, RZ, R231, 0x2000, RZ, 0xc0, !PT ;  /* 0x00002000e7ff7812 */ /* 0x000fe400078ac0ff */
[----:B0-----:R-:W-:-:S05]  /*7bb80*/  PRMT R7, R57, 0x7771, RZ ;  /* 0x0000777139077816 */ /* 0x001fca00000000ff */
[----:B------:R0:W-:Y:S01]  /*7bb90*/  @P3 STG.E.U8 desc[UR56][R228.64], R7 ;  /* 0x00000007e4003986 */ /* 0x0001e2000c101138 */
[----:B------:R-:W-:Y:S02]  /*7bba0*/  LOP3.LUT P3, RZ, R231, 0x4000, RZ, 0xc0, !PT ;  /* 0x00004000e7ff7812 */ /* 0x000fe4000786c0ff */
[C---:B0-----:R-:W-:Y:S01]  /*7bbb0*/  PRMT R7, R57.reuse, 0x7772, RZ ;  /* 0x0000777239077816 */ /* 0x041fe200000000ff */
[----:B------:R-:W4:Y:S01]  /*7bbc0*/  LDL.LU.64 R228, [R1+0x1990] ;  /* 0x0019900001e47983 */ /* 0x000f220000300a00 */
[----:B------:R-:W-:-:S03]  /*7bbd0*/  PRMT R57, R57, 0x7773, RZ ;  /* 0x0000777339397816 */ /* 0x000fc600000000ff */
[----:B------:R0:W-:Y:S04]  /*7bbe0*/  @P0 STG.E.U8 desc[UR56][R28.64], R7 ;  /* 0x000000071c000986 */ /* 0x0001e8000c101138 */
[----:B------:R1:W-:Y:S04]  /*7bbf0*/  @P2 STG.E.U8 desc[UR56][R224.64], R57 ;  /* 0x00000039e0002986 */ /* 0x0003e8000c101138 */
[----:B0-----:R-:W4:Y:S04]  /*7bc00*/  LDL.LU.64 R28, [R1+0x1988] ;  /* 0x00198800011c7983 */ /* 0x001f280000300a00 */
[----:B-1----:R-:W4:Y:S01]  /*7bc10*/  LDL.LU.64 R224, [R1+0x1980] ;  /* 0x0019800001e07983 */ /* 0x002f220000300a00 */
[----:B------:R-:W-:-:S02]  /*7bc20*/  LOP3.LUT P0, RZ, R231, 0x8000, RZ, 0xc0, !PT ;  /* 0x00008000e7ff7812 */ /* 0x000fc4000780c0ff */
[----:B------:R-:W-:Y:S02]  /*7bc30*/  LOP3.LUT P6, RZ, R231, 0x4000000, RZ, 0xc0, !PT ;  /* 0x04000000e7ff7812 */ /* 0x000fe400078cc0ff */
[----:B------:R-:W-:-:S11]  /*7bc40*/  LOP3.LUT R9, R9, 0xffefffff, RZ, 0xc0, !PT ;  /* 0xffefffff09097812 */ /* 0x000fd600078ec0ff */
[----:B------:R-:W-:Y:S02]  /*7bc50*/  @P6 LOP3.LUT R9, R9, 0x100000, RZ, 0xfc, !PT ;  /* 0x0010000009096812 */ /* 0x000fe400078efcff */
[----:B------:R-:W-:Y:S02]  /*7bc60*/  LOP3.LUT P6, RZ, R231, 0x2000000, RZ, 0xc0, !PT ;  /* 0x02000000e7ff7812 */ /* 0x000fe400078cc0ff */
[----:B---3--:R-:W-:-:S05]  /*7bc70*/  PRMT R7, R54, 0x7770, RZ ;  /* 0x0000777036077816 */ /* 0x008fca00000000ff */
[----:B--2---:R0:W-:Y:S02]  /*7bc80*/  @P5 STG.E.U8 desc[UR56][R226.64], R7 ;  /* 0x00000007e2005986 */ /* 0x0041e4000c101138 */
[C---:B0-----:R-:W-:Y:S02]  /*7bc90*/  PRMT R7, R54.reuse, 0x7771, RZ ;  /* 0x0000777136077816 */ /* 0x041fe400000000ff */
[----:B------:R-:W2:Y:S04]  /*7bca0*/  LDL.LU.64 R226, [R1+0x1978] ;  /* 0x0019780001e27983 */ /* 0x000ea80000300a00 */
[----:B------:R-:W3:Y:S04]  /*7bcb0*/  LDL.LU.64 R56, [R1+0x1970] ;  /* 0x0019700001387983 */ /* 0x000ee80000300a00 */
[----:B------:R0:W-:Y:S04]  /*7bcc0*/  @P3 STG.E.U8 desc[UR56][R58.64], R7 ;  /* 0x000000073a003986 */ /* 0x0001e8000c101138 */
[----:B0-----:R-:W2:Y:S04]  /*7bcd0*/  LDL.LU.64 R58, [R1+0x23f8] ;  /* 0x0023f800013a7983 */ /* 0x001ea80000300a00 */
[----:B------:R-:W3:Y:S04]  /*7bce0*/  LDL.LU.64 R52, [R1+0x1968] ;  /* 0x0019680001347983 */ /* 0x000ee80000300a00 */
[----:B------:R-:W3:Y:S01]  /*7bcf0*/  LDL.LU.64 R38, [R1+0x1960] ;  /* 0x0019600001267983 */ /* 0x000ee20000300a00 */
[----:B------:R-:W-:-:S05]  /*7bd00*/  PRMT R7, R54, 0x7772, RZ ;  /* 0x0000777236077816 */ /* 0x000fca00000000ff */
[----:B------:R0:W-:Y:S04]  /*7bd10*/  @P0 STG.E.U8 desc[UR56][R220.64], R7 ;  /* 0x00000007dc000986 */ /* 0x0001e8000c101138 */
[----:B0-----:R-:W3:Y:S04]  /*7bd20*/  LDL.LU.64 R220, [R1+0x23f0] ;  /* 0x0023f00001dc7983 */ /* 0x001ee80000300a00 */
[----:B------:R-:W3:Y:S01]  /*7bd30*/  LDL.LU.64 R34, [R1+0x1958] ;  /* 0x0019580001227983 */ /* 0x000ee20000300a00 */
[----:B------:R-:W-:Y:S02]  /*7bd40*/  LOP3.LUT R9, R9, 0xffdfffff, RZ, 0xc0, !PT ;  /* 0xffdfffff09097812 */ /* 0x000fe400078ec0ff */
[----:B------:R-:W-:Y:S01]  /*7bd50*/  LOP3.LUT P2, RZ, R231, 0x10000, RZ, 0xc0, !PT ;  /* 0x00010000e7ff7812 */ /* 0x000fe2000784c0ff */
[----:B------:R-:W3:Y:S01]  /*7bd60*/  LDL.LU.64 R36, [R1+0x1948] ;  /* 0x0019480001247983 */ /* 0x000ee20000300a00 */
[----:B------:R-:W-:-:S02]  /*7bd70*/  @P6 LOP3.LUT R9, R9, 0x200000, RZ, 0xfc, !PT ;  /* 0x0020000009096812 */ /* 0x000fc400078efcff */
[----:B------:R-:W-:Y:S01]  /*7bd80*/  LOP3.LUT P6, RZ, R231, 0x1000000, RZ, 0xc0, !PT ;  /* 0x01000000e7ff7812 */ /* 0x000fe200078cc0ff */
[----:B------:R-:W3:Y:S01]  /*7bd90*/  LDL.LU.64 R32, [R1+0x1940] ;  /* 0x0019400001207983 */ /* 0x000ee20000300a00 */
[----:B------:R-:W-:Y:S02]  /*7bda0*/  LOP3.LUT R9, R9, 0xffbfffff, RZ, 0xc0, !PT ;  /* 0xffbfffff09097812 */ /* 0x000fe400078ec0ff */
[----:B------:R-:W-:Y:S01]  /*7bdb0*/  LOP3.LUT P5, RZ, R231, 0x20000, RZ, 0xc0, !PT ;  /* 0x00020000e7ff7812 */ /* 0x000fe200078ac0ff */
[----:B------:R-:W3:Y:S08]  /*7bdc0*/  LDL.LU.64 R30, [R1+0x1938] ;  /* 0x00193800011e7983 */ /* 0x000ef00000300a00 */
        /* <DEDUP_REMOVED lines=15> */
[----:B------:R-:W-:-:S09]  /*7bec0*/  PRMT R54, R54, 0x7773, RZ ;  /* 0x0000777336367816 */ /* 0x000fd200000000ff */
[----:B------:R-:W-:Y:S02]  /*7bed0*/  @P6 LOP3.LUT R9, R9, 0x8000000, RZ, 0xfc, !PT ;  /* 0x0800000009096812 */ /* 0x000fe400078efcff */
[----:B------:R-:W-:Y:S01]  /*7bee0*/  LOP3.LUT P6, RZ, R231, 0x40000, RZ, 0xc0, !PT ;  /* 0x00040000e7ff7812 */ /* 0x000fe200078cc0ff */
[----:B----4-:R0:W-:Y:S04]  /*7bef0*/  @P2 STG.E.U8 desc[UR56][R228.64], R54 ;  /* 0x00000036e4002986 */ /* 0x0101e8000c101138 */
[----:B0-----:R-:W4:Y:S01]  /*7bf00*/  LDL.LU.64 R228, [R1+0x1930] ;  /* 0x0019300001e47983 */ /* 0x001f220000300a00 */
[----:B--2---:R-:W-:-:S05]  /*7bf10*/  PRMT R7, R58, 0x7770, RZ ;  /* 0x000077703a077816 */ /* 0x004fca00000000ff */
[----:B------:R0:W-:Y:S02]  /*7bf20*/  @P5 STG.E.U8 desc[UR56][R28.64], R7 ;  /* 0x000000071c005986 */ /* 0x0001e4000c101138 */
[C---:B0-----:R-:W-:Y:S02]  /*7bf30*/  PRMT R7, R58.reuse, 0x7771, RZ ;  /* 0x000077713a077816 */ /* 0x041fe400000000ff */
[----:B------:R-:W2:Y:S04]  /*7bf40*/  LDL.LU.64 R28, [R1+0x1928] ;  /* 0x00192800011c7983 */ /* 0x000ea80000300a00 */
[----:B------:R0:W-:Y:S01]  /*7bf50*/  @P6 STG.E.U8 desc[UR56][R224.64], R7 ;  /* 0x00000007e0006986 */ /* 0x0001e2000c101138 */
[C---:B------:R-:W-:Y:S02]  /*7bf60*/  LOP3.LUT P6, RZ, R9.reuse, 0x8000000, RZ, 0xc0, !PT ;  /* 0x0800000009ff7812 */ /* 0x040fe400078cc0ff */
[----:B0-----:R-:W-:Y:S01]  /*7bf70*/  PRMT R7, R58, 0x7772, RZ ;  /* 0x000077723a077816 */ /* 0x001fe200000000ff */
[----:B------:R-:W2:Y:S10]  /*7bf80*/  LDL.LU.64 R224, [R1+0x1920] ;  /* 0x0019200001e07983 */ /* 0x000eb40000300a00 */
[----:B------:R0:W-:Y:S01]  /*7bf90*/  @P6 STG.E.U8 desc[UR56][R226.64], R7 ;  /* 0x00000007e2006986 */ /* 0x0001e2000c101138 */
[----:B------:R-:W-:-:S02]  /*7bfa0*/  LOP3.LUT P6, RZ, R9, 0x4000000, RZ, 0xc0, !PT ;  /* 0x0400000009ff7812 */ /* 0x000fc400078cc0ff */
[----:B------:R-:W-:Y:S02]  /*7bfb0*/  PRMT R58, R58, 0x7773, RZ ;  /* 0x000077733a3a7816 */ /* 0x000fe400000000ff */
[----:B0-----:R-:W-:Y:S01]  /*7bfc0*/  PRMT R7, R55, 0x7770, RZ ;  /* 0x0000777037077816 */ /* 0x001fe200000000ff */
[----:B------:R-:W2:Y:S08]  /*7bfd0*/  LDL.LU.64 R226, [R1+0x1918] ;  /* 0x0019180001e27983 */ /* 0x000eb00000300a00 */
[----:B---3--:R-:W-:Y:S01]  /*7bfe0*/  @P6 STG.E.U8 desc[UR56][R56.64], R58 ;  /* 0x0000003a38006986 */ /* 0x008fe2000c101138 */
[----:B------:R-:W-:-:S13]  /*7bff0*/  LOP3.LUT P6, RZ, R9, 0x2000000, RZ, 0xc0, !PT ;  /* 0x0200000009ff7812 */ /* 0x000fda00078cc0ff */
[----:B------:R0:W-:Y:S01]  /*7c000*/  @P6 STG.E.U8 desc[UR56][R52.64], R7 ;  /* 0x0000000734006986 */ /* 0x0001e2000c101138 */
[----:B------:R-:W-:Y:S02]  /*7c010*/  LOP3.LUT P6, RZ, R9, 0x1000000, RZ, 0xc0, !PT ;  /* 0x0100000009ff7812 */ /* 0x000fe400078cc0ff */
[----:B0-----:R-:W-:-:S11]  /*7c020*/  PRMT R7, R55, 0x7771, RZ ;  /* 0x0000777137077816 */ /* 0x001fd600000000ff */
[----:B------:R0:W-:Y:S01]  /*7c030*/  @P6 STG.E.U8 desc[UR56][R38.64], R7 ;  /* 0x0000000726006986 */ /* 0x0001e2000c101138 */
[----:B------:R-:W-:Y:S02]  /*7c040*/  LOP3.LUT P6, RZ, R9, 0x800000, RZ, 0xc0, !PT ;  /* 0x0080000009ff7812 */ /* 0x000fe400078cc0ff */
[----:B0-----:R-:W-:-:S11]  /*7c050*/  PRMT R7, R55, 0x7772, RZ ;  /* 0x0000777237077816 */ /* 0x001fd600000000ff */
[----:B------:R-:W-:Y:S01]  /*7c060*/  @P6 STG.E.U8 desc[UR56][R34.64], R7 ;  /* 0x0000000722006986 */ /* 0x000fe2000c101138 */
[----:B------:R-:W-:Y:S02]  /*7c070*/  LOP3.LUT P6, RZ, R9, 0x400000, RZ, 0xc0, !PT ;  /* 0x0040000009ff7812 */ /* 0x000fe400078cc0ff */
[----:B------:R-:W-:-:S11]  /*7c080*/  PRMT R55, R55, 0x7773, RZ ;  /* 0x0000777337377816 */ /* 0x000fd600000000ff */
[----:B------:R0:W-:Y:S04]  /*7c090*/  @P6 STG.E.U8 desc[UR56][R60.64], R55 ;  /* 0x000000373c006986 */ /* 0x0001e8000c101138 */
[----:B0-----:R-:W3:Y:S01]  /*7c0a0*/  LDL.LU.64 R60, [R1+0x23e8] ;  /* 0x0023e800013c7983 */ /* 0x001ee20000300a00 */
[----:B------:R-:W-:Y:S02]  /*7c0b0*/  LOP3.LUT P6, RZ, R9, 0x200000, RZ, 0xc0, !PT ;  /* 0x0020000009ff7812 */ /* 0x000fe400078cc0ff */
[----:B------:R-:W-:Y:S02]  /*7c0c0*/  PRMT R7, R59, 0x7770, RZ ;  /* 0x000077703b077816 */ /* 0x000fe400000000ff */
[----:B------:R-:W-:-:S09]  /*7c0d0*/  LOP3.LUT P1, RZ, R231, 0x8000000, RZ, 0xc0, !PT ;  /* 0x08000000e7ff7812 */ /* 0x000fd2000782c0ff */
[----:B------:R0:W-:Y:S01]  /*7c0e0*/  @P6 STG.E.U8 desc[UR56][R36.64], R7 ;  /* 0x0000000724006986 */ /* 0x0001e2000c101138 */
[----:B------:R-:W-:Y:S02]  /*7c0f0*/  LOP3.LUT P6, RZ, R9, 0x100000, RZ, 0xc0, !PT ;  /* 0x0010000009ff7812 */ /* 0x000fe400078cc0ff */
[C---:B------:R-:W-:Y:S02]  /*7c100*/  LOP3.LUT P4, RZ, R231.reuse, 0x10000000, RZ, 0xc0, !PT ;  /* 0x10000000e7ff7812 */ /* 0x040fe4000788c0ff */
[----:B------:R-:W-:Y:S02]  /*7c110*/  LOP3.LUT P3, RZ, R231, 0x20000000, RZ, 0xc0, !PT ;  /* 0x20000000e7ff7812 */ /* 0x000fe4000786c0ff */
[----:B0-----:R-:W-:-:S07]  /*7c120*/  PRMT R7, R59, 0x7771, RZ ;  /* 0x000077713b077816 */ /* 0x001fce00000000ff */
[----:B------:R0:W-:Y:S01]  /*7c130*/  @P6 STG.E.U8 desc[UR56][R32.64], R7 ;  /* 0x0000000720006986 */ /* 0x0001e2000c101138 */
[----:B------:R-:W-:Y:S02]  /*7c140*/  LOP3.LUT P0, RZ, R231, 0x40000000, RZ, 0xc0, !PT ;  /* 0x40000000e7ff7812 */ /* 0x000fe4000780c0ff */
[C---:B0-----:R-:W-:Y:S02]  /*7c150*/  PRMT R7, R59.reuse, 0x7772, RZ ;  /* 0x000077723b077816 */ /* 0x041fe400000000ff */
[----:B------:R-:W-:-:S03]  /*7c160*/  PRMT R59, R59, 0x7773, RZ ;  /* 0x000077733b3b7816 */ /* 0x000fc600000000ff */
[----:B------:R3:W-:Y:S01]  /*7c170*/  @P1 STG.E.U8 desc[UR56][R30.64], R7 ;  /* 0x000000071e001986 */ /* 0x0007e2000c101138 */
[----:B------:R-:W-:Y:S02]  /*7c180*/  LOP3.LUT P2, RZ, R231, 0x80000000, RZ, 0xc0, !PT ;  /* 0x80000000e7ff7812 */ /* 0x000fe4000784c0ff */
[----:B------:R-:W-:Y:S01]  /*7c190*/  LOP3.LUT P5, RZ, R220, 0x1, RZ, 0xc0, !PT ;  /* 0x00000001dcff7812 */ /* 0x000fe200078ac0ff */
[----:B----4-:R-:W-:Y:S01]  /*7c1a0*/  @P4 STG.E.U8 desc[UR56][R228.64], R59 ;  /* 0x0000003be4004986 */ /* 0x010fe2000c101138 */
[----:B---3--:R-:W-:-:S05]  /*7c1b0*/  PRMT R7, R60, 0x7770, RZ ;  /* 0x000077703c077816 */ /* 0x008fca00000000ff */
[----:B--2---:R0:W-:Y:S02]  /*7c1c0*/  @P3 STG.E.U8 desc[UR56][R28.64], R7 ;  /* 0x000000071c003986 */ /* 0x0041e4000c101138 */
[----:B0-----:R-:W-:-:S05]  /*7c1d0*/  PRMT R7, R60, 0x7771, RZ ;  /* 0x000077713c077816 */ /* 0x001fca00000000ff */
[----:B------:R0:W-:Y:S02]  /*7c1e0*/  @P0 STG.E.U8 desc[UR56][R224.64], R7 ;  /* 0x00000007e0000986 */ /* 0x0001e4000c101138 */
[C---:B0-----:R-:W-:Y:S02]  /*7c1f0*/  PRMT R7, R60.reuse, 0x7772, RZ ;  /* 0x000077723c077816 */ /* 0x041fe400000000ff */
[----:B------:R-:W-:-:S03]  /*7c200*/  PRMT R60, R60, 0x7773, RZ ;  /* 0x000077733c3c7816 */ /* 0x000fc600000000ff */
[----:B------:R-:W-:Y:S04]  /*7c210*/  @P2 STG.E.U8 desc[UR56][R226.64], R7 ;  /* 0x00000007e2002986 */ /* 0x000fe8000c101138 */
[----:B------:R0:W-:Y:S04]  /*7c220*/  @P5 STG.E.U8 desc[UR56][R16.64], R60 ;  /* 0x0000003c10005986 */ /* 0x0001e8000c101138 */
        /* <DEDUP_REMOVED lines=8> */
[----:B------:R-:W4:Y:S01]  /*7c2b0*/  LDL.LU.64 R38, [R1+0x18d0] ;  /* 0x0018d00001267983 */ /* 0x000f220000300a00 */
        /* <DEDUP_REMOVED lines=23> */
[----:B------:R-:W-:-:S07]  /*7c430*/  LOP3.LUT P2, RZ, R220, 0x8, RZ, 0xc0, !PT ;  /* 0x00000008dcff7812 */ /* 0x000fce000784c0ff */
[----:B------:R-:W-:Y:S02]  /*7c440*/  @P6 LOP3.LUT R9, R9, 0x40000, RZ, 0xfc, !PT ;  /* 0x0004000009096812 */ /* 0x000fe400078efcff */
[C---:B------:R-:W-:Y:S02]  /*7c450*/  LOP3.LUT P6, RZ, R220.reuse, 0x40, RZ, 0xc0, !PT ;  /* 0x00000040dcff7812 */ /* 0x040fe400078cc0ff */
[----:B------:R-:W-:Y:S02]  /*7c460*/  LOP3.LUT P5, RZ, R220, 0x10, RZ, 0xc0, !PT ;  /* 0x00000010dcff7812 */ /* 0x000fe400078ac0ff */
[----:B------:R-:W-:-:S09]  /*7c470*/  LOP3.LUT R9, R9, 0xfff7ffff, RZ, 0xc0, !PT ;  /* 0xfff7ffff09097812 */ /* 0x000fd200078ec0ff */
[----:B------:R-:W-:Y:S02]  /*7c480*/  @P6 LOP3.LUT R9, R9, 0x80000, RZ, 0xfc, !PT ;  /* 0x0008000009096812 */ /* 0x000fe400078efcff */
[----:B------:R-:W-:Y:S02]  /*7c490*/  LOP3.LUT P6, RZ, R220, 0x20, RZ, 0xc0, !PT ;  /* 0x00000020dcff7812 */ /* 0x000fe400078cc0ff */
[----:B--2---:R-:W-:-:S05]  /*7c4a0*/  PRMT R7, R16, 0x7770, RZ ;  /* 0x0000777010077816 */ /* 0x004fca00000000ff */
[----:B---3--:R0:W-:Y:S04]  /*7c4b0*/  @P3 STG.E.U8 desc[UR56][R36.64], R7 ;  /* 0x0000000724003986 */ /* 0x0081e8000c101138 */
[----:B0-----:R-:W2:Y:S01]  /*7c4c0*/  LDL.LU.64 R36, [R1+0x18b8] ;  /* 0x0018b80001247983 */ /* 0x001ea20000300a00 */
[----:B------:R-:W-:-:S05]  /*7c4d0*/  PRMT R7, R16, 0x7771, RZ ;  /* 0x0000777110077816 */ /* 0x000fca00000000ff */
[----:B----4-:R0:W-:Y:S02]  /*7c4e0*/  @P0 STG.E.U8 desc[UR56][R32.64], R7 ;  /* 0x0000000720000986 */ /* 0x0101e4000c101138 */
[C---:B0-----:R-:W-:Y:S02]  /*7c4f0*/  PRMT R7, R16.reuse, 0x7772, RZ ;  /* 0x0000777210077816 */ /* 0x041fe400000000ff */
[----:B------:R-:W3:Y:S04]  /*7c500*/  LDL.LU.64 R32, [R1+0x18a0] ;  /* 0x0018a00001207983 */ /* 0x000ee80000300a00 */
[----:B------:R0:W-:Y:S02]  /*7c510*/  @P2 STG.E.U8 desc[UR56][R30.64], R7 ;  /* 0x000000071e002986 */ /* 0x0001e4000c101138 */
[----:B0-----:R-:W-:-:S02]  /*7c520*/  PRMT R7, R16, 0x7773, RZ ;  /* 0x0000777310077816 */ /* 0x001fc400000000ff */
        /* <DEDUP_REMOVED lines=14> */
[----:B------:R-:W-:Y:S02]  /*7c610*/  PRMT R61, R61, 0x7773, RZ ;  /* 0x000077733d3d7816 */ /* 0x000fe400000000ff */
[----:B0-----:R-:W-:Y:S01]  /*7c620*/  PRMT R7, R17, 0x7770, RZ ;  /* 0x0000777011077816 */ /* 0x001fe200000000ff */
[----:B------:R-:W4:Y:S08]  /*7c630*/  LDL.LU.64 R226, [R1+0x1878] ;  /* 0x0018780001e27983 */ /* 0x000f300000300a00 */
[----:B------:R-:W-:Y:S01]  /*7c640*/  @P6 STG.E.U8 desc[UR56][R38.64], R61 ;  /* 0x0000003d26006986 */ /* 0x000fe2000c101138 */
[----:B------:R-:W-:-:S13]  /*7c650*/  LOP3.LUT P6, RZ, R9, 0x10000, RZ, 0xc0, !PT ;  /* 0x0001000009ff7812 */ /* 0x000fda00078cc0ff */
[----:B------:R0:W-:Y:S04]  /*7c660*/  @P6 STG.E.U8 desc[UR56][R62.64], R7 ;  /* 0x000000073e006986 */ /* 0x0001e8000c101138 */
[----:B0-----:R-:W3:Y:S01]  /*7c670*/  LDL.LU.64 R62, [R1+0x23d8] ;  /* 0x0023d800013e7983 */ /* 0x001ee20000300a00 */
[----:B------:R-:W-:Y:S02]  /*7c680*/  LOP3.LUT P6, RZ, R9, 0x8000, RZ, 0xc0, !PT ;  /* 0x0000800009ff7812 */ /* 0x000fe400078cc0ff */
[----:B------:R-:W-:-:S11]  /*7c690*/  PRMT R7, R17, 0x7771, RZ ;  /* 0x0000777111077816 */ /* 0x000fd600000000ff */
[----:B------:R0:W-:Y:S01]  /*7c6a0*/  @P6 STG.E.U8 desc[UR56][R34.64], R7 ;  /* 0x0000000722006986 */ /* 0x0001e2000c101138 */
[----:B------:R-:W-:Y:S02]  /*7c6b0*/  LOP3.LUT P6, RZ, R9, 0x4000, RZ, 0xc0, !PT ;  /* 0x0000400009ff7812 */ /* 0x000fe400078cc0ff */
[C---:B0-----:R-:W-:Y:S02]  /*7c6c0*/  PRMT R7, R17.reuse, 0x7772, RZ ;  /* 0x0000777211077816 */ /* 0x041fe400000000ff */
[----:B------:R-:W-:-:S09]  /*7c6d0*/  PRMT R17, R17, 0x7773, RZ ;  /* 0x0000777311117816 */ /* 0x000fd200000000ff */
[----:B--2---:R-:W-:Y:S01]  /*7c6e0*/  @P6 STG.E.U8 desc[UR56][R36.64], R7 ;  /* 0x0000000724006986 */ /* 0x004fe2000c101138 */
[----:B------:R-:W-:-:S13]  /*7c6f0*/  LOP3.LUT P6, RZ, R9, 0x2000, RZ, 0xc0, !PT ;  /* 0x0000200009ff7812 */ /* 0x000fda00078cc0ff */
[----:B------:R0:W-:Y:S04]  /*7c700*/  @P6 STG.E.U8 desc[UR56][R18.64], R17 ;  /* 0x0000001112006986 */ /* 0x0001e8000c101138 */
[----:B0-----:R-:W2:Y:S01]  /*7c710*/  LDL.LU.64 R18, [R1+0x23d0] ;  /* 0x0023d00001127983 */ /* 0x001ea20000300a00 */
[----:B------:R-:W-:Y:S02]  /*7c720*/  LOP3.LUT P6, RZ, R9, 0x1000, RZ, 0xc0, !PT ;  /* 0x0000100009ff7812 */ /* 0x000fe400078cc0ff */
[----:B------:R-:W-:Y:S02]  /*7c730*/  LOP3.LUT P1, RZ, R220, 0x1000000, RZ, 0xc0, !PT ;  /* 0x01000000dcff7812 */ /* 0x000fe4000782c0ff */
[----:B---3--:R-:W-:-:S09]  /*7c740*/  PRMT R7, R62, 0x7770, RZ ;  /* 0x000077703e077816 */ /* 0x008fd200000000ff */
[----:B------:R0:W-:Y:S04]  /*7c750*/  @P6 STG.E.U8 desc[UR56][R232.64], R7 ;  /* 0x00000007e8006986 */ /* 0x0001e8000c101138 */
[----:B0-----:R-:W3:Y:S01]  /*7c760*/  LDL.LU.64 R232, [R1+0x23c8] ;  /* 0x0023c80001e87983 */ /* 0x001ee20000300a00 */
[----:B------:R-:W-:Y:S02]  /*7c770*/  LOP3.LUT P4, RZ, R220, 0x2000000, RZ, 0xc0, !PT ;  /* 0x02000000dcff7812 */ /* 0x000fe4000788c0ff */
[----:B------:R-:W-:Y:S02]  /*7c780*/  PRMT R7, R62, 0x7771, RZ ;  /* 0x000077713e077816 */ /* 0x000fe400000000ff */
[C---:B------:R-:W-:Y:S02]  /*7c790*/  LOP3.LUT P3, RZ, R220.reuse, 0x4000000, RZ, 0xc0, !PT ;  /* 0x04000000dcff7812 */ /* 0x040fe4000786c0ff */
[C---:B------:R-:W-:Y:S01]  /*7c7a0*/  LOP3.LUT P0, RZ, R220.reuse, 0x8000000, RZ, 0xc0, !PT ;  /* 0x08000000dcff7812 */ /* 0x040fe2000780c0ff */
[----:B------:R0:W-:Y:S01]  /*7c7b0*/  @P1 STG.E.U8 desc[UR56][R32.64], R7 ;  /* 0x0000000720001986 */ /* 0x0001e2000c101138 */
[----:B------:R-:W-:-:S02]  /*7c7c0*/  LOP3.LUT P2, RZ, R220, 0x10000000, RZ, 0xc0, !PT ;  /* 0x10000000dcff7812 */ /* 0x000fc4000784c0ff */
[C---:B0-----:R-:W-:Y:S01]  /*7c7d0*/  PRMT R7, R62.reuse, 0x7772, RZ ;  /* 0x000077723e077816 */ /* 0x041fe200000000ff */
[----:B------:R-:W3:Y:S01]  /*7c7e0*/  LDL.LU.64 R32, [R1+0x1870] ;  /* 0x0018700001207983 */ /* 0x000ee20000300a00 */
[----:B------:R-:W-:-:S03]  /*7c7f0*/  PRMT R62, R62, 0x7773, RZ ;  /* 0x000077733e3e7816 */ /* 0x000fc600000000ff */
[----:B----4-:R0:W-:Y:S04]  /*7c800*/  @P4 STG.E.U8 desc[UR56][R30.64], R7 ;  /* 0x000000071e004986 */ /* 0x0101e8000c101138 */
[----:B------:R1:W-:Y:S04]  /*7c810*/  @P3 STG.E.U8 desc[UR56][R228.64], R62 ;  /* 0x0000003ee4003986 */ /* 0x0003e8000c101138 */
[----:B0-----:R-:W4:Y:S04]  /*7c820*/  LDL.LU.64 R30, [R1+0x1868] ;  /* 0x00186800011e7983 */ /* 0x001f280000300a00 */
[----:B-1----:R-:W4:Y:S01]  /*7c830*/  LDL.LU.64 R228, [R1+0x1860] ;  /* 0x0018600001e47983 */ /* 0x002f220000300a00 */
[----:B------:R-:W-:-:S02]  /*7c840*/  LOP3.LUT P5, RZ, R220, 0x20000000, RZ, 0xc0, !PT ;  /* 0x20000000dcff7812 */ /* 0x000fc400078ac0ff */
[----:B--2---:R-:W-:-:S05]  /*7c850*/  PRMT R7, R18, 0x7770, RZ ;  /* 0x0000777012077816 */ /* 0x004fca00000000ff */
[----:B------:R0:W-:Y:S02]  /*7c860*/  @P0 STG.E.U8 desc[UR56][R28.64], R7 ;  /* 0x000000071c000986 */ /* 0x0001e4000c101138 */
[C---:B0-----:R-:W-:Y:S02]  /*7c870*/  PRMT R7, R18.reuse, 0x7771, RZ ;  /* 0x0000777112077816 */ /* 0x041fe400000000ff */
[----:B------:R-:W2:Y:S04]  /*7c880*/  LDL.LU.64 R28, [R1+0x1858] ;  /* 0x00185800011c7983 */ /* 0x000ea80000300a00 */
[----:B------:R0:W-:Y:S04]  /*7c890*/  @P2 STG.E.U8 desc[UR56][R224.64], R7 ;  /* 0x00000007e0002986 */ /* 0x0001e8000c101138 */
[----:B0-----:R-:W2:Y:S01]  /*7c8a0*/  LDL.LU.64 R224, [R1+0x1850] ;  /* 0x0018500001e07983 */ /* 0x001ea20000300a00 */
[----:B------:R-:W-:-:S05]  /*7c8b0*/  PRMT R7, R18, 0x7772, RZ ;  /* 0x0000777212077816 */ /* 0x000fca00000000ff */
[----:B------:R0:W-:Y:S04]  /*7c8c0*/  @P5 STG.E.U8 desc[UR56][R226.64], R7 ;  /* 0x00000007e2005986 */ /* 0x0001e8000c101138 */
[----:B0-----:R-:W2:Y:S04]  /*7c8d0*/  LDL.LU.64 R226, [R1+0x1840] ;  /* 0x0018400001e27983 */ /* 0x001ea80000300a00 */
[----:B------:R-:W2:Y:S01]  /*7c8e0*/  LDL.LU.64 R56, [R1+0x1838] ;  /* 0x0018380001387983 */ /* 0x000ea20000300a00 */
[----:B------:R-:W-:Y:S02]  /*7c8f0*/  LOP3.LUT R9, R9, 0xffffffef, RZ, 0xc0, !PT ;  /* 0xffffffef09097812 */ /* 0x000fe400078ec0ff */
[----:B---3--:R-:W-:-:S02]  /*7c900*/  LOP3.LUT P6, RZ, R232, 0x1000, RZ, 0xc0, !PT ;  /* 0x00001000e8ff7812 */ /* 0x008fc400078cc0ff */
[C---:B------:R-:W-:Y:S02]  /*7c910*/  LOP3.LUT P3, RZ, R232.reuse, 0x1, RZ, 0xc0, !PT ;  /* 0x00000001e8ff7812 */ /* 0x040fe4000786c0ff */
[C---:B------:R-:W-:Y:S02]  /*7c920*/  LOP3.LUT P0, RZ, R232.reuse, 0x2, RZ, 0xc0, !PT ;  /* 0x00000002e8ff7812 */ /* 0x040fe4000780c0ff */
[----:B------:R-:W-:Y:S02]  /*7c930*/  LOP3.LUT P2, RZ, R232, 0x4, RZ, 0xc0, !PT ;  /* 0x00000004e8ff7812 */ /* 0x000fe4000784c0ff */
[----:B------:R-:W-:Y:S02]  /*7c940*/  PRMT R18, R18, 0x7773, RZ ;  /* 0x0000777312127816 */ /* 0x000fe400000000ff */
[----:B------:R-:W-:Y:S02]  /*7c950*/  PRMT R7, R63, 0x7770, RZ ;  /* 0x000077703f077816 */ /* 0x000fe400000000ff */
[----:B------:R-:W-:Y:S01]  /*7c960*/  LOP3.LUT P5, RZ, R232, 0x8, RZ, 0xc0, !PT ;  /* 0x00000008e8ff7812 */ /* 0x000fe200078ac0ff */
[----:B------:R-:W3:Y:S04]  /*7c970*/  LDL.LU.64 R52, [R1+0x1828] ;  /* 0x0018280001347983 */ /* 0x000ee80000300a00 */
[----:B------:R-:W3:Y:S04]  /*7c980*/  LDL.LU.64 R38, [R1+0x1820] ;  /* 0x0018200001267983 */ /* 0x000ee80000300a00 */
[----:B------:R-:W3:Y:S04]  /*7c990*/  LDL.LU.64 R34, [R1+0x1818] ;  /* 0x0018180001227983 */ /* 0x000ee80000300a00 */
[----:B------:R-:W3:Y:S01]  /*7c9a0*/  LDL.LU.64 R36, [R1+0x1810] ;  /* 0x0018100001247983 */ /* 0x000ee20000300a00 */
        /* <DEDUP_REMOVED lines=21> */
[----:B------:R0:W-:Y:S04]  /*7cb00*/  @P3 STG.E.U8 desc[UR56][R32.64], R18 ;  /* 0x0000001220003986 */ /* 0x0001e8000c101138 */
[----:B----4-:R1:W-:Y:S06]  /*7cb10*/  @P0 STG.E.U8 desc[UR56][R30.64], R7 ;  /* 0x000000071e000986 */ /* 0x0103ec000c101138 */
[----:B------:R-:W-:-:S02]  /*7cb20*/  @P6 LOP3.LUT R9, R9, 0x800, RZ, 0xfc, !PT ;  /* 0x0000080009096812 */ /* 0x000fc400078efcff */
[----:B------:R-:W-:Y:S01]  /*7cb30*/  LOP3.LUT P6, RZ, R232, 0x10, RZ, 0xc0, !PT ;  /* 0x00000010e8ff7812 */ /* 0x000fe200078cc0ff */
[----:B0-----:R-:W4:Y:S01]  /*7cb40*/  LDL.LU.64 R32, [R1+0x1808] ;  /* 0x0018080001207983 */ /* 0x001f220000300a00 */
[----:B-1----:R-:W-:-:S03]  /*7cb50*/  PRMT R7, R63, 0x7771, RZ ;  /* 0x000077713f077816 */ /* 0x002fc600000000ff */
[----:B------:R-:W4:Y:S04]  /*7cb60*/  LDL.LU.64 R30, [R1+0x1800] ;  /* 0x00180000011e7983 */ /* 0x000f280000300a00 */
[----:B------:R0:W-:Y:S02]  /*7cb70*/  @P2 STG.E.U8 desc[UR56][R228.64], R7 ;  /* 0x00000007e4002986 */ /* 0x0001e4000c101138 */
[C---:B0-----:R-:W-:Y:S02]  /*7cb80*/  PRMT R7, R63.reuse, 0x7772, RZ ;  /* 0x000077723f077816 */ /* 0x041fe400000000ff */
[----:B------:R-:W-:Y:S01]  /*7cb90*/  PRMT R63, R63, 0x7773, RZ ;  /* 0x000077733f3f7816 */ /* 0x000fe200000000ff */
[----:B------:R-:W4:Y:S04]  /*7cba0*/  LDL.LU.64 R228, [R1+0x17f8] ;  /* 0x0017f80001e47983 */ /* 0x000f280000300a00 */
[----:B--2---:R0:W-:Y:S04]  /*7cbb0*/  @P5 STG.E.U8 desc[UR56][R28.64], R7 ;  /* 0x000000071c005986 */ /* 0x0041e8000c101138 */
[----:B------:R-:W-:Y:S01]  /*7cbc0*/  @P6 STG.E.U8 desc[UR56][R224.64], R63 ;  /* 0x0000003fe0006986 */ /* 0x000fe2000c101138 */
[----:B------:R-:W-:-:S02]  /*7cbd0*/  LOP3.LUT P6, RZ, R9, 0x800, RZ, 0xc0, !PT ;  /* 0x0000080009ff7812 */ /* 0x000fc400078cc0ff */
[----:B0-----:R-:W-:-:S11]  /*7cbe0*/  PRMT R7, R19, 0x7770, RZ ;  /* 0x0000777013077816 */ /* 0x001fd600000000ff */
[----:B------:R0:W-:Y:S01]  /*7cbf0*/  @P6 STG.E.U8 desc[UR56][R24.64], R7 ;  /* 0x0000000718006986 */ /* 0x0001e2000c101138 */
[----:B------:R-:W-:-:S03]  /*7cc00*/  LOP3.LUT P6, RZ, R9, 0x400, RZ, 0xc0, !PT ;  /* 0x0000040009ff7812 */ /* 0x000fc600078cc0ff */
[----:B0-----:R-:W2:Y:S01]  /*7cc10*/  LDL.LU.64 R24, [R1+0x23c0] ;  /* 0x0023c00001187983 */ /* 0x001ea20000300a00 */
[----:B------:R-:W-:-:S03]  /*7cc20*/  PRMT R7, R19, 0x7771, RZ ;  /* 0x0000777113077816 */ /* 0x000fc600000000ff */
[----:B------:R-:W4:Y:S04]  /*7cc30*/  LDL.LU.64 R28, [R1+0x17f0] ;  /* 0x0017f000011c7983 */ /* 0x000f280000300a00 */
[----:B------:R-:W4:Y:S04]  /*7cc40*/  LDL.LU.64 R224, [R1+0x17e8] ;  /* 0x0017e80001e07983 */ /* 0x000f280000300a00 */
[----:B------:R0:W-:Y:S01]  /*7cc50*/  @P6 STG.E.U8 desc[UR56][R226.64], R7 ;  /* 0x00000007e2006986 */ /* 0x0001e2000c101138 */
[----:B------:R-:W-:Y:S02]  /*7cc60*/  LOP3.LUT P6, RZ, R9, 0x200, RZ, 0xc0, !PT ;  /* 0x0000020009ff7812 */ /* 0x000fe400078cc0ff */
[----:B0-----:R-:W-:Y:S01]  /*7cc70*/  PRMT R7, R19, 0x7772, RZ ;  /* 0x0000777213077816 */ /* 0x001fe200000000ff */
[----:B------:R-:W4:Y:S10]  /*7cc80*/  LDL.LU.64 R226, [R1+0x17e0] ;  /* 0x0017e00001e27983 */ /* 0x000f340000300a00 */
[----:B------:R-:W-:Y:S01]  /*7cc90*/  @P6 STG.E.U8 desc[UR56][R56.64], R7 ;  /* 0x0000000738006986 */ /* 0x000fe2000c101138 */
[----:B------:R-:W-:-:S02]  /*7cca0*/  LOP3.LUT P6, RZ, R9, 0x100, RZ, 0xc0, !PT ;  /* 0x0000010009ff7812 */ /* 0x000fc400078cc0ff */
[----:B------:R-:W-:-:S11]  /*7ccb0*/  PRMT R19, R19, 0x7773, RZ ;  /* 0x0000777313137816 */ /* 0x000fd600000000ff */
[----:B------:R0:W-:Y:S04]  /*7ccc0*/  @P6 STG.E.U8 desc[UR56][R20.64], R19 ;  /* 0x0000001314006986 */ /* 0x0001e8000c101138 */
[----:B0-----:R-:W4:Y:S01]  /*7ccd0*/  LDL.LU.64 R20, [R1+0x23b8] ;  /* 0x0023b80001147983 */ /* 0x001f220000300a00 */
[----:B------:R-:W-:Y:S02]  /*7cce0*/  LOP3.LUT P6, RZ, R9, 0x80, RZ, 0xc0, !PT ;  /* 0x0000008009ff7812 */ /* 0x000fe400078cc0ff */
[C---:B------:R-:W-:Y:S02]  /*7ccf0*/  LOP3.LUT P1, RZ, R232.reuse, 0x2000, RZ, 0xc0, !PT ;  /* 0x00002000e8ff7812 */ /* 0x040fe4000782c0ff */
[C---:B------:R-:W-:Y:S02]  /*7cd00*/  LOP3.LUT P4, RZ, R232.reuse, 0x4000, RZ, 0xc0, !PT ;  /* 0x00004000e8ff7812 */ /* 0x040fe4000788c0ff */
[----:B------:R-:W-:-:S02]  /*7cd10*/  LOP3.LUT P3, RZ, R232, 0x8000, RZ, 0xc0, !PT ;  /* 0x00008000e8ff7812 */ /* 0x000fc4000786c0ff */
[----:B------:R-:W-:Y:S02]  /*7cd20*/  LOP3.LUT P0, RZ, R232, 0x10000, RZ, 0xc0, !PT ;  /* 0x00010000e8ff7812 */ /* 0x000fe4000780c0ff */
[----:B--2---:R-:W-:-:S05]  /*7cd30*/  PRMT R7, R24, 0x7770, RZ ;  /* 0x0000777018077816 */ /* 0x004fca00000000ff */
[----:B---3--:R0:W-:Y:S01]  /*7cd40*/  @P6 STG.E.U8 desc[UR56][R52.64], R7 ;  /* 0x0000000734006986 */ /* 0x0081e2000c101138 */
[----:B------:R-:W-:Y:S02]  /*7cd50*/  LOP3.LUT P6, RZ, R9, 0x40, RZ, 0xc0, !PT ;  /* 0x0000004009ff7812 */ /* 0x000fe400078cc0ff */
[----:B0-----:R-:W-:-:S11]  /*7cd60*/  PRMT R7, R24, 0x7771, RZ ;  /* 0x0000777118077816 */ /* 0x001fd600000000ff */
[----:B------:R0:W-:Y:S01]  /*7cd70*/  @P6 STG.E.U8 desc[UR56][R38.64], R7 ;  /* 0x0000000726006986 */ /* 0x0001e2000c101138 */
[----:B------:R-:W-:Y:S02]  /*7cd80*/  LOP3.LUT P6, RZ, R9, 0x20, RZ, 0xc0, !PT ;  /* 0x0000002009ff7812 */ /* 0x000fe400078cc0ff */
[----:B0-----:R-:W-:-:S11]  /*7cd90*/  PRMT R7, R24, 0x7772, RZ ;  /* 0x0000777218077816 */ /* 0x001fd600000000ff */
[----:B------:R4:W-:Y:S01]  /*7cda0*/  @P6 STG.E.U8 desc[UR56][R34.64], R7 ;  /* 0x0000000722006986 */ /* 0x0009e2000c101138 */
[----:B------:R-:W-:Y:S02]  /*7cdb0*/  LOP3.LUT P6, RZ, R9, 0x10, RZ, 0xc0, !PT ;  /* 0x0000001009ff7812 */ /* 0x000fe400078cc0ff */
[----:B------:R-:W-:Y:S02]  /*7cdc0*/  PRMT R24, R24, 0x7773, RZ ;  /* 0x0000777318187816 */ /* 0x000fe400000000ff */
[----:B----4-:R-:W-:-:S09]  /*7cdd0*/  PRMT R7, R20, 0x7770, RZ ;  /* 0x0000777014077816 */ /* 0x010fd200000000ff */
[----:B------:R-:W-:Y:S04]  /*7cde0*/  @P6 STG.E.U8 desc[UR56][R36.64], R24 ;  /* 0x0000001824006986 */ /* 0x000fe8000c101138 */
[----:B------:R0:W-:Y:S02]  /*7cdf0*/  @P1 STG.E.U8 desc[UR56][R32.64], R7 ;  /* 0x0000000720001986 */ /* 0x0001e4000c101138 */
[----:B0-----:R-:W-:-:S05]  /*7ce00*/  PRMT R7, R20, 0x7771, RZ ;  /* 0x0000777114077816 */ /* 0x001fca00000000ff */
[----:B------:R0:W-:Y:S02]  /*7ce10*/  @P4 STG.E.U8 desc[UR56][R30.64], R7 ;  /* 0x000000071e004986 */ /* 0x0001e4000c101138 */
[C---:B0-----:R-:W-:Y:S02]  /*7ce20*/  PRMT R7, R20.reuse, 0x7772, RZ ;  /* 0x0000777214077816 */ /* 0x041fe400000000ff */
[----:B------:R-:W-:Y:S01]  /*7ce30*/  PRMT R20, R20, 0x7773, RZ ;  /* 0x0000777314147816 */ /* 0x000fe200000000ff */
[----:B------:R-:W2:Y:S04]  /*7ce40*/  LDL.LU.64 R30, [R1+0x17d8] ;  /* 0x0017d800011e7983 */ /* 0x000ea80000300a00 */
[----:B------:R0:W-:Y:S04]  /*7ce50*/  @P3 STG.E.U8 desc[UR56][R228.64], R7 ;  /* 0x00000007e4003986 */ /* 0x0001e8000c101138 */
[----:B------:R1:W-:Y:S04]  /*7ce60*/  @P0 STG.E.U8 desc[UR56][R28.64], R20 ;  /* 0x000000141c000986 */ /* 0x0003e8000c101138 */
[----:B0-----:R-:W3:Y:S04]  /*7ce70*/  LDL.LU.64 R228, [R1+0x17d0] ;  /* 0x0017d00001e47983 */ /* 0x001ee80000300a00 */
[----:B-1----:R-:W4:Y:S01]  /*7ce80*/  LDL.LU.64 R28, [R1+0x17c8] ;  /* 0x0017c800011c7983 */ /* 0x002f220000300a00 */
[----:B------:R-:W-:-:S02]  /*7ce90*/  LOP3.LUT P2, RZ, R232, 0x20000, RZ, 0xc0, !PT ;  /* 0x00020000e8ff7812 */ /* 0x000fc4000784c0ff */
[C---:B------:R-:W-:Y:S02]  /*7cea0*/  LOP3.LUT P5, RZ, R232.reuse, 0x40000, RZ, 0xc0, !PT ;  /* 0x00040000e8ff7812 */ /* 0x040fe400078ac0ff */
[----:B------:R-:W-:Y:S02]  /*7ceb0*/  PRMT R7, R25, 0x7770, RZ ;  /* 0x0000777019077816 */ /* 0x000fe400000000ff */
[C---:B------:R-:W-:Y:S02]  /*7cec0*/  LOP3.LUT P3, RZ, R232.reuse, 0x80000, RZ, 0xc0, !PT ;  /* 0x00080000e8ff7812 */ /* 0x040fe4000786c0ff */
[----:B------:R-:W-:-:S05]  /*7ced0*/  LOP3.LUT P0, RZ, R232, 0x100000, RZ, 0xc0, !PT ;  /* 0x00100000e8ff7812 */ /* 0x000fca000780c0ff */
[----:B------:R0:W-:Y:S01]  /*7cee0*/  @P2 STG.E.U8 desc[UR56][R224.64], R7 ;  /* 0x00000007e0002986 */ /* 0x0001e2000c101138 */
[C---:B------:R-:W-:Y:S02]  /*7cef0*/  LOP3.LUT P2, RZ, R232.reuse, 0x200000, RZ, 0xc0, !PT ;  /* 0x00200000e8ff7812 */ /* 0x040fe4000784c0ff */
[C---:B0-----:R-:W-:Y:S01]  /*7cf00*/  PRMT R7, R25.reuse, 0x7771, RZ ;  /* 0x0000777119077816 */ /* 0x041fe200000000ff */
[----:B------:R-:W4:Y:S04]  /*7cf10*/  LDL.LU.64 R224, [R1+0x17b8] ;  /* 0x0017b80001e07983 */ /* 0x000f280000300a00 */
[----:B------:R0:W-:Y:S01]  /*7cf20*/  @P5 STG.E.U8 desc[UR56][R226.64], R7 ;  /* 0x00000007e2005986 */ /* 0x0001e2000c101138 */
[----:B------:R-:W-:Y:S02]  /*7cf30*/  LOP3.LUT P5, RZ, R232, 0x400000, RZ, 0xc0, !PT ;  /* 0x00400000e8ff7812 */ /* 0x000fe400078ac0ff */
[----:B0-----:R-:W-:-:S02]  /*7cf40*/  PRMT R7, R25, 0x7772, RZ ;  /* 0x0000777219077816 */ /* 0x001fc400000000ff */
[----:B------:R-:W-:Y:S01]  /*7cf50*/  PRMT R25, R25, 0x7773, RZ ;  /* 0x0000777319197816 */ /* 0x000fe200000000ff */
[----:B------:R-:W4:Y:S04]  /*7cf60*/  LDL.LU.64 R226, [R1+0x17b0] ;  /* 0x0017b00001e27983 */ /* 0x000f280000300a00 */
[----:B------:R-:W4:Y:S04]  /*7cf70*/  LDL.LU.64 R230, [R1+0x17a0] ;  /* 0x0017a00001e67983 */ /* 0x000f280000300a00 */
[----:B------:R-:W4:Y:S04]  /*7cf80*/  LDL.LU.64 R56, [R1+0x1798] ;  /* 0x0017980001387983 */ /* 0x000f280000300a00 */
[----:B------:R-:W4:Y:S04]  /*7cf90*/  LDL.LU.64 R52, [R1+0x1790] ;  /* 0x0017900001347983 */ /* 0x000f280000300a00 */
        /* <DEDUP_REMOVED lines=8> */
[----:B------:R-:W-:Y:S01]  /*7d020*/  LOP3.LUT R10, R10, 0xbfffffff, RZ, 0xc0, !PT ;  /* 0xbfffffff0a0a7812 */ /* 0x000fe200078ec0ff */
[----:B--2---:R0:W-:Y:S02]  /*7d030*/  @P3 STG.E.U8 desc[UR56][R30.64], R7 ;  /* 0x000000071e003986 */ /* 0x0041e4000c101138 */
[C---:B0-----:R-:W-:Y:S02]  /*7d040*/  PRMT R7, R21.reuse, 0x7770, RZ ;  /* 0x0000777015077816 */ /* 0x041fe400000000ff */
[----:B---3--:R-:W-:Y:S04]  /*7d050*/  @P0 STG.E.U8 desc[UR56][R228.64], R25 ;  /* 0x00000019e4000986 */ /* 0x008fe8000c101138 */
[----:B----4-:R0:W-:Y:S02]  /*7d060*/  @P2 STG.E.U8 desc[UR56][R28.64], R7 ;  /* 0x000000071c002986 */ /* 0x0101e4000c101138 */
[----:B0-----:R-:W-:-:S05]  /*7d070*/  PRMT R7, R21, 0x7771, RZ ;  /* 0x0000777115077816 */ /* 0x001fca00000000ff */
[----:B------:R0:W-:Y:S04]  /*7d080*/  @P5 STG.E.U8 desc[UR56][R26.64], R7 ;  /* 0x000000071a005986 */ /* 0x0001e8000c101138 */
[----:B0-----:R-:W2:Y:S01]  /*7d090*/  LDL.LU.64 R26, [R1+0x23b0] ;  /* 0x0023b000011a7983 */ /* 0x001ea20000300a00 */
[----:B------:R-:W-:Y:S02]  /*7d0a0*/  @P6 LOP3.LUT R10, R10, 0x40000000, RZ, 0xfc, !PT ;  /* 0x400000000a0a6812 */ /* 0x000fe400078efcff */
[----:B------:R-:W-:Y:S02]  /*7d0b0*/  LOP3.LUT P6, RZ, R232, 0x10000000, RZ, 0xc0, !PT ;  /* 0x10000000e8ff7812 */ /* 0x000fe400078cc0ff */
[----:B------:R-:W-:Y:S02]  /*7d0c0*/  LOP3.LUT R9, R9, 0xfffffffe, RZ, 0xc0, !PT ;  /* 0xfffffffe09097812 */ /* 0x000fe400078ec0ff */
[----:B------:R-:W-:-:S02]  /*7d0d0*/  PRMT R7, R21, 0x7772, RZ ;  /* 0x0000777215077816 */ /* 0x000fc400000000ff */
[----:B------:R-:W-:Y:S01]  /*7d0e0*/  LOP3.LUT R10, R10, 0x7fffffff, RZ, 0xc0, !PT ;  /* 0x7fffffff0a0a7812 */ /* 0x000fe200078ec0ff */
[----:B------:R-:W3:Y:S01]  /*7d0f0*/  LDL.LU.64 R34, [R1+0x1780] ;  /* 0x0017800001227983 */ /* 0x000ee20000300a00 */
[----:B------:R-:W-:-:S03]  /*7d100*/  PRMT R21, R21, 0x7773, RZ ;  /* 0x0000777315157816 */ /* 0x000fc600000000ff */
[----:B------:R-:W4:Y:S04]  /*7d110*/  LDL.LU.64 R36, [R1+0x1778] ;  /* 0x0017780001247983 */ /* 0x000f280000300a00 */
[----:B------:R-:W4:Y:S04]  /*7d120*/  LDL.LU.64 R32, [R1+0x1770] ;  /* 0x0017700001207983 */ /* 0x000f280000300a00 */
[----:B------:R-:W4:Y:S04]  /*7d130*/  LDL.LU.64 R30, [R1+0x1768] ;  /* 0x00176800011e7983 */ /* 0x000f280000300a00 */
[----:B------:R-:W4:Y:S04]  /*7d140*/  LDL.LU.64 R228, [R1+0x1760] ;  /* 0x0017600001e47983 */ /* 0x000f280000300a00 */
[----:B------:R-:W4:Y:S01]  /*7d150*/  LDL.LU.64 R28, [R1+0x1758] ;  /* 0x00175800011c7983 */ /* 0x000f220000300a00 */
[----:B------:R-:W-:-:S02]  /*7d160*/  @P6 LOP3.LUT R10, R10, 0x80000000, RZ, 0xfc, !PT ;  /* 0x800000000a0a6812 */ /* 0x000fc400078efcff */
[----:B------:R-:W-:-:S13]  /*7d170*/  LOP3.LUT P6, RZ, R232, 0x8000000, RZ, 0xc0, !PT ;  /* 0x08000000e8ff7812 */ /* 0x000fda00078cc0ff */
        /* <DEDUP_REMOVED lines=13> */
[----:B0-----:R-:W4:Y:S10]  /*7d250*/  LDL.LU.64 R224, [R1+0x1750] ;  /* 0x0017500001e07983 */ /* 0x001f340000300a00 */
[----:B------:R-:W-:Y:S01]  /*7d260*/  @P6 STG.E.U8 desc[UR56][R226.64], R21 ;  /* 0x00000015e2006986 */ /* 0x000fe2000c101138 */
[----:B------:R-:W-:-:S02]  /*7d270*/  LOP3.LUT P6, RZ, R9, 0x4, RZ, 0xc0, !PT ;  /* 0x0000000409ff7812 */ /* 0x000fc400078cc0ff */
[----:B--2---:R-:W-:-:S11]  /*7d280*/  PRMT R7, R26, 0x7770, RZ ;  /* 0x000077701a077816 */ /* 0x004fd600000000ff */
[----:B------:R0:W-:Y:S04]  /*7d290*/  @P6 STG.E.U8 desc[UR56][R22.64], R7 ;  /* 0x0000000716006986 */ /* 0x0001e8000c101138 */
[----:B0-----:R-:W2:Y:S04]  /*7d2a0*/  LDL.LU.64 R22, [R1+0x23a8] ;  /* 0x0023a80001167983 */ /* 0x001ea80000300a00 */
[----:B------:R-:W4:Y:S01]  /*7d2b0*/  LDL.LU.64 R226, [R1+0x1748] ;  /* 0x0017480001e27983 */ /* 0x000f220000300a00 */
[----:B------:R-:W-:Y:S02]  /*7d2c0*/  LOP3.LUT P6, RZ, R9, 0x2, RZ, 0xc0, !PT ;  /* 0x0000000209ff7812 */ /* 0x000fe400078cc0ff */
[----:B------:R-:W-:-:S11]  /*7d2d0*/  PRMT R7, R26, 0x7771, RZ ;  /* 0x000077711a077816 */ /* 0x000fd600000000ff */
[----:B------:R0:W-:Y:S01]  /*7d2e0*/  @P6 STG.E.U8 desc[UR56][R230.64], R7 ;  /* 0x00000007e6006986 */ /* 0x0001e2000c101138 */
[----:B------:R-:W-:Y:S02]  /*7d2f0*/  LOP3.LUT P6, RZ, R9, 0x1, RZ, 0xc0, !PT ;  /* 0x0000000109ff7812 */ /* 0x000fe400078cc0ff */
[----:B0-----:R-:W-:-:S11]  /*7d300*/  PRMT R7, R26, 0x7772, RZ ;  /* 0x000077721a077816 */ /* 0x001fd600000000ff */
[----:B------:R2:W-:Y:S01]  /*7d310*/  @P6 STG.E.U8 desc[UR56][R56.64], R7 ;  /* 0x0000000738006986 */ /* 0x0005e2000c101138 */
[----:B------:R-:W-:Y:S02]  /*7d320*/  LOP3.LUT P6, RZ, R10, 0x80000000, RZ, 0xc0, !PT ;  /* 0x800000000aff7812 */ /* 0x000fe400078cc0ff */
[----:B------:R-:W-:-:S11]  /*7d330*/  PRMT R26, R26, 0x7773, RZ ;  /* 0x000077731a1a7816 */ /* 0x000fd600000000ff */
[----:B------:R-:W-:Y:S01]  /*7d340*/  @P6 STG.E.U8 desc[UR56][R52.64], R26 ;  /* 0x0000001a34006986 */ /* 0x000fe2000c101138 */
[----:B------:R-:W-:Y:S02]  /*7d350*/  LOP3.LUT P6, RZ, R10, 0x40000000, RZ, 0xc0, !PT ;  /* 0x400000000aff7812 */ /* 0x000fe400078cc0ff */
[C---:B------:R-:W-:Y:S02]  /*7d360*/  LOP3.LUT P1, RZ, R233.reuse, 0x1, RZ, 0xc0, !PT ;  /* 0x00000001e9ff7812 */ /* 0x040fe4000782c0ff */
[C---:B------:R-:W-:Y:S02]  /*7d370*/  LOP3.LUT P4, RZ, R233.reuse, 0x2, RZ, 0xc0, !PT ;  /* 0x00000002e9ff7812 */ /* 0x040fe4000788c0ff */
[C---:B------:R-:W-:Y:S02]  /*7d380*/  LOP3.LUT P3, RZ, R233.reuse, 0x4, RZ, 0xc0, !PT ;  /* 0x00000004e9ff7812 */ /* 0x040fe4000786c0ff */
[C---:B------:R-:W-:Y:S02]  /*7d390*/  LOP3.LUT P0, RZ, R233.reuse, 0x8, RZ, 0xc0, !PT ;  /* 0x00000008e9ff7812 */ /* 0x040fe4000780c0ff */
[----:B------:R-:W-:-:S02]  /*7d3a0*/  LOP3.LUT P2, RZ, R233, 0x10, RZ, 0xc0, !PT ;  /* 0x00000010e9ff7812 */ /* 0x000fc4000784c0ff */
[----:B------:R-:W-:Y:S02]  /*7d3b0*/  LOP3.LUT P5, RZ, R233, 0x20, RZ, 0xc0, !PT ;  /* 0x00000020e9ff7812 */ /* 0x000fe400078ac0ff */
[----:B--2---:R-:W-:-:S05]  /*7d3c0*/  PRMT R7, R22, 0x7770, RZ ;  /* 0x0000777016077816 */ /* 0x004fca00000000ff */
[----:B------:R0:W-:Y:S01]  /*7d3d0*/  @P6 STG.E.U8 desc[UR56][R38.64], R7 ;  /* 0x0000000726006986 */ /* 0x0001e2000c101138 */
[----:B------:R-:W-:Y:S02]  /*7d3e0*/  LOP3.LUT P6, RZ, R10, 0x20000000, RZ, 0xc0, !PT ;  /* 0x200000000aff7812 */ /* 0x000fe400078cc0ff */
[----:B0-----:R-:W-:-:S11]  /*7d3f0*/  PRMT R7, R22, 0x7771, RZ ;  /* 0x0000777116077816 */ /* 0x001fd600000000ff */
[----:B---3--:R0:W-:Y:S01]  /*7d400*/  @P6 STG.E.U8 desc[UR56][R34.64], R7 ;  /* 0x0000000722006986 */ /* 0x0081e2000c101138 */
[----:B------:R-:W-:Y:S02]  /*7d410*/  LOP3.LUT P6, RZ, R10, 0x10000000, RZ, 0xc0, !PT ;  /* 0x100000000aff7812 */ /* 0x000fe400078cc0ff */
[C---:B0-----:R-:W-:Y:S02]  /*7d420*/  PRMT R7, R22.reuse, 0x7772, RZ ;  /* 0x0000777216077816 */ /* 0x041fe400000000ff */
[----:B------:R-:W-:-:S09]  /*7d430*/  PRMT R22, R22, 0x7773, RZ ;  /* 0x0000777316167816 */ /* 0x000fd200000000ff */
[----:B----4-:R0:W-:Y:S04]  /*7d440*/  @P6 STG.E.U8 desc[UR56][R36.64], R7 ;  /* 0x0000000724006986 */ /* 0x0101e8000c101138 */
[----:B------:R-:W-:Y:S01]  /*7d450*/  @P1 STG.E.U8 desc[UR56][R32.64], R22 ;  /* 0x0000001620001986 */ /* 0x000fe2000c101138 */
[----:B0-----:R-:W-:-:S05]  /*7d460*/  PRMT R7, R27, 0x7770, RZ ;  /* 0x000077701b077816 */ /* 0x001fca00000000ff */
[----:B------:R0:W-:Y:S02]  /*7d470*/  @P4 STG.E.U8 desc[UR56][R30.64], R7 ;  /* 0x000000071e004986 */ /* 0x0001e4000c101138 */
[----:B0-----:R-:W-:-:S05]  /*7d480*/  PRMT R7, R27, 0x7771, RZ ;  /* 0x000077711b077816 */ /* 0x001fca00000000ff */
[----:B------:R0:W-:Y:S01]  /*7d490*/  @P3 STG.E.U8 desc[UR56][R228.64], R7 ;  /* 0x00000007e4003986 */ /* 0x0001e2000c101138 */
[----:B------:R-:W-:Y:S02]  /*7d4a0*/  LOP3.LUT P3, RZ, R233, 0x40, RZ, 0xc0, !PT ;  /* 0x00000040e9ff7812 */ /* 0x000fe4000786c0ff */
[C---:B0-----:R-:W-:Y:S02]  /*7d4b0*/  PRMT R7, R27.reuse, 0x7772, RZ ;  /* 0x000077721b077816 */ /* 0x041fe400000000ff */
[----:B------:R-:W-:-:S03]  /*7d4c0*/  PRMT R27, R27, 0x7773, RZ ;  /* 0x000077731b1b7816 */ /* 0x000fc600000000ff */
[----:B------:R0:W-:Y:S04]  /*7d4d0*/  @P0 STG.E.U8 desc[UR56][R28.64], R7 ;  /* 0x000000071c000986 */ /* 0x0001e8000c101138 */
[----:B------:R1:W-:Y:S01]  /*7d4e0*/  @P2 STG.E.U8 desc[UR56][R224.64], R27 ;  /* 0x0000001be0002986 */ /* 0x0003e2000c101138 */
[----:B0-----:R-:W-:-:S03]  /*7d4f0*/  PRMT R7, R23, 0x7770, RZ ;  /* 0x0000777017077816 */ /* 0x001fc600000000ff */
[----:B------:R-:W2:Y:S04]  /*7d500*/  LDL.LU.64 R28, [R1+0x1738] ;  /* 0x00173800011c7983 */ /* 0x000ea80000300a00 */
[----:B-1----:R-:W3:Y:S04]  /*7d510*/  LDL.LU.64 R224, [R1+0x1730] ;  /* 0x0017300001e07983 */ /* 0x002ee80000300a00 */
[----:B------:R0:W-:Y:S02]  /*7d520*/  @P5 STG.E.U8 desc[UR56][R226.64], R7 ;  /* 0x00000007e2005986 */ /* 0x0001e4000c101138 */
[----:B0-----:R-:W-:-:S02]  /*7d530*/  PRMT R7, R23, 0x7771, RZ ;  /* 0x0000777117077816 */ /* 0x001fc400000000ff */
[----:B------:R-:W4:Y:S04]  /*7d540*/  LDL.LU.64 R226, [R1+0x1720] ;  /* 0x0017200001e27983 */ /* 0x000f280000300a00 */
[----:B------:R-:W4:Y:S04]  /*7d550*/  LDL.LU.64 R230, [R1+0x1718] ;  /* 0x0017180001e67983 */ /* 0x000f280000300a00 */
[----:B------:R-:W4:Y:S04]  /*7d560*/  LDL.LU.64 R56, [R1+0x1710] ;  /* 0x0017100001387983 */ /* 0x000f280000300a00 */
[----:B------:R0:W-:Y:S04]  /*7d570*/  @P3 STG.E.U8 desc[UR56][R40.64], R7 ;  /* 0x0000000728003986 */ /* 0x0001e8000c101138 */
[----:B0-----:R-:W4:Y:S01]  /*7d580*/  LDL.LU.64 R40, [R1+0x23a0] ;  /* 0x0023a00001287983 */ /* 0x001f220000300a00 */
[----:B------:R-:W-:-:S02]  /*7d590*/  LOP3.LUT P6, RZ, R233, 0x40000, RZ, 0xc0, !PT ;  /* 0x00040000e9ff7812 */ /* 0x000fc400078cc0ff */
[----:B------:R-:W-:Y:S02]  /*7d5a0*/  LOP3.LUT R10, R10, 0xffefffff, RZ, 0xc0, !PT ;  /* 0xffefffff0a0a7812 */ /* 0x000fe400078ec0ff */
[C---:B------:R-:W-:Y:S02]  /*7d5b0*/  LOP3.LUT P0, RZ, R233.reuse, 0x80, RZ, 0xc0, !PT ;  /* 0x00000080e9ff7812 */ /* 0x040fe4000780c0ff */
[C---:B------:R-:W-:Y:S02]  /*7d5c0*/  LOP3.LUT P2, RZ, R233.reuse, 0x100, RZ, 0xc0, !PT ;  /* 0x00000100e9ff7812 */ /* 0x040fe4000784c0ff */
[----:B------:R-:W-:Y:S02]  /*7d5d0*/  LOP3.LUT P5, RZ, R233, 0x200, RZ, 0xc0, !PT ;  /* 0x00000200e9ff7812 */ /* 0x000fe400078ac0ff */
[----:B------:R-:W-:Y:S01]  /*7d5e0*/  PRMT R7, R23, 0x7772, RZ ;  /* 0x0000777217077816 */ /* 0x000fe200000000ff */
[----:B------:R-:W4:Y:S02]  /*7d5f0*/  LDL.LU.64 R52, [R1+0x1708] ;  /* 0x0017080001347983 */ /* 0x000f240000300a00 */
[----:B------:R-:W-:-:S02]  /*7d600*/  @P6 LOP3.LUT R10, R10, 0x100000, RZ, 0xfc, !PT ;  /* 0x001000000a0a6812 */ /* 0x000fc400078efcff */
[----:B------:R-:W-:Y:S02]  /*7d610*/  LOP3.LUT P6, RZ, R233, 0x20000, RZ, 0xc0, !PT ;  /* 0x00020000e9ff7812 */ /* 0x000fe400078cc0ff */
[----:B------:R-:W-:Y:S01]  /*7d620*/  PRMT R23, R23, 0x7773, RZ ;  /* 0x0000777317177816 */ /* 0x000fe200000000ff */
[----:B------:R-:W4:Y:S01]  /*7d630*/  LDL.LU.64 R38, [R1+0x1700] ;  /* 0x0017000001267983 */ /* 0x000f220000300a00 */
[----:B------:R-:W-:-:S03]  /*7d640*/  LOP3.LUT R10, R10, 0xffdfffff, RZ, 0xc0, !PT ;  /* 0xffdfffff0a0a7812 */ /* 0x000fc600078ec0ff */
[----:B------:R-:W4:Y:S04]  /*7d650*/  LDL.LU.64 R34, [R1+0x16f8] ;  /* 0x0016f80001227983 */ /* 0x000f280000300a00 */
[----:B------:R-:W4:Y:S04]  /*7d660*/  LDL.LU.64 R36, [R1+0x16f0] ;  /* 0x0016f00001247983 */ /* 0x000f280000300a00 */
[----:B------:R-:W4:Y:S01]  /*7d670*/  LDL.LU.64 R32, [R1+0x16e8] ;  /* 0x0016e80001207983 */ /* 0x000f220000300a00 */
[----:B------:R-:W-:Y:S02]  /*7d680*/  @P6 LOP3.LUT R10, R10, 0x200000, RZ, 0xfc, !PT ;  /* 0x002000000a0a6812 */ /* 0x000fe400078efcff */
        /* <DEDUP_REMOVED lines=19> */
[----:B--2---:R4:W-:Y:S04]  /*7d7c0*/  @P0 STG.E.U8 desc[UR56][R28.64], R7 ;  /* 0x000000071c000986 */ /* 0x0049e8000c101138 */
[----:B---3--:R-:W-:Y:S01]  /*7d7d0*/  @P2 STG.E.U8 desc[UR56][R224.64], R23 ;  /* 0x00000017e0002986 */ /* 0x008fe2000c101138 */
[----:B----4-:R-:W-:-:S05]  /*7d7e0*/  PRMT R7, R40, 0x7770, RZ ;  /* 0x0000777028077816 */ /* 0x010fca00000000ff */
[----:B------:R0:W-:Y:S04]  /*7d7f0*/  @P5 STG.E.U8 desc[UR56][R48.64], R7 ;  /* 0x0000000730005986 */ /* 0x0001e8000c101138 */
[----:B0-----:R-:W2:Y:S04]  /*7d800*/  LDL.LU.64 R48, [R1+0x2398] ;  /* 0x0023980001307983 */ /* 0x001ea80000300a00 */
[----:B------:R-:W3:Y:S04]  /*7d810*/  LDL.LU.64 R30, [R1+0x16e0] ;  /* 0x0016e000011e7983 */ /* 0x000ee80000300a00 */
[----:B------:R-:W4:Y:S04]  /*7d820*/  LDL.LU.64 R228, [R1+0x16d8] ;  /* 0x0016d80001e47983 */ /* 0x000f280000300a00 */
[----:B------:R-:W4:Y:S01]  /*7d830*/  LDL.LU.64 R28, [R1+0x16d0] ;  /* 0x0016d000011c7983 */ /* 0x000f220000300a00 */
[----:B------:R-:W-:-:S03]  /*7d840*/  PRMT R7, R40, 0x7771, RZ ;  /* 0x0000777128077816 */ /* 0x000fc600000000ff */
[----:B------:R-:W4:Y:S04]  /*7d850*/  LDL.LU.64 R224, [R1+0x16c8] ;  /* 0x0016c80001e07983 */ /* 0x000f280000300a00 */
[----:B------:R0:W-:Y:S04]  /*7d860*/  @P6 STG.E.U8 desc[UR56][R226.64], R7 ;  /* 0x00000007e2006986 */ /* 0x0001e8000c101138 */
[----:B0-----:R-:W4:Y:S01]  /*7d870*/  LDL.LU.64 R226, [R1+0x16c0] ;  /* 0x0016c00001e27983 */ /* 0x001f220000300a00 */
[----:B------:R-:W-:Y:S02]  /*7d880*/  LOP3.LUT P6, RZ, R10, 0x8000000, RZ, 0xc0, !PT ;  /* 0x080000000aff7812 */ /* 0x000fe400078cc0ff */
[----:B------:R-:W-:-:S02]  /*7d890*/  PRMT R7, R40, 0x7772, RZ ;  /* 0x0000777228077816 */ /* 0x000fc400000000ff */
[----:B------:R-:W-:-:S09]  /*7d8a0*/  PRMT R40, R40, 0x7773, RZ ;  /* 0x0000777328287816 */ /* 0x000fd200000000ff */
[----:B------:R2:W-:Y:S01]  /*7d8b0*/  @P6 STG.E.U8 desc[UR56][R230.64], R7 ;  /* 0x00000007e6006986 */ /* 0x0005e2000c101138 */
[----:B------:R-:W-:-:S13]  /*7d8c0*/  LOP3.LUT P6, RZ, R10, 0x4000000, RZ, 0xc0, !PT ;  /* 0x040000000aff7812 */ /* 0x000fda00078cc0ff */
        /* <DEDUP_REMOVED lines=20> */
[----:B0-----:R-:W-:-:S11]  /*7da10*/  PRMT R7, R41, 0x7770, RZ ;  /* 0x0000777029077816 */ /* 0x001fd600000000ff */
[----:B------:R0:W-:Y:S01]  /*7da20*/  @P6 STG.E.U8 desc[UR56][R32.64], R7 ;  /* 0x0000000720006986 */ /* 0x0001e2000c101138 */
[----:B------:R-:W-:Y:S02]  /*7da30*/  LOP3.LUT P6, RZ, R10, 0x100000, RZ, 0xc0, !PT ;  /* 0x001000000aff7812 */ /* 0x000fe400078cc0ff */
[----:B0-----:R-:W-:-:S11]  /*7da40*/  PRMT R7, R41, 0x7771, RZ ;  /* 0x0000777129077816 */ /* 0x001fd600000000ff */
[----:B---3--:R0:W-:Y:S02]  /*7da50*/  @P6 STG.E.U8 desc[UR56][R30.64], R7 ;  /* 0x000000071e006986 */ /* 0x0081e4000c101138 */
[C---:B0-----:R-:W-:Y:S02]  /*7da60*/  PRMT R7, R41.reuse, 0x7772, RZ ;  /* 0x0000777229077816 */ /* 0x041fe400000000ff */
[----:B------:R-:W-:-:S03]  /*7da70*/  PRMT R41, R41, 0x7773, RZ ;  /* 0x0000777329297816 */ /* 0x000fc600000000ff */
[----:B----4-:R0:W-:Y:S04]  /*7da80*/  @P1 STG.E.U8 desc[UR56][R228.64], R7 ;  /* 0x00000007e4001986 */ /* 0x0101e8000c101138 */
[----:B------:R-:W-:Y:S01]  /*7da90*/  @P4 STG.E.U8 desc[UR56][R28.64], R41 ;  /* 0x000000291c004986 */ /* 0x000fe2000c101138 */
[----:B0-----:R-:W-:-:S05]  /*7daa0*/  PRMT R7, R49, 0x7770, RZ ;  /* 0x0000777031077816 */ /* 0x001fca00000000ff */
[----:B------:R0:W-:Y:S02]  /*7dab0*/  @P3 STG.E.U8 desc[UR56][R224.64], R7 ;  /* 0x00000007e0003986 */ /* 0x0001e4000c101138 */
[----:B0-----:R-:W-:-:S05]  /*7dac0*/  PRMT R7, R49, 0x7771, RZ ;  /* 0x0000777131077816 */ /* 0x001fca00000000ff */
[----:B------:R0:W-:Y:S02]  /*7dad0*/  @P0 STG.E.U8 desc[UR56][R226.64], R7 ;  /* 0x00000007e2000986 */ /* 0x0001e4000c101138 */
[C---:B0-----:R-:W-:Y:S02]  /*7dae0*/  PRMT R7, R49.reuse, 0x7772, RZ ;  /* 0x0000777231077816 */ /* 0x041fe400000000ff */
[----:B------:R-:W-:-:S03]  /*7daf0*/  PRMT R49, R49, 0x7773, RZ ;  /* 0x0000777331317816 */ /* 0x000fc600000000ff */
[----:B------:R0:W-:Y:S04]  /*7db00*/  @P2 STG.E.U8 desc[UR56][R234.64], R7 ;  /* 0x00000007ea002986 */ /* 0x0001e8000c101138 */
[----:B------:R1:W-:Y:S04]  /*7db10*/  @P5 STG.E.U8 desc[UR56][R42.64], R49 ;  /* 0x000000312a005986 */ /* 0x0003e8000c101138 */
[----:B0-----:R-:W2:Y:S04]  /*7db20*/  LDL.LU.64 R234, [R1+0x2390] ;  /* 0x0023900001ea7983 */ /* 0x001ea80000300a00 */
[----:B-1----:R-:W3:Y:S04]  /*7db30*/  LDL.LU.64 R42, [R1+0x2388] ;  /* 0x00238800012a7983 */ /* 0x002ee80000300a00 */
[----:B------:R-:W4:Y:S01]  /*7db40*/  LDL.LU.64 R30, [R1+0x16a8] ;  /* 0x0016a800011e7983 */ /* 0x000f220000300a00 */
[----:B------:R-:W-:-:S02]  /*7db50*/  LOP3.LUT P3, RZ, R233, 0x2000000, RZ, 0xc0, !PT ;  /* 0x02000000e9ff7812 */ /* 0x000fc4000786c0ff */
[----:B------:R-:W-:Y:S01]  /*7db60*/  LOP3.LUT P0, RZ, R233, 0x4000000, RZ, 0xc0, !PT ;  /* 0x04000000e9ff7812 */ /* 0x000fe2000780c0ff */
[----:B------:R-:W2:Y:S04]  /*7db70*/  LDL.LU.64 R228, [R1+0x1698] ;  /* 0x0016980001e47983 */ /* 0x000ea80000300a00 */
[----:B------:R-:W2:Y:S04]  /*7db80*/  LDL.LU.64 R28, [R1+0x1690] ;  /* 0x00169000011c7983 */ /* 0x000ea80000300a00 */
[----:B------:R-:W2:Y:S04]  /*7db90*/  LDL.LU.64 R224, [R1+0x1688] ;  /* 0x0016880001e07983 */ /* 0x000ea80000300a00 */
[----:B------:R-:W2:Y:S04]  /*7dba0*/  LDL.LU.64 R226, [R1+0x1680] ;  /* 0x0016800001e27983 */ /* 0x000ea80000300a00 */
[----:B------:R-:W2:Y:S04]  /*7dbb0*/  LDL.LU.64 R56, [R1+0x1678] ;  /* 0x0016780001387983 */ /* 0x000ea80000300a00 */
[----:B------:R-:W2:Y:S04]  /*7dbc0*/  LDL.LU.64 R52, [R1+0x1670] ;  /* 0x0016700001347983 */ /* 0x000ea80000300a00 */
[----:B------:R-:W2:Y:S01]  /*7dbd0*/  LDL.LU.64 R38, [R1+0x1668] ;  /* 0x0016680001267983 */ /* 0x000ea20000300a00 */
[----:B------:R-:W-:-:S02]  /*7dbe0*/  LOP3.LUT R10, R10, 0xffffefff, RZ, 0xc0, !PT ;  /* 0xffffefff0a0a7812 */ /* 0x000fc400078ec0ff */
[----:B---3--:R-:W-:-:S05]  /*7dbf0*/  PRMT R7, R42, 0x7770, RZ ;  /* 0x000077702a077816 */ /* 0x008fca00000000ff */
[----:B----4-:R0:W-:Y:S02]  /*7dc00*/  @P3 STG.E.U8 desc[UR56][R30.64], R7 ;  /* 0x000000071e003986 */ /* 0x0101e4000c101138 */
[----:B0-----:R-:W-:-:S05]  /*7dc10*/  PRMT R7, R42, 0x7771, RZ ;  /* 0x000077712a077816 */ /* 0x001fca00000000ff */
[----:B------:R0:W-:Y:S04]  /*7dc20*/  @P0 STG.E.U8 desc[UR56][R50.64], R7 ;  /* 0x0000000732000986 */ /* 0x0001e8000c101138 */
[----:B0-----:R-:W3:Y:S04]  /*7dc30*/  LDL.LU.64 R50, [R1+0x2380] ;  /* 0x0023800001327983 */ /* 0x001ee80000300a00 */
[----:B------:R-:W4:Y:S01]  /*7dc40*/  LDL.LU.64 R34, [R1+0x1660] ;  /* 0x0016600001227983 */ /* 0x000f220000300a00 */
[----:B--2---:R-:W-:Y:S02]  /*7dc50*/  LOP3.LUT P6, RZ, R234, 0x20, RZ, 0xc0, !PT ;  /* 0x00000020eaff7812 */ /* 0x004fe400078cc0ff */
[----:B------:R-:W-:-:S02]  /*7dc60*/  LOP3.LUT P2, RZ, R233, 0x8000000, RZ, 0xc0, !PT ;  /* 0x08000000e9ff7812 */ /* 0x000fc4000784c0ff */
[----:B------:R-:W-:Y:S02]  /*7dc70*/  LOP3.LUT P5, RZ, R233, 0x10000000, RZ, 0xc0, !PT ;  /* 0x10000000e9ff7812 */ /* 0x000fe400078ac0ff */
[----:B------:R-:W-:Y:S01]  /*7dc80*/  PRMT R7, R42, 0x7772, RZ ;  /* 0x000077722a077816 */ /* 0x000fe200000000ff */
[----:B------:R-:W2:Y:S06]  /*7dc90*/  LDL.LU.64 R36, [R1+0x1650] ;  /* 0x0016500001247983 */ /* 0x000eac0000300a00 */
[----:B------:R-:W-:Y:S02]  /*7dca0*/  @P6 LOP3.LUT R10, R10, 0x1000, RZ, 0xfc, !PT ;  /* 0x000010000a0a6812 */ /* 0x000fe400078efcff */
[----:B------:R-:W-:Y:S01]  /*7dcb0*/  LOP3.LUT P6, RZ, R234, 0x10, RZ, 0xc0, !PT ;  /* 0x00000010eaff7812 */ /* 0x000fe200078cc0ff */
[----:B------:R0:W-:Y:S01]  /*7dcc0*/  @P2 STG.E.U8 desc[UR56][R228.64], R7 ;  /* 0x00000007e4002986 */ /* 0x0001e2000c101138 */
[----:B------:R-:W-:-:S02]  /*7dcd0*/  PRMT R42, R42, 0x7773, RZ ;  /* 0x000077732a2a7816 */ /* 0x000fc400000000ff */
[----:B------:R-:W-:Y:S01]  /*7dce0*/  LOP3.LUT R10, R10, 0xffffdfff, RZ, 0xc0, !PT ;  /* 0xffffdfff0a0a7812 */ /* 0x000fe200078ec0ff */
[----:B------:R-:W2:Y:S04]  /*7dcf0*/  LDL.LU.64 R32, [R1+0x1648] ;  /* 0x0016480001207983 */ /* 0x000ea80000300a00 */
[----:B------:R1:W-:Y:S04]  /*7dd00*/  @P5 STG.E.U8 desc[UR56][R28.64], R42 ;  /* 0x0000002a1c005986 */ /* 0x0003e8000c101138 */
[----:B------:R-:W2:Y:S01]  /*7dd10*/  LDL.LU.64 R30, [R1+0x1640] ;  /* 0x00164000011e7983 */ /* 0x000ea20000300a00 */
[----:B------:R-:W-:-:S02]  /*7dd20*/  @P6 LOP3.LUT R10, R10, 0x2000, RZ, 0xfc, !PT ;  /* 0x000020000a0a6812 */ /* 0x000fc400078efcff */
[----:B------:R-:W-:Y:S01]  /*7dd30*/  LOP3.LUT P6, RZ, R234, 0x8, RZ, 0xc0, !PT ;  /* 0x00000008eaff7812 */ /* 0x000fe200078cc0ff */
[----:B0-----:R-:W2:Y:S04]  /*7dd40*/  LDL.LU.64 R228, [R1+0x1638] ;  /* 0x0016380001e47983 */ /* 0x001ea80000300a00 */
[----:B-1----:R-:W2:Y:S01]  /*7dd50*/  LDL.LU.64 R28, [R1+0x1630] ;  /* 0x00163000011c7983 */ /* 0x002ea20000300a00 */
[----:B------:R-:W-:-:S07]  /*7dd60*/  LOP3.LUT R10, R10, 0xffffbfff, RZ, 0xc0, !PT ;  /* 0xffffbfff0a0a7812 */ /* 0x000fce00078ec0ff */
        /* <DEDUP_REMOVED lines=17> */
[----:B---3--:R-:W-:-:S11]  /*7de80*/  PRMT R7, R50, 0x7770, RZ ;  /* 0x0000777032077816 */ /* 0x008fd600000000ff */
[----:B------:R0:W-:Y:S01]  /*7de90*/  @P6 STG.E.U8 desc[UR56][R224.64], R7 ;  /* 0x00000007e0006986 */ /* 0x0001e2000c101138 */
[----:B------:R-:W-:Y:S02]  /*7dea0*/  LOP3.LUT P6, RZ, R10, 0x80000, RZ, 0xc0, !PT ;  /* 0x000800000aff7812 */ /* 0x000fe400078cc0ff */
[----:B0-----:R-:W-:Y:S01]  /*7deb0*/  PRMT R7, R50, 0x7771, RZ ;  /* 0x0000777132077816 */ /* 0x001fe200000000ff */
[----:B------:R-:W3:Y:S10]  /*7dec0*/  LDL.LU.64 R224, [R1+0x1628] ;  /* 0x0016280001e07983 */ /* 0x000ef40000300a00 */
[----:B------:R0:W-:Y:S01]  /*7ded0*/  @P6 STG.E.U8 desc[UR56][R226.64], R7 ;  /* 0x00000007e2006986 */ /* 0x0001e2000c101138 */
[----:B------:R-:W-:-:S02]  /*7dee0*/  LOP3.LUT P6, RZ, R10, 0x40000, RZ, 0xc0, !PT ;  /* 0x000400000aff7812 */ /* 0x000fc400078cc0ff */
[----:B0-----:R-:W-:Y:S01]  /*7def0*/  PRMT R7, R50, 0x7772, RZ ;  /* 0x0000777232077816 */ /* 0x001fe200000000ff */
[----:B------:R-:W3:Y:S10]  /*7df00*/  LDL.LU.64 R226, [R1+0x1620] ;  /* 0x0016200001e27983 */ /* 0x000ef40000300a00 */
[----:B------:R0:W-:Y:S01]  /*7df10*/  @P6 STG.E.U8 desc[UR56][R56.64], R7 ;  /* 0x0000000738006986 */ /* 0x0001e2000c101138 */
[----:B------:R-:W-:-:S02]  /*7df20*/  LOP3.LUT P6, RZ, R10, 0x20000, RZ, 0xc0, !PT ;  /* 0x000200000aff7812 */ /* 0x000fc400078cc0ff */
[----:B------:R-:W-:-:S11]  /*7df30*/  PRMT R50, R50, 0x7773, RZ ;  /* 0x0000777332327816 */ /* 0x000fd600000000ff */
[----:B------:R-:W-:Y:S01]  /*7df40*/  @P6 STG.E.U8 desc[UR56][R52.64], R50 ;  /* 0x0000003234006986 */ /* 0x000fe2000c101138 */
[----:B------:R-:W-:Y:S02]  /*7df50*/  LOP3.LUT P6, RZ, R10, 0x10000, RZ, 0xc0, !PT ;  /* 0x000100000aff7812 */ /* 0x000fe400078cc0ff */
[----:B0-----:R-:W-:-:S11]  /*7df60*/  PRMT R7, R43, 0x7770, RZ ;  /* 0x000077702b077816 */ /* 0x001fd600000000ff */
[----:B------:R0:W-:Y:S01]  /*7df70*/  @P6 STG.E.U8 desc[UR56][R38.64], R7 ;  /* 0x0000000726006986 */ /* 0x0001e2000c101138 */
[----:B------:R-:W-:Y:S02]  /*7df80*/  LOP3.LUT P6, RZ, R10, 0x8000, RZ, 0xc0, !PT ;  /* 0x000080000aff7812 */ /* 0x000fe400078cc0ff */
[----:B0-----:R-:W-:-:S11]  /*7df90*/  PRMT R7, R43, 0x7771, RZ ;  /* 0x000077712b077816 */ /* 0x001fd600000000ff */
[----:B----4-:R0:W-:Y:S01]  /*7dfa0*/  @P6 STG.E.U8 desc[UR56][R34.64], R7 ;  /* 0x0000000722006986 */ /* 0x0101e2000c101138 */
[----:B------:R-:W-:Y:S02]  /*7dfb0*/  LOP3.LUT P6, RZ, R10, 0x4000, RZ, 0xc0, !PT ;  /* 0x000040000aff7812 */ /* 0x000fe400078cc0ff */
[----:B0-----:R-:W-:-:S11]  /*7dfc0*/  PRMT R7, R43, 0x7772, RZ ;  /* 0x000077722b077816 */ /* 0x001fd600000000ff */
[----:B------:R0:W-:Y:S04]  /*7dfd0*/  @P6 STG.E.U8 desc[UR56][R44.64], R7 ;  /* 0x000000072c006986 */ /* 0x0001e8000c101138 */
[----:B0-----:R-:W4:Y:S01]  /*7dfe0*/  LDL.LU.64 R44, [R1+0x2378] ;  /* 0x00237800012c7983 */ /* 0x001f220000300a00 */
[----:B------:R-:W-:Y:S02]  /*7dff0*/  LOP3.LUT P6, RZ, R10, 0x2000, RZ, 0xc0, !PT ;  /* 0x000020000aff7812 */ /* 0x000fe400078cc0ff */
[----:B------:R-:W-:Y:S02]  /*7e000*/  PRMT R43, R43, 0x7773, RZ ;  /* 0x000077732b2b7816 */ /* 0x000fe400000000ff */
[----:B------:R-:W-:Y:S02]  /*7e010*/  LOP3.LUT P1, RZ, R234, 0x40, RZ, 0xc0, !PT ;  /* 0x00000040eaff7812 */ /* 0x000fe4000782c0ff */
[----:B------:R-:W-:-:S07]  /*7e020*/  PRMT R7, R51, 0x7770, RZ ;  /* 0x0000777033077816 */ /* 0x000fce00000000ff */
[----:B--2---:R-:W-:Y:S01]  /*7e030*/  @P6 STG.E.U8 desc[UR56][R36.64], R43 ;  /* 0x0000002b24006986 */ /* 0x004fe2000c101138 */
[----:B------:R-:W-:Y:S02]  /*7e040*/  LOP3.LUT P6, RZ, R10, 0x1000, RZ, 0xc0, !PT ;  /* 0x000010000aff7812 */ /* 0x000fe400078cc0ff */
[C---:B------:R-:W-:Y:S02]  /*7e050*/  LOP3.LUT P4, RZ, R234.reuse, 0x80, RZ, 0xc0, !PT ;  /* 0x00000080eaff7812 */ /* 0x040fe4000788c0ff */
[C---:B------:R-:W-:Y:S02]  /*7e060*/  LOP3.LUT P3, RZ, R234.reuse, 0x100, RZ, 0xc0, !PT ;  /* 0x00000100eaff7812 */ /* 0x040fe4000786c0ff */
[----:B------:R-:W-:-:S07]  /*7e070*/  LOP3.LUT P0, RZ, R234, 0x200, RZ, 0xc0, !PT ;  /* 0x00000200eaff7812 */ /* 0x000fce000780c0ff */
[----:B------:R0:W-:Y:S01]  /*7e080*/  @P6 STG.E.U8 desc[UR56][R32.64], R7 ;  /* 0x0000000720006986 */ /* 0x0001e2000c101138 */
[----:B------:R-:W-:Y:S02]  /*7e090*/  LOP3.LUT P2, RZ, R234, 0x400, RZ, 0xc0, !PT ;  /* 0x00000400eaff7812 */ /* 0x000fe4000784c0ff */
[----:B0-----:R-:W-:-:S05]  /*7e0a0*/  PRMT R7, R51, 0x7771, RZ ;  /* 0x0000777133077816 */ /* 0x001fca00000000ff */
[----:B------:R0:W-:Y:S01]  /*7e0b0*/  @P1 STG.E.U8 desc[UR56][R30.64], R7 ;  /* 0x000000071e001986 */ /* 0x0001e2000c101138 */
[----:B------:R-:W-:Y:S02]  /*7e0c0*/  LOP3.LUT P5, RZ, R234, 0x800, RZ, 0xc0, !PT ;  /* 0x00000800eaff7812 */ /* 0x000fe400078ac0ff */
[C---:B0-----:R-:W-:Y:S02]  /*7e0d0*/  PRMT R7, R51.reuse, 0x7772, RZ ;  /* 0x0000777233077816 */ /* 0x041fe400000000ff */
[----:B------:R-:W-:-:S03]  /*7e0e0*/  PRMT R51, R51, 0x7773, RZ ;  /* 0x0000777333337816 */ /* 0x000fc600000000ff */
[----:B------:R4:W-:Y:S04]  /*7e0f0*/  @P4 STG.E.U8 desc[UR56][R228.64], R7 ;  /* 0x00000007e4004986 */ /* 0x0009e8000c101138 */
[----:B------:R-:W-:Y:S01]  /*7e100*/  @P3 STG.E.U8 desc[UR56][R28.64], R51 ;  /* 0x000000331c003986 */ /* 0x000fe2000c101138 */
[----:B------:R-:W-:Y:S02]  /*7e110*/  LOP3.LUT P6, RZ, R234, 0x1000000, RZ, 0xc0, !PT ;  /* 0x01000000eaff7812 */ /* 0x000fe400078cc0ff */
[----:B------:R-:W-:Y:S02]  /*7e120*/  LOP3.LUT R10, R10, 0xffffffef, RZ, 0xc0, !PT ;  /* 0xffffffef0a0a7812 */ /* 0x000fe400078ec0ff */
[----:B----4-:R-:W-:-:S05]  /*7e130*/  PRMT R7, R44, 0x7770, RZ ;  /* 0x000077702c077816 */ /* 0x010fca00000000ff */
[----:B---3--:R0:W-:Y:S02]  /*7e140*/  @P0 STG.E.U8 desc[UR56][R224.64], R7 ;  /* 0x00000007e0000986 */ /* 0x0081e4000c101138 */
        /* <DEDUP_REMOVED lines=14> */
[----:B------:R-:W4:Y:S01]  /*7e230*/  LDL.LU.64 R34, [R1+0x15c0] ;  /* 0x0015c00001227983 */ /* 0x000f220000300a00 */
        /* <DEDUP_REMOVED lines=18> */
[C---:B------:R-:W-:Y:S02]  /*7e360*/  LOP3.LUT P3, RZ, R234.reuse, 0x1000, RZ, 0xc0, !PT ;  /* 0x00001000eaff7812 */ /* 0x040fe4000786c0ff */
[----:B------:R-:W-:-:S07]  /*7e370*/  LOP3.LUT P0, RZ, R234, 0x2000, RZ, 0xc0, !PT ;  /* 0x00002000eaff7812 */ /* 0x000fce000780c0ff */
[----:B------:R-:W-:Y:S02]  /*7e380*/  @P6 LOP3.LUT R10, R10, 0x400, RZ, 0xfc, !PT ;  /* 0x000004000a0a6812 */ /* 0x000fe400078efcff */
[C---:B------:R-:W-:Y:S02]  /*7e390*/  LOP3.LUT P6, RZ, R234.reuse, 0x20000, RZ, 0xc0, !PT ;  /* 0x00020000eaff7812 */ /* 0x040fe400078cc0ff */
[----:B------:R-:W-:Y:S02]  /*7e3a0*/  LOP3.LUT P2, RZ, R234, 0x4000, RZ, 0xc0, !PT ;  /* 0x00004000eaff7812 */ /* 0x000fe4000784c0ff */
[----:B------:R-:W-:Y:S02]  /*7e3b0*/  PRMT R44, R44, 0x7773, RZ ;  /* 0x000077732c2c7816 */ /* 0x000fe400000000ff */
[----:B------:R-:W-:Y:S02]  /*7e3c0*/  LOP3.LUT R10, R10, 0xfffff7ff, RZ, 0xc0, !PT ;  /* 0xfffff7ff0a0a7812 */ /* 0x000fe400078ec0ff */
[----:B------:R-:W-:-:S05]  /*7e3d0*/  LOP3.LUT P5, RZ, R234, 0x8000, RZ, 0xc0, !PT ;  /* 0x00008000eaff7812 */ /* 0x000fca00078ac0ff */
[----:B------:R-:W-:Y:S02]  /*7e3e0*/  @P6 LOP3.LUT R10, R10, 0x800, RZ, 0xfc, !PT ;  /* 0x000008000a0a6812 */ /* 0x000fe400078efcff */
[----:B------:R-:W-:Y:S02]  /*7e3f0*/  LOP3.LUT P6, RZ, R234, 0x10000, RZ, 0xc0, !PT ;  /* 0x00010000eaff7812 */ /* 0x000fe400078cc0ff */
[C---:B--2---:R-:W-:Y:S01]  /*7e400*/  PRMT R7, R64.reuse, 0x7770, RZ ;  /* 0x0000777040077816 */ /* 0x044fe200000000ff */
[----:B---3--:R0:W-:Y:S04]  /*7e410*/  @P3 STG.E.U8 desc[UR56][R36.64], R44 ;  /* 0x0000002c24003986 */ /* 0x0081e8000c101138 */
[----:B----4-:R1:W-:Y:S04]  /*7e420*/  @P0 STG.E.U8 desc[UR56][R32.64], R7 ;  /* 0x0000000720000986 */ /* 0x0103e8000c101138 */
[----:B0-----:R-:W2:Y:S01]  /*7e430*/  LDL.LU.64 R36, [R1+0x15b0] ;  /* 0x0015b00001247983 */ /* 0x001ea20000300a00 */
[----:B-1----:R-:W-:-:S03]  /*7e440*/  PRMT R7, R64, 0x7771, RZ ;  /* 0x0000777140077816 */ /* 0x002fc600000000ff */
[----:B------:R-:W3:Y:S04]  /*7e450*/  LDL.LU.64 R32, [R1+0x15a8] ;  /* 0x0015a80001207983 */ /* 0x000ee80000300a00 */
[----:B------:R0:W-:Y:S02]  /*7e460*/  @P2 STG.E.U8 desc[UR56][R30.64], R7 ;  /* 0x000000071e002986 */ /* 0x0001e4000c101138 */
[C---:B0-----:R-:W-:Y:S02]  /*7e470*/  PRMT R7, R64.reuse, 0x7772, RZ ;  /* 0x0000777240077816 */ /* 0x041fe400000000ff */
[----:B------:R-:W-:Y:S01]  /*7e480*/  PRMT R64, R64, 0x7773, RZ ;  /* 0x0000777340407816 */ /* 0x000fe200000000ff */
[----:B------:R-:W4:Y:S04]  /*7e490*/  LDL.LU.64 R30, [R1+0x15a0] ;  /* 0x0015a000011e7983 */ /* 0x000f280000300a00 */
[----:B------:R0:W-:Y:S04]  /*7e4a0*/  @P5 STG.E.U8 desc[UR56][R228.64], R7 ;  /* 0x00000007e4005986 */ /* 0x0001e8000c101138 */
[----:B------:R1:W-:Y:S01]  /*7e4b0*/  @P6 STG.E.U8 desc[UR56][R28.64], R64 ;  /* 0x000000401c006986 */ /* 0x0003e2000c101138 */
[----:B------:R-:W-:-:S02]  /*7e4c0*/  LOP3.LUT P6, RZ, R10, 0x800, RZ, 0xc0, !PT ;  /* 0x000008000aff7812 */ /* 0x000fc400078cc0ff */
[----:B0-----:R-:W-:Y:S01]  /*7e4d0*/  PRMT R7, R45, 0x7770, RZ ;  /* 0x000077702d077816 */ /* 0x001fe200000000ff */
[----:B------:R-:W4:Y:S04]  /*7e4e0*/  LDL.LU.64 R228, [R1+0x1598] ;  /* 0x0015980001e47983 */ /* 0x000f280000300a00 */
[----:B-1----:R-:W4:Y:S06]  /*7e4f0*/  LDL.LU.64 R28, [R1+0x1590] ;  /* 0x00159000011c7983 */ /* 0x002f2c0000300a00 */
        /* <DEDUP_REMOVED lines=10> */
[----:B------:R-:W-:-:S11]  /*7e5a0*/  PRMT R45, R45, 0x7773, RZ ;  /* 0x000077732d2d7816 */ /* 0x000fd600000000ff */
[----:B------:R-:W-:Y:S01]  /*7e5b0*/  @P6 STG.E.U8 desc[UR56][R38.64], R45 ;  /* 0x0000002d26006986 */ /* 0x000fe2000c101138 */
[----:B------:R-:W-:Y:S02]  /*7e5c0*/  LOP3.LUT P6, RZ, R10, 0x80, RZ, 0xc0, !PT ;  /* 0x000000800aff7812 */ /* 0x000fe400078cc0ff */
[----:B0-----:R-:W-:-:S11]  /*7e5d0*/  PRMT R7, R65, 0x7770, RZ ;  /* 0x0000777041077816 */ /* 0x001fd600000000ff */
[----:B------:R0:W-:Y:S01]  /*7e5e0*/  @P6 STG.E.U8 desc[UR56][R46.64], R7 ;  /* 0x000000072e006986 */ /* 0x0001e2000c101138 */
[----:B------:R-:W-:-:S03]  /*7e5f0*/  LOP3.LUT P6, RZ, R10, 0x40, RZ, 0xc0, !PT ;  /* 0x000000400aff7812 */ /* 0x000fc600078cc0ff */
[----:B0-----:R-:W3:Y:S01]  /*7e600*/  LDL.LU.64 R46, [R1+0x2368] ;  /* 0x00236800012e7983 */ /* 0x001ee20000300a00 */
[----:B------:R-:W-:-:S09]  /*7e610*/  PRMT R7, R65, 0x7771, RZ ;  /* 0x0000777141077816 */ /* 0x000fd200000000ff */
[----:B------:R0:W-:Y:S01]  /*7e620*/  @P6 STG.E.U8 desc[UR56][R34.64], R7 ;  /* 0x0000000722006986 */ /* 0x0001e2000c101138 */
[----:B------:R-:W-:Y:S02]  /*7e630*/  LOP3.LUT P6, RZ, R10, 0x20, RZ, 0xc0, !PT ;  /* 0x000000200aff7812 */ /* 0x000fe400078cc0ff */
[----:B0-----:R-:W-:-:S11]  /*7e640*/  PRMT R7, R65, 0x7772, RZ ;  /* 0x0000777241077816 */ /* 0x001fd600000000ff */
[----:B------:R0:W-:Y:S04]  /*7e650*/  @P6 STG.E.U8 desc[UR56][R66.64], R7 ;  /* 0x0000000742006986 */ /* 0x0001e8000c101138 */
[----:B0-----:R-:W4:Y:S01]  /*7e660*/  LDL.LU.64 R66, [R1+0x2360] ;  /* 0x0023600001427983 */ /* 0x001f220000300a00 */
[----:B------:R-:W-:Y:S02]  /*7e670*/  LOP3.LUT P6, RZ, R10, 0x10, RZ, 0xc0, !PT ;  /* 0x000000100aff7812 */ /* 0x000fe400078cc0ff */
[C---:B------:R-:W-:Y:S02]  /*7e680*/  LOP3.LUT P1, RZ, R234.reuse, 0x2000000, RZ, 0xc0, !PT ;  /* 0x02000000eaff7812 */ /* 0x040fe4000782c0ff */
[----:B------:R-:W-:Y:S02]  /*7e690*/  LOP3.LUT P4, RZ, R234, 0x4000000, RZ, 0xc0, !PT ;  /* 0x04000000eaff7812 */ /* 0x000fe4000788c0ff */
[----:B------:R-:W-:-:S02]  /*7e6a0*/  PRMT R65, R65, 0x7773, RZ ;  /* 0x0000777341417816 */ /* 0x000fc400000000ff */
[C---:B------:R-:W-:Y:S02]  /*7e6b0*/  LOP3.LUT P3, RZ, R234.reuse, 0x8000000, RZ, 0xc0, !PT ;  /* 0x08000000eaff7812 */ /* 0x040fe4000786c0ff */
[C---:B------:R-:W-:Y:S02]  /*7e6c0*/  LOP3.LUT P0, RZ, R234.reuse, 0x10000000, RZ, 0xc0, !PT ;  /* 0x10000000eaff7812 */ /* 0x040fe4000780c0ff */
[C---:B------:R-:W-:Y:S02]  /*7e6d0*/  LOP3.LUT P2, RZ, R234.reuse, 0x20000000, RZ, 0xc0, !PT ;  /* 0x20000000eaff7812 */ /* 0x040fe4000784c0ff */
[----:B------:R-:W-:Y:S01]  /*7e6e0*/  LOP3.LUT P5, RZ, R234, 0x40000000, RZ, 0xc0, !PT ;  /* 0x40000000eaff7812 */ /* 0x000fe200078ac0ff */
[----:B--2---:R-:W-:Y:S01]  /*7e6f0*/  @P6 STG.E.U8 desc[UR56][R36.64], R65 ;  /* 0x0000004124006986 */ /* 0x004fe2000c101138 */
[----:B---3--:R-:W-:-:S05]  /*7e700*/  PRMT R7, R46, 0x7770, RZ ;  /* 0x000077702e077816 */ /* 0x008fca00000000ff */
[----:B------:R0:W-:Y:S02]  /*7e710*/  @P1 STG.E.U8 desc[UR56][R32.64], R7 ;  /* 0x0000000720001986 */ /* 0x0001e4000c101138 */
[C---:B0-----:R-:W-:Y:S02]  /*7e720*/  PRMT R7, R46.reuse, 0x7771, RZ ;  /* 0x000077712e077816 */ /* 0x041fe400000000ff */
[----:B------:R-:W2:Y:S04]  /*7e730*/  LDL.LU.64 R32, [R1+0x1578] ;  /* 0x0015780001207983 */ /* 0x000ea80000300a00 */
[----:B----4-:R0:W-:Y:S02]  /*7e740*/  @P4 STG.E.U8 desc[UR56][R30.64], R7 ;  /* 0x000000071e004986 */ /* 0x0101e4000c101138 */
[----:B0-----:R-:W-:-:S02]  /*7e750*/  PRMT R7, R46, 0x7772, RZ ;  /* 0x000077722e077816 */ /* 0x001fc400000000ff */
[----:B------:R-:W3:Y:S01]  /*7e760*/  LDL.LU.64 R30, [R1+0x1570] ;  /* 0x00157000011e7983 */ /* 0x000ee20000300a00 */
[----:B------:R-:W-:-:S03]  /*7e770*/  PRMT R46, R46, 0x7773, RZ ;  /* 0x000077732e2e7816 */ /* 0x000fc600000000ff */
[----:B------:R0:W-:Y:S04]  /*7e780*/  @P3 STG.E.U8 desc[UR56][R228.64], R7 ;  /* 0x00000007e4003986 */ /* 0x0001e8000c101138 */
[----:B------:R1:W-:Y:S04]  /*7e790*/  @P0 STG.E.U8 desc[UR56][R28.64], R46 ;  /* 0x0000002e1c000986 */ /* 0x0003e8000c101138 */
[----:B0-----:R-:W4:Y:S01]  /*7e7a0*/  LDL.LU.64 R228, [R1+0x1568] ;  /* 0x0015680001e47983 */ /* 0x001f220000300a00 */
[----:B------:R-:W-:-:S03]  /*7e7b0*/  PRMT R7, R66, 0x7770, RZ ;  /* 0x0000777042077816 */ /* 0x000fc600000000ff */
[----:B-1----:R-:W4:Y:S04]  /*7e7c0*/  LDL.LU.64 R28, [R1+0x1560] ;  /* 0x00156000011c7983 */ /* 0x002f280000300a00 */
[----:B------:R0:W-:Y:S04]  /*7e7d0*/  @P2 STG.E.U8 desc[UR56][R224.64], R7 ;  /* 0x00000007e0002986 */ /* 0x0001e8000c101138 */
[----:B0-----:R-:W4:Y:S01]  /*7e7e0*/  LDL.LU.64 R224, [R1+0x1558] ;  /* 0x0015580001e07983 */ /* 0x001f220000300a00 */
[----:B------:R-:W-:-:S05]  /*7e7f0*/  PRMT R7, R66, 0x7771, RZ ;  /* 0x0000777142077816 */ /* 0x000fca00000000ff */
[----:B------:R0:W-:Y:S04]  /*7e800*/  @P5 STG.E.U8 desc[UR56][R226.64], R7 ;  /* 0x00000007e2005986 */ /* 0x0001e8000c101138 */
[----:B0-----:R-:W4:Y:S04]  /*7e810*/  LDL.LU.64 R226, [R1+0x1550] ;  /* 0x0015500001e27983 */ /* 0x001f280000300a00 */
[----:B------:R-:W4:Y:S04]  /*7e820*/  LDL.LU.64 R52, [R1+0x1540] ;  /* 0x0015400001347983 */ /* 0x000f280000300a00 */
[----:B------:R-:W4:Y:S01]  /*7e830*/  LDL.LU.64 R38, [R1+0x1538] ;  /* 0x0015380001267983 */ /* 0x000f220000300a00 */
[----:B------:R-:W-:-:S02]  /*7e840*/  LOP3.LUT P6, RZ, R235, 0x800, RZ, 0xc0, !PT ;  /* 0x00000800ebff7812 */ /* 0x000fc400078cc0ff */
[----:B------:R-:W-:Y:S02]  /*7e850*/  LOP3.LUT R11, R11, 0xefffffff, RZ, 0xc0, !PT ;  /* 0xefffffff0b0b7812 */ /* 0x000fe400078ec0ff */
[----:B------:R-:W-:Y:S02]  /*7e860*/  LOP3.LUT R10, R10, 0xfffffffe, RZ, 0xc0, !PT ;  /* 0xfffffffe0a0a7812 */ /* 0x000fe400078ec0ff */
[----:B------:R-:W-:Y:S02]  /*7e870*/  LOP3.LUT P3, RZ, R234, 0x80000000, RZ, 0xc0, !PT ;  /* 0x80000000eaff7812 */ /* 0x000fe4000786c0ff */
[C---:B------:R-:W-:Y:S02]  /*7e880*/  LOP3.LUT P0, RZ, R235.reuse, 0x1, RZ, 0xc0, !PT ;  /* 0x00000001ebff7812 */ /* 0x040fe4000780c0ff */
[----:B------:R-:W-:Y:S02]  /*7e890*/  LOP3.LUT P2, RZ, R235, 0x2, RZ, 0xc0, !PT ;  /* 0x00000002ebff7812 */ /* 0x000fe4000784c0ff */
[----:B------:R-:W-:-:S02]  /*7e8a0*/  PRMT R7, R66, 0x7772, RZ ;  /* 0x0000777242077816 */ /* 0x000fc400000000ff */
[----:B------:R-:W-:Y:S01]  /*7e8b0*/  LOP3.LUT P5, RZ, R235, 0x4, RZ, 0xc0, !PT ;  /* 0x00000004ebff7812 */ /* 0x000fe200078ac0ff */
[----:B------:R-:W4:Y:S01]  /*7e8c0*/  LDL.LU.64 R34, [R1+0x1520] ;  /* 0x0015200001227983 */ /* 0x000f220000300a00 */
[----:B------:R-:W-:Y:S02]  /*7e8d0*/  @P6 LOP3.LUT R11, R11, 0x10000000, RZ, 0xfc, !PT ;  /* 0x100000000b0b6812 */ /* 0x000fe400078efcff */
[----:B------:R-:W-:Y:S02]  /*7e8e0*/  LOP3.LUT P6, RZ, R235, 0x400, RZ, 0xc0, !PT ;  /* 0x00000400ebff7812 */ /* 0x000fe400078cc0ff */
[----:B------:R-:W-:Y:S01]  /*7e8f0*/  PRMT R66, R66, 0x7773, RZ ;  /* 0x0000777342427816 */ /* 0x000fe200000000ff */
[----:B------:R-:W4:Y:S01]  /*7e900*/  LDL.LU.64 R36, [R1+0x1518] ;  /* 0x0015180001247983 */ /* 0x000f220000300a00 */
[----:B------:R-:W-:-:S09]  /*7e910*/  LOP3.LUT R11, R11, 0xdfffffff, RZ, 0xc0, !PT ;  /* 0xdfffffff0b0b7812 */ /* 0x000fd200078ec0ff */
        /* <DEDUP_REMOVED lines=19> */
[----:B--2---:R0:W-:Y:S02]  /*7ea50*/  @P3 STG.E.U8 desc[UR56][R32.64], R7 ;  /* 0x0000000720003986 */ /* 0x0041e4000c101138 */
[C---:B0-----:R-:W-:Y:S02]  /*7ea60*/  PRMT R7, R47.reuse, 0x7770, RZ ;  /* 0x000077702f077816 */ /* 0x041fe400000000ff */
[----:B------:R-:W2:Y:S04]  /*7ea70*/  LDL.LU.64 R32, [R1+0x1510] ;  /* 0x0015100001207983 */ /* 0x000ea80000300a00 */
[----:B---3--:R0:W-:Y:S04]  /*7ea80*/  @P0 STG.E.U8 desc[UR56][R30.64], R66 ;  /* 0x000000421e000986 */ /* 0x0081e8000c101138 */
[----:B0-----:R-:W3:Y:S04]  /*7ea90*/  LDL.LU.64 R30, [R1+0x1508] ;  /* 0x00150800011e7983 */ /* 0x001ee80000300a00 */
[----:B----4-:R0:W-:Y:S02]  /*7eaa0*/  @P2 STG.E.U8 desc[UR56][R228.64], R7 ;  /* 0x00000007e4002986 */ /* 0x0101e4000c101138 */
[----:B0-----:R-:W-:-:S02]  /*7eab0*/  PRMT R7, R47, 0x7771, RZ ;  /* 0x000077712f077816 */ /* 0x001fc400000000ff */
[----:B------:R-:W4:Y:S04]  /*7eac0*/  LDL.LU.64 R228, [R1+0x1500] ;  /* 0x0015000001e47983 */ /* 0x000f280000300a00 */
[----:B------:R0:W-:Y:S02]  /*7ead0*/  @P5 STG.E.U8 desc[UR56][R28.64], R7 ;  /* 0x000000071c005986 */ /* 0x0001e4000c101138 */
[----:B0-----:R-:W-:Y:S02]  /*7eae0*/  PRMT R7, R47, 0x7772, RZ ;  /* 0x000077722f077816 */ /* 0x001fe400000000ff */
[----:B------:R-:W4:Y:S04]  /*7eaf0*/  LDL.LU.64 R28, [R1+0x14f8] ;  /* 0x0014f800011c7983 */ /* 0x000f280000300a00 */
[----:B------:R0:W-:Y:S01]  /*7eb00*/  @P6 STG.E.U8 desc[UR56][R224.64], R7 ;  /* 0x00000007e0006986 */ /* 0x0001e2000c101138 */
[----:B------:R-:W-:-:S02]  /*7eb10*/  LOP3.LUT P6, RZ, R10, 0x8, RZ, 0xc0, !PT ;  /* 0x000000080aff7812 */ /* 0x000fc400078cc0ff */
[----:B------:R-:W-:Y:S02]  /*7eb20*/  PRMT R47, R47, 0x7773, RZ ;  /* 0x000077732f2f7816 */ /* 0x000fe400000000ff */
[----:B0-----:R-:W-:Y:S01]  /*7eb30*/  PRMT R7, R67, 0x7770, RZ ;  /* 0x0000777043077816 */ /* 0x001fe200000000ff */
[----:B------:R-:W4:Y:S08]  /*7eb40*/  LDL.LU.64 R224, [R1+0x14f0] ;  /* 0x0014f00001e07983 */ /* 0x000f300000300a00 */
[----:B------:R0:W-:Y:S01]  /*7eb50*/  @P6 STG.E.U8 desc[UR56][R226.64], R47 ;  /* 0x0000002fe2006986 */ /* 0x0001e2000c101138 */
[----:B------:R-:W-:-:S03]  /*7eb60*/  LOP3.LUT P6, RZ, R10, 0x4, RZ, 0xc0, !PT ;  /* 0x000000040aff7812 */ /* 0x000fc600078cc0ff */
[----:B0-----:R-:W4:Y:S10]  /*7eb70*/  LDL.LU.64 R226, [R1+0x14e8] ;  /* 0x0014e80001e27983 */ /* 0x001f340000300a00 */
[----:B------:R0:W-:Y:S01]  /*7eb80*/  @P6 STG.E.U8 desc[UR56][R68.64], R7 ;  /* 0x0000000744006986 */ /* 0x0001e2000c101138 */
[----:B------:R-:W-:-:S03]  /*7eb90*/  LOP3.LUT P6, RZ, R10, 0x2, RZ, 0xc0, !PT ;  /* 0x000000020aff7812 */ /* 0x000fc600078cc0ff */
[----:B0-----:R-:W2:Y:S01]  /*7eba0*/  LDL.LU.64 R68, [R1+0x2358] ;  /* 0x0023580001447983 */ /* 0x001ea20000300a00 */
[----:B------:R-:W-:-:S09]  /*7ebb0*/  PRMT R7, R67, 0x7771, RZ ;  /* 0x0000777143077816 */ /* 0x000fd200000000ff */
[----:B------:R0:W-:Y:S01]  /*7ebc0*/  @P6 STG.E.U8 desc[UR56][R52.64], R7 ;  /* 0x0000000734006986 */ /* 0x0001e2000c101138 */
[----:B------:R-:W-:Y:S02]  /*7ebd0*/  LOP3.LUT P6, RZ, R10, 0x1, RZ, 0xc0, !PT ;  /* 0x000000010aff7812 */ /* 0x000fe400078cc0ff */
[----:B0-----:R-:W-:-:S11]  /*7ebe0*/  PRMT R7, R67, 0x7772, RZ ;  /* 0x0000777243077816 */ /* 0x001fd600000000ff */
[----:B------:R-:W-:Y:S01]  /*7ebf0*/  @P6 STG.E.U8 desc[UR56][R38.64], R7 ;  /* 0x0000000726006986 */ /* 0x000fe2000c101138 */
[----:B------:R-:W-:Y:S02]  /*7ec00*/  LOP3.LUT P6, RZ, R11, 0x80000000, RZ, 0xc0, !PT ;  /* 0x800000000bff7812 */ /* 0x000fe400078cc0ff */
[----:B------:R-:W-:-:S11]  /*7ec10*/  PRMT R67, R67, 0x7773, RZ ;  /* 0x0000777343437816 */ /* 0x000fd600000000ff */
[----:B------:R0:W-:Y:S04]  /*7ec20*/  @P6 STG.E.U8 desc[UR56][R72.64], R67 ;  /* 0x0000004348006986 */ /* 0x0001e8000c101138 */
[----:B0-----:R-:W4:Y:S01]  /*7ec30*/  LDL.LU.64 R72, [R1+0x2350] ;  /* 0x0023500001487983 */ /* 0x001f220000300a00 */
[----:B------:R-:W-:Y:S02]  /*7ec40*/  LOP3.LUT P6, RZ, R11, 0x40000000, RZ, 0xc0, !PT ;  /* 0x400000000bff7812 */ /* 0x000fe400078cc0ff */
[C---:B------:R-:W-:Y:S02]  /*7ec50*/  LOP3.LUT P1, RZ, R235.reuse, 0x1000, RZ, 0xc0, !PT ;  /* 0x00001000ebff7812 */ /* 0x040fe4000782c0ff */
[C---:B------:R-:W-:Y:S02]  /*7ec60*/  LOP3.LUT P4, RZ, R235.reuse, 0x2000, RZ, 0xc0, !PT ;  /* 0x00002000ebff7812 */ /* 0x040fe4000788c0ff */
[----:B------:R-:W-:-:S02]  /*7ec70*/  LOP3.LUT P3, RZ, R235, 0x4000, RZ, 0xc0, !PT ;  /* 0x00004000ebff7812 */ /* 0x000fc4000786c0ff */
[C---:B------:R-:W-:Y:S02]  /*7ec80*/  LOP3.LUT P0, RZ, R235.reuse, 0x8000, RZ, 0xc0, !PT ;  /* 0x00008000ebff7812 */ /* 0x040fe4000780c0ff */
[C---:B------:R-:W-:Y:S02]  /*7ec90*/  LOP3.LUT P2, RZ, R235.reuse, 0x10000, RZ, 0xc0, !PT ;  /* 0x00010000ebff7812 */ /* 0x040fe4000784c0ff */
[----:B------:R-:W-:Y:S02]  /*7eca0*/  LOP3.LUT P5, RZ, R235, 0x20000, RZ, 0xc0, !PT ;  /* 0x00020000ebff7812 */ /* 0x000fe400078ac0ff */
[----:B--2---:R-:W-:-:S05]  /*7ecb0*/  PRMT R7, R68, 0x7770, RZ ;  /* 0x0000777044077816 */ /* 0x004fca00000000ff */
[----:B------:R0:W-:Y:S01]  /*7ecc0*/  @P6 STG.E.U8 desc[UR56][R34.64], R7 ;  /* 0x0000000722006986 */ /* 0x0001e2000c101138 */
[----:B------:R-:W-:Y:S02]  /*7ecd0*/  LOP3.LUT P6, RZ, R11, 0x20000000, RZ, 0xc0, !PT ;  /* 0x200000000bff7812 */ /* 0x000fe400078cc0ff */
[----:B0-----:R-:W-:-:S11]  /*7ece0*/  PRMT R7, R68, 0x7771, RZ ;  /* 0x0000777144077816 */ /* 0x001fd600000000ff */
[----:B------:R0:W-:Y:S01]  /*7ecf0*/  @P6 STG.E.U8 desc[UR56][R36.64], R7 ;  /* 0x0000000724006986 */ /* 0x0001e2000c101138 */
[----:B------:R-:W-:Y:S02]  /*7ed00*/  LOP3.LUT P6, RZ, R11, 0x10000000, RZ, 0xc0, !PT ;  /* 0x100000000bff7812 */ /* 0x000fe400078cc0ff */
[C---:B0-----:R-:W-:Y:S02]  /*7ed10*/  PRMT R7, R68.reuse, 0x7772, RZ ;  /* 0x0000777244077816 */ /* 0x041fe400000000ff */
[----:B------:R-:W-:-:S09]  /*7ed20*/  PRMT R68, R68, 0x7773, RZ ;  /* 0x0000777344447816 */ /* 0x000fd200000000ff */
[----:B------:R4:W-:Y:S04]  /*7ed30*/  @P6 STG.E.U8 desc[UR56][R32.64], R7 ;  /* 0x0000000720006986 */ /* 0x0009e8000c101138 */
[----:B---3--:R-:W-:Y:S01]  /*7ed40*/  @P1 STG.E.U8 desc[UR56][R30.64], R68 ;  /* 0x000000441e001986 */ /* 0x008fe2000c101138 */
[----:B----4-:R-:W-:-:S05]  /*7ed50*/  PRMT R7, R72, 0x7770, RZ ;  /* 0x0000777048077816 */ /* 0x010fca00000000ff */
        /* <DEDUP_REMOVED lines=8> */
[----:B------:R0:W-:Y:S04]  /*7ede0*/  @P5 STG.E.U8 desc[UR56][R236.64], R7 ;  /* 0x00000007ec005986 */ /* 0x0001e8000c101138 */
[----:B0-----:R-:W2:Y:S04]  /*7edf0*/  LDL.LU.64 R236, [R1+0x2348] ;  /* 0x0023480001ec7983 */ /* 0x001ea80000300a00 */
[----:B------:R-:W3:Y:S04]  /*7ee00*/  LDL.LU.64 R32, [R1+0x14d8] ;  /* 0x0014d80001207983 */ /* 0x000ee80000300a00 */
[----:B------:R-:W4:Y:S04]  /*7ee10*/  LDL.LU.64 R30, [R1+0x14d0] ;  /* 0x0014d000011e7983 */ /* 0x000f280000300a00 */
[----:B------:R-:W2:Y:S04]  /*7ee20*/  LDL.LU.64 R228, [R1+0x14c8] ;  /* 0x0014c80001e47983 */ /* 0x000ea80000300a00 */
[----:B------:R-:W2:Y:S01]  /*7ee30*/  LDL.LU.64 R28, [R1+0x14b8] ;  /* 0x0014b800011c7983 */ /* 0x000ea20000300a00 */
[----:B------:R-:W-:-:S02]  /*7ee40*/  LOP3.LUT P6, RZ, R235, 0x40000000, RZ, 0xc0, !PT ;  /* 0x40000000ebff7812 */ /* 0x000fc400078cc0ff */
[----:B------:R-:W-:Y:S02]  /*7ee50*/  LOP3.LUT R11, R11, 0xffefffff, RZ, 0xc0, !PT ;  /* 0xffefffff0b0b7812 */ /* 0x000fe400078ec0ff */
[C---:B------:R-:W-:Y:S02]  /*7ee60*/  LOP3.LUT P3, RZ, R235.reuse, 0x40000, RZ, 0xc0, !PT ;  /* 0x00040000ebff7812 */ /* 0x040fe4000786c0ff */
[----:B------:R-:W-:Y:S02]  /*7ee70*/  LOP3.LUT P0, RZ, R235, 0x80000, RZ, 0xc0, !PT ;  /* 0x00080000ebff7812 */ /* 0x000fe4000780c0ff */
[----:B------:R-:W-:Y:S01]  /*7ee80*/  PRMT R7, R69, 0x7771, RZ ;  /* 0x0000777145077816 */ /* 0x000fe200000000ff */
[----:B------:R-:W2:Y:S01]  /*7ee90*/  LDL.LU.64 R224, [R1+0x14a8] ;  /* 0x0014a80001e07983 */ /* 0x000ea20000300a00 */
[C---:B------:R-:W-:Y:S02]  /*7eea0*/  LOP3.LUT P2, RZ, R235.reuse, 0x100000, RZ, 0xc0, !PT ;  /* 0x00100000ebff7812 */ /* 0x040fe4000784c0ff */
[----:B------:R-:W-:Y:S01]  /*7eeb0*/  LOP3.LUT P5, RZ, R235, 0x200000, RZ, 0xc0, !PT ;  /* 0x00200000ebff7812 */ /* 0x000fe200078ac0ff */
[----:B------:R-:W2:Y:S04]  /*7eec0*/  LDL.LU.64 R226, [R1+0x14a0] ;  /* 0x0014a00001e27983 */ /* 0x000ea80000300a00 */
[----:B------:R-:W2:Y:S04]  /*7eed0*/  LDL.LU.64 R56, [R1+0x1490] ;  /* 0x0014900001387983 */ /* 0x000ea80000300a00 */
[----:B------:R-:W2:Y:S04]  /*7eee0*/  LDL.LU.64 R52, [R1+0x1488] ;  /* 0x0014880001347983 */ /* 0x000ea80000300a00 */
[----:B------:R-:W2:Y:S04]  /*7eef0*/  LDL.LU.64 R38, [R1+0x1480] ;  /* 0x0014800001267983 */ /* 0x000ea80000300a00 */
[----:B------:R-:W2:Y:S01]  /*7ef00*/  LDL.LU.64 R34, [R1+0x1478] ;  /* 0x0014780001227983 */ /* 0x000ea20000300a00 */
[----:B------:R-:W-:-:S02]  /*7ef10*/  @P6 LOP3.LUT R11, R11, 0x100000, RZ, 0xfc, !PT ;  /* 0x001000000b0b6812 */ /* 0x000fc400078efcff */
[----:B------:R-:W-:Y:S01]  /*7ef20*/  LOP3.LUT P6, RZ, R235, 0x20000000, RZ, 0xc0, !PT ;  /* 0x20000000ebff7812 */ /* 0x000fe200078cc0ff */
[----:B------:R-:W2:Y:S01]  /*7ef30*/  LDL.LU.64 R36, [R1+0x1470] ;  /* 0x0014700001247983 */ /* 0x000ea20000300a00 */
        /* <DEDUP_REMOVED lines=21> */
[----:B---3--:R0:W-:Y:S02]  /*7f090*/  @P3 STG.E.U8 desc[UR56][R32.64], R7 ;  /* 0x0000000720003986 */ /* 0x0081e4000c101138 */
[C---:B0-----:R-:W-:Y:S02]  /*7f0a0*/  PRMT R7, R69.reuse, 0x7772, RZ ;  /* 0x0000777245077816 */ /* 0x041fe400000000ff */
[----:B------:R-:W-:-:S03]  /*7f0b0*/  PRMT R69, R69, 0x7773, RZ ;  /* 0x0000777345457816 */ /* 0x000fc600000000ff */
[----:B----4-:R0:W-:Y:S04]  /*7f0c0*/  @P0 STG.E.U8 desc[UR56][R30.64], R7 ;  /* 0x000000071e000986 */ /* 0x0101e8000c101138 */
[----:B--2---:R-:W-:Y:S01]  /*7f0d0*/  @P2 STG.E.U8 desc[UR56][R228.64], R69 ;  /* 0x00000045e4002986 */ /* 0x004fe2000c101138 */
[----:B0-----:R-:W-:-:S05]  /*7f0e0*/  PRMT R7, R73, 0x7770, RZ ;  /* 0x0000777049077816 */ /* 0x001fca00000000ff */
[----:B------:R0:W-:Y:S02]  /*7f0f0*/  @P5 STG.E.U8 desc[UR56][R28.64], R7 ;  /* 0x000000071c005986 */ /* 0x0001e4000c101138 */
[----:B0-----:R-:W-:-:S05]  /*7f100*/  PRMT R7, R73, 0x7771, RZ ;  /* 0x0000777149077816 */ /* 0x001fca00000000ff */
[----:B------:R0:W-:Y:S04]  /*7f110*/  @P6 STG.E.U8 desc[UR56][R70.64], R7 ;  /* 0x0000000746006986 */ /* 0x0001e8000c101138 */
[----:B0-----:R-:W2:Y:S01]  /*7f120*/  LDL.LU.64 R70, [R1+0x2340] ;  /* 0x0023400001467983 */ /* 0x001ea20000300a00 */
[----:B------:R-:W-:Y:S02]  /*7f130*/  LOP3.LUT P6, RZ, R11, 0x8000000, RZ, 0xc0, !PT ;  /* 0x080000000bff7812 */ /* 0x000fe400078cc0ff */
[C---:B------:R-:W-:Y:S02]  /*7f140*/  PRMT R7, R73.reuse, 0x7772, RZ ;  /* 0x0000777249077816 */ /* 0x040fe400000000ff */
[----:B------:R-:W-:Y:S01]  /*7f150*/  PRMT R73, R73, 0x7773, RZ ;  /* 0x0000777349497816 */ /* 0x000fe200000000ff */
[----:B------:R-:W3:Y:S04]  /*7f160*/  LDL.LU.64 R32, [R1+0x1468] ;  /* 0x0014680001207983 */ /* 0x000ee80000300a00 */
[----:B------:R-:W4:Y:S04]  /*7f170*/  LDL.LU.64 R30, [R1+0x1458] ;  /* 0x00145800011e7983 */ /* 0x000f280000300a00 */
[----:B------:R-:W4:Y:S04]  /*7f180*/  LDL.LU.64 R228, [R1+0x1450] ;  /* 0x0014500001e47983 */ /* 0x000f280000300a00 */
[----:B------:R-:W4:Y:S04]  /*7f190*/  LDL.LU.64 R28, [R1+0x1448] ;  /* 0x00144800011c7983 */ /* 0x000f280000300a00 */
[----:B------:R0:W-:Y:S01]  /*7f1a0*/  @P6 STG.E.U8 desc[UR56][R224.64], R7 ;  /* 0x00000007e0006986 */ /* 0x0001e2000c101138 */
[----:B------:R-:W-:-:S03]  /*7f1b0*/  LOP3.LUT P6, RZ, R11, 0x4000000, RZ, 0xc0, !PT ;  /* 0x040000000bff7812 */ /* 0x000fc600078cc0ff */
[----:B0-----:R-:W4:Y:S10]  /*7f1c0*/  LDL.LU.64 R224, [R1+0x1440] ;  /* 0x0014400001e07983 */ /* 0x001f340000300a00 */
[----:B------:R0:W-:Y:S01]  /*7f1d0*/  @P6 STG.E.U8 desc[UR56][R226.64], R73 ;  /* 0x00000049e2006986 */ /* 0x0001e2000c101138 */
[----:B------:R-:W-:-:S03]  /*7f1e0*/  LOP3.LUT P6, RZ, R11, 0x2000000, RZ, 0xc0, !PT ;  /* 0x020000000bff7812 */ /* 0x000fc600078cc0ff */
[----:B0-----:R-:W4:Y:S01]  /*7f1f0*/  LDL.LU.64 R226, [R1+0x1438] ;  /* 0x0014380001e27983 */ /* 0x001f220000300a00 */
[----:B--2---:R-:W-:-:S09]  /*7f200*/  PRMT R7, R70, 0x7770, RZ ;  /* 0x0000777046077816 */ /* 0x004fd200000000ff */
[----:B------:R0:W-:Y:S04]  /*7f210*/  @P6 STG.E.U8 desc[UR56][R74.64], R7 ;  /* 0x000000074a006986 */ /* 0x0001e8000c101138 */
        /* <DEDUP_REMOVED lines=11> */
[----:B------:R-:W-:Y:S02]  /*7f2d0*/  LOP3.LUT P1, RZ, R235, 0x80000000, RZ, 0xc0, !PT ;  /* 0x80000000ebff7812 */ /* 0x000fe4000782c0ff */
[C---:B------:R-:W-:Y:S02]  /*7f2e0*/  LOP3.LUT P4, RZ, R236.reuse, 0x1, RZ, 0xc0, !PT ;  /* 0x00000001ecff7812 */ /* 0x040fe4000788c0ff */
[----:B------:R-:W-:Y:S02]  /*7f2f0*/  LOP3.LUT P3, RZ, R236, 0x2, RZ, 0xc0, !PT ;  /* 0x00000002ecff7812 */ /* 0x000fe4000786c0ff */
[----:B--2---:R-:W-:-:S05]  /*7f300*/  PRMT R7, R74, 0x7770, RZ ;  /* 0x000077704a077816 */ /* 0x004fca00000000ff */
[----:B------:R0:W-:Y:S01]  /*7f310*/  @P6 STG.E.U8 desc[UR56][R34.64], R7 ;  /* 0x0000000722006986 */ /* 0x0001e2000c101138 */
[----:B------:R-:W-:Y:S02]  /*7f320*/  LOP3.LUT P6, RZ, R11, 0x100000, RZ, 0xc0, !PT ;  /* 0x001000000bff7812 */ /* 0x000fe400078cc0ff */
[----:B0-----:R-:W-:-:S11]  /*7f330*/  PRMT R7, R74, 0x7771, RZ ;  /* 0x000077714a077816 */ /* 0x001fd600000000ff */
[----:B------:R0:W-:Y:S02]  /*7f340*/  @P6 STG.E.U8 desc[UR56][R36.64], R7 ;  /* 0x0000000724006986 */ /* 0x0001e4000c101138 */
[C---:B0-----:R-:W-:Y:S02]  /*7f350*/  PRMT R7, R74.reuse, 0x7772, RZ ;  /* 0x000077724a077816 */ /* 0x041fe400000000ff */
[----:B------:R-:W-:-:S03]  /*7f360*/  PRMT R74, R74, 0x7773, RZ ;  /* 0x000077734a4a7816 */ /* 0x000fc600000000ff */
[----:B---3--:R0:W-:Y:S04]  /*7f370*/  @P1 STG.E.U8 desc[UR56][R32.64], R7 ;  /* 0x0000000720001986 */ /* 0x0081e8000c101138 */
[----:B----4-:R-:W-:Y:S01]  /*7f380*/  @P4 STG.E.U8 desc[UR56][R30.64], R74 ;  /* 0x0000004a1e004986 */ /* 0x010fe2000c101138 */
[----:B0-----:R-:W-:-:S05]  /*7f390*/  PRMT R7, R71, 0x7770, RZ ;  /* 0x0000777047077816 */ /* 0x001fca00000000ff */
[----:B------:R0:W-:Y:S04]  /*7f3a0*/  @P3 STG.E.U8 desc[UR56][R228.64], R7 ;  /* 0x00000007e4003986 */ /* 0x0001e8000c101138 */
[----:B0-----:R-:W2:Y:S01]  /*7f3b0*/  LDL.LU.64 R228, [R1+0x1430] ;  /* 0x0014300001e47983 */ /* 0x001ea20000300a00 */
[C---:B------:R-:W-:Y:S02]  /*7f3c0*/  LOP3.LUT P0, RZ, R236.reuse, 0x4, RZ, 0xc0, !PT ;  /* 0x00000004ecff7812 */ /* 0x040fe4000780c0ff */
[C---:B------:R-:W-:Y:S02]  /*7f3d0*/  LOP3.LUT P2, RZ, R236.reuse, 0x8, RZ, 0xc0, !PT ;  /* 0x00000008ecff7812 */ /* 0x040fe4000784c0ff */
[----:B------:R-:W-:Y:S02]  /*7f3e0*/  PRMT R7, R71, 0x7771, RZ ;  /* 0x0000777147077816 */ /* 0x000fe400000000ff */
[----:B------:R-:W-:-:S02]  /*7f3f0*/  LOP3.LUT P5, RZ, R236, 0x10, RZ, 0xc0, !PT ;  /* 0x00000010ecff7812 */ /* 0x000fc400078ac0ff */
[----:B------:R-:W-:-:S05]  /*7f400*/  LOP3.LUT P3, RZ, R236, 0x20, RZ, 0xc0, !PT ;  /* 0x00000020ecff7812 */ /* 0x000fca000786c0ff */
[----:B------:R0:W-:Y:S01]  /*7f410*/  @P0 STG.E.U8 desc[UR56][R28.64], R7 ;  /* 0x000000071c000986 */ /* 0x0001e2000c101138 */
[----:B------:R-:W-:Y:S02]  /*7f420*/  LOP3.LUT P0, RZ, R236, 0x40, RZ, 0xc0, !PT ;  /* 0x00000040ecff7812 */ /* 0x000fe4000780c0ff */
[C---:B0-----:R-:W-:Y:S02]  /*7f430*/  PRMT R7, R71.reuse, 0x7772, RZ ;  /* 0x0000777247077816 */ /* 0x041fe400000000ff */
[----:B------:R-:W-:Y:S01]  /*7f440*/  PRMT R71, R71, 0x7773, RZ ;  /* 0x0000777347477816 */ /* 0x000fe200000000ff */
[----:B------:R-:W3:Y:S04]  /*7f450*/  LDL.LU.64 R28, [R1+0x1420] ;  /* 0x00142000011c7983 */ /* 0x000ee80000300a00 */
[----:B------:R0:W-:Y:S04]  /*7f460*/  @P2 STG.E.U8 desc[UR56][R224.64], R7 ;  /* 0x00000007e0002986 */ /* 0x0001e8000c101138 */
[----:B------:R1:W-:Y:S01]  /*7f470*/  @P5 STG.E.U8 desc[UR56][R226.64], R71 ;  /* 0x00000047e2005986 */ /* 0x0003e2000c101138 */
[----:B0-----:R-:W-:-:S03]  /*7f480*/  PRMT R7, R75, 0x7770, RZ ;  /* 0x000077704b077816 */ /* 0x001fc600000000ff */
[----:B------:R-:W4:Y:S04]  /*7f490*/  LDL.LU.64 R224, [R1+0x1418] ;  /* 0x0014180001e07983 */ /* 0x000f280000300a00 */
[----:B-1----:R-:W4:Y:S04]  /*7f4a0*/  LDL.LU.64 R226, [R1+0x1408] ;  /* 0x0014080001e27983 */ /* 0x002f280000300a00 */
        /* <DEDUP_REMOVED lines=8> */
[----:B------:R-:W-:Y:S01]  /*7f530*/  LOP3.LUT P6, RZ, R236, 0x8000, RZ, 0xc0, !PT ;  /* 0x00008000ecff7812 */ /* 0x000fe200078cc0ff */
[----:B--2---:R0:W-:Y:S02]  /*7f540*/  @P3 STG.E.U8 desc[UR56][R228.64], R7 ;  /* 0x00000007e4003986 */ /* 0x0041e4000c101138 */
[----:B0-----:R-:W-:-:S05]  /*7f550*/  PRMT R7, R75, 0x7771, RZ ;  /* 0x000077714b077816 */ /* 0x001fca00000000ff */
[----:B------:R0:W-:Y:S04]  /*7f560*/  @P0 STG.E.U8 desc[UR56][R76.64], R7 ;  /* 0x000000074c000986 */ /* 0x0001e8000c101138 */
[----:B0-----:R-:W2:Y:S01]  /*7f570*/  LDL.LU.64 R76, [R1+0x2330] ;  /* 0x00233000014c7983 */ /* 0x001ea20000300a00 */
[----:B------:R-:W-:Y:S02]  /*7f580*/  LOP3.LUT R11, R11, 0xffffbfff, RZ, 0xc0, !PT ;  /* 0xffffbfff0b0b7812 */ /* 0x000fe400078ec0ff */
[C---:B------:R-:W-:Y:S02]  /*7f590*/  LOP3.LUT P2, RZ, R236.reuse, 0x80, RZ, 0xc0, !PT ;  /* 0x00000080ecff7812 */ /* 0x040fe4000784c0ff */
[----:B------:R-:W-:Y:S02]  /*7f5a0*/  LOP3.LUT P5, RZ, R236, 0x100, RZ, 0xc0, !PT ;  /* 0x00000100ecff7812 */ /* 0x000fe400078ac0ff */
[----:B------:R-:W-:-:S02]  /*7f5b0*/  PRMT R7, R75, 0x7772, RZ ;  /* 0x000077724b077816 */ /* 0x000fc400000000ff */
[----:B------:R-:W-:Y:S02]  /*7f5c0*/  @P6 LOP3.LUT R11, R11, 0x4000, RZ, 0xfc, !PT ;  /* 0x000040000b0b6812 */ /* 0x000fe400078efcff */
[----:B------:R-:W-:Y:S01]  /*7f5d0*/  LOP3.LUT P6, RZ, R236, 0x4000, RZ, 0xc0, !PT ;  /* 0x00004000ecff7812 */ /* 0x000fe200078cc0ff */
[----:B------:R-:W2:Y:S01]  /*7f5e0*/  LDL.LU.64 R52, [R1+0x13e8] ;  /* 0x0013e80001347983 */ /* 0x000ea20000300a00 */
[----:B------:R-:W-:Y:S02]  /*7f5f0*/  PRMT R75, R75, 0x7773, RZ ;  /* 0x000077734b4b7816 */ /* 0x000fe400000000ff */
[----:B------:R-:W-:Y:S01]  /*7f600*/  LOP3.LUT R11, R11, 0xffff7fff, RZ, 0xc0, !PT ;  /* 0xffff7fff0b0b7812 */ /* 0x000fe200078ec0ff */
[----:B------:R-:W2:Y:S04]  /*7f610*/  LDL.LU.64 R38, [R1+0x13e0] ;  /* 0x0013e00001267983 */ /* 0x000ea80000300a00 */
[----:B------:R-:W2:Y:S04]  /*7f620*/  LDL.LU.64 R34, [R1+0x13d8] ;  /* 0x0013d80001227983 */ /* 0x000ea80000300a00 */
[----:B------:R-:W2:Y:S04]  /*7f630*/  LDL.LU.64 R36, [R1+0x13d0] ;  /* 0x0013d00001247983 */ /* 0x000ea80000300a00 */
[----:B------:R-:W2:Y:S04]  /*7f640*/  LDL.LU.64 R32, [R1+0x13c8] ;  /* 0x0013c80001207983 */ /* 0x000ea80000300a00 */
[----:B------:R-:W2:Y:S01]  /*7f650*/  LDL.LU.64 R30, [R1+0x13c0] ;  /* 0x0013c000011e7983 */ /* 0x000ea20000300a00 */
        /* <DEDUP_REMOVED lines=12> */
[----:B---3--:R2:W-:Y:S10]  /*7f720*/  @P2 STG.E.U8 desc[UR56][R28.64], R7 ;  /* 0x000000071c002986 */ /* 0x0085f4000c101138 */
[----:B------:R-:W-:-:S02]  /*7f730*/  @P6 LOP3.LUT R11, R11, 0x80000, RZ, 0xfc, !PT ;  /* 0x000800000b0b6812 */ /* 0x000fc400078efcff */
[----:B------:R-:W-:Y:S01]  /*7f740*/  LOP3.LUT P6, RZ, R236, 0x200, RZ, 0xc0, !PT ;  /* 0x00000200ecff7812 */ /* 0x000fe200078cc0ff */
[----:B----4-:R-:W-:Y:S01]  /*7f750*/  @P5 STG.E.U8 desc[UR56][R224.64], R75 ;  /* 0x0000004be0005986 */ /* 0x010fe2000c101138 */
[----:B--2---:R-:W-:-:S11]  /*7f760*/  PRMT R7, R76, 0x7770, RZ ;  /* 0x000077704c077816 */ /* 0x004fd600000000ff */
[----:B------:R0:W-:Y:S04]  /*7f770*/  @P6 STG.E.U8 desc[UR56][R80.64], R7 ;  /* 0x0000000750006986 */ /* 0x0001e8000c101138 */
[----:B0-----:R-:W2:Y:S01]  /*7f780*/  LDL.LU.64 R80, [R1+0x2328] ;  /* 0x0023280001507983 */ /* 0x001ea20000300a00 */
[----:B------:R-:W-:-:S03]  /*7f790*/  LOP3.LUT P6, RZ, R11, 0x80000, RZ, 0xc0, !PT ;  /* 0x000800000bff7812 */ /* 0x000fc600078cc0ff */
[----:B------:R-:W3:Y:S04]  /*7f7a0*/  LDL.LU.64 R228, [R1+0x13b8] ;  /* 0x0013b80001e47983 */ /* 0x000ee80000300a00 */
[----:B------:R-:W4:Y:S04]  /*7f7b0*/  LDL.LU.64 R28, [R1+0x13b0] ;  /* 0x0013b000011c7983 */ /* 0x000f280000300a00 */
[----:B------:R-:W4:Y:S01]  /*7f7c0*/  LDL.LU.64 R224, [R1+0x13a8] ;  /* 0x0013a80001e07983 */ /* 0x000f220000300a00 */
[----:B------:R-:W-:-:S05]  /*7f7d0*/  PRMT R7, R76, 0x7771, RZ ;  /* 0x000077714c077816 */ /* 0x000fca00000000ff */
[----:B------:R0:W-:Y:S04]  /*7f7e0*/  @P6 STG.E.U8 desc[UR56][R226.64], R7 ;  /* 0x00000007e2006986 */ /* 0x0001e8000c101138 */
[----:B0-----:R-:W4:Y:S01]  /*7f7f0*/  LDL.LU.64 R226, [R1+0x13a0] ;  /* 0x0013a00001e27983 */ /* 0x001f220000300a00 */
[----:B------:R-:W-:Y:S02]  /*7f800*/  LOP3.LUT P6, RZ, R11, 0x40000, RZ, 0xc0, !PT ;  /* 0x000400000bff7812 */ /* 0x000fe400078cc0ff */
[C---:B------:R-:W-:Y:S02]  /*7f810*/  PRMT R7, R76.reuse, 0x7772, RZ ;  /* 0x000077724c077816 */ /* 0x040fe400000000ff */
        /* <DEDUP_REMOVED lines=24> */
[----:B------:R0:W-:Y:S02]  /*7f9a0*/  @P6 STG.E.U8 desc[UR56][R32.64], R7 ;  /* 0x0000000720006986 */ /* 0x0001e4000c101138 */
[----:B0-----:R-:W-:-:S05]  /*7f9b0*/  PRMT R7, R77, 0x7771, RZ ;  /* 0x000077714d077816 */ /* 0x001fca00000000ff */
[----:B------:R0:W-:Y:S02]  /*7f9c0*/  @P1 STG.E.U8 desc[UR56][R30.64], R7 ;  /* 0x000000071e001986 */ /* 0x0001e4000c101138 */
[C---:B0-----:R-:W-:Y:S02]  /*7f9d0*/  PRMT R7, R77.reuse, 0x7772, RZ ;  /* 0x000077724d077816 */ /* 0x041fe400000000ff */
[----:B------:R-:W-:-:S03]  /*7f9e0*/  PRMT R77, R77, 0x7773, RZ ;  /* 0x000077734d4d7816 */ /* 0x000fc600000000ff */
[----:B---3--:R0:W-:Y:S04]  /*7f9f0*/  @P4 STG.E.U8 desc[UR56][R228.64], R7 ;  /* 0x00000007e4004986 */ /* 0x0081e8000c101138 */
[----:B----4-:R-:W-:Y:S01]  /*7fa00*/  @P3 STG.E.U8 desc[UR56][R28.64], R77 ;  /* 0x0000004d1c003986 */ /* 0x010fe2000c101138 */
        /* <DEDUP_REMOVED lines=10> */
[C---:B------:R-:W-:Y:S02]  /*7fab0*/  LOP3.LUT P0, RZ, R236.reuse, 0x2000000, RZ, 0xc0, !PT ;  /* 0x02000000ecff7812 */ /* 0x040fe4000780c0ff */
[----:B------:R-:W-:Y:S02]  /*7fac0*/  LOP3.LUT P2, RZ, R236, 0x4000000, RZ, 0xc0, !PT ;  /* 0x04000000ecff7812 */ /* 0x000fe4000784c0ff */
[----:B------:R-:W-:Y:S01]  /*7fad0*/  PRMT R81, R81, 0x7773, RZ ;  /* 0x0000777351517816 */ /* 0x000fe200000000ff */
        /* <DEDUP_REMOVED lines=19> */
[C---:B--2---:R-:W-:Y:S01]  /*7fc10*/  PRMT R7, R78.reuse, 0x7770, RZ ;  /* 0x000077704e077816 */ /* 0x044fe200000000ff */
[----:B---3--:R-:W-:Y:S04]  /*7fc20*/  @P3 STG.E.U8 desc[UR56][R30.64], R81 ;  /* 0x000000511e003986 */ /* 0x008fe8000c101138 */
[----:B----4-:R0:W-:Y:S02]  /*7fc30*/  @P0 STG.E.U8 desc[UR56][R228.64], R7 ;  /* 0x00000007e4000986 */ /* 0x0101e4000c101138 */
[----:B0-----:R-:W-:-:S05]  /*7fc40*/  PRMT R7, R78, 0x7771, RZ ;  /* 0x000077714e077816 */ /* 0x001fca00000000ff */
[----:B------:R0:W-:Y:S04]  /*7fc50*/  @P2 STG.E.U8 desc[UR56][R82.64], R7 ;  /* 0x0000000752002986 */ /* 0x0001e8000c101138 */
[----:B0-----:R-:W2:Y:S01]  /*7fc60*/  LDL.LU.64 R82, [R1+0x2318] ;  /* 0x0023180001527983 */ /* 0x001ea20000300a00 */
[----:B------:R-:W-:Y:S02]  /*7fc70*/  @P6 LOP3.LUT R11, R11, 0x80, RZ, 0xfc, !PT ;  /* 0x000000800b0b6812 */ /* 0x000fe400078efcff */
[----:B------:R-:W-:Y:S02]  /*7fc80*/  LOP3.LUT P6, RZ, R237, 0x1, RZ, 0xc0, !PT ;  /* 0x00000001edff7812 */ /* 0x000fe400078cc0ff */
[----:B------:R-:W-:Y:S02]  /*7fc90*/  LOP3.LUT P5, RZ, R236, 0x8000000, RZ, 0xc0, !PT ;  /* 0x08000000ecff7812 */ /* 0x000fe400078ac0ff */
[----:B------:R-:W-:-:S02]  /*7fca0*/  PRMT R7, R78, 0x7772, RZ ;  /* 0x000077724e077816 */ /* 0x000fc400000000ff */
[----:B------:R-:W-:Y:S01]  /*7fcb0*/  LOP3.LUT R11, R11, 0xfffffeff, RZ, 0xc0, !PT ;  /* 0xfffffeff0b0b7812 */ /* 0x000fe200078ec0ff */
[----:B------:R-:W3:Y:S01]  /*7fcc0*/  LDL.LU.64 R32, [R1+0x1328] ;  /* 0x0013280001207983 */ /* 0x000ee20000300a00 */
[----:B------:R-:W-:-:S03]  /*7fcd0*/  PRMT R78, R78, 0x7773, RZ ;  /* 0x000077734e4e7816 */ /* 0x000fc600000000ff */
[----:B------:R-:W4:Y:S04]  /*7fce0*/  LDL.LU.64 R30, [R1+0x1318] ;  /* 0x00131800011e7983 */ /* 0x000f280000300a00 */
[----:B------:R-:W4:Y:S01]  /*7fcf0*/  LDL.LU.64 R228, [R1+0x1310] ;  /* 0x0013100001e47983 */ /* 0x000f220000300a00 */
        /* <DEDUP_REMOVED lines=11> */
[----:B------:R0:W-:-:S12]  /*7fdb0*/  @P5 STG.E.U8 desc[UR56][R28.64], R7 ;  /* 0x000000071c005986 */ /* 0x0001d8000c101138 */
[----:B------:R1:W-:Y:S01]  /*7fdc0*/  @P6 STG.E.U8 desc[UR56][R224.64], R78 ;  /* 0x0000004ee0006986 */ /* 0x0003e2000c101138 */
[----:B------:R-:W-:-:S03]  /*7fdd0*/  LOP3.LUT P6, RZ, R11, 0x800, RZ, 0xc0, !PT ;  /* 0x000008000bff7812 */ /* 0x000fc600078cc0ff */
[----:B0-----:R-:W4:Y:S04]  /*7fde0*/  LDL.LU.64 R28, [R1+0x1308] ;  /* 0x00130800011c7983 */ /* 0x001f280000300a00 */
[----:B-1----:R-:W4:Y:S01]  /*7fdf0*/  LDL.LU.64 R224, [R1+0x1300] ;  /* 0x0013000001e07983 */ /* 0x002f220000300a00 */
[----:B--2---:R-:W-:-:S05]  /*7fe00*/  PRMT R7, R82, 0x7770, RZ ;  /* 0x0000777052077816 */ /* 0x004fca00000000ff */
[----:B------:R0:W-:Y:S01]  /*7fe10*/  @P6 STG.E.U8 desc[UR56][R226.64], R7 ;  /* 0x00000007e2006986 */ /* 0x0001e2000c101138 */
[C---:B------:R-:W-:Y:S02]  /*7fe20*/  LOP3.LUT P6, RZ, R11.reuse, 0x400, RZ, 0xc0, !PT ;  /* 0x000004000bff7812 */ /* 0x040fe400078cc0ff */
[----:B0-----:R-:W-:Y:S01]  /*7fe30*/  PRMT R7, R82, 0x7771, RZ ;  /* 0x0000777152077816 */ /* 0x001fe200000000ff */
[----:B------:R-:W2:Y:S10]  /*7fe40*/  LDL.LU.64 R226, [R1+0x12f8] ;  /* 0x0012f80001e27983 */ /* 0x000eb40000300a00 */
[----:B------:R0:W-:Y:S01]  /*7fe50*/  @P6 STG.E.U8 desc[UR56][R56.64], R7 ;  /* 0x0000000738006986 */ /* 0x0001e2000c101138 */
[----:B------:R-:W-:-:S02]  /*7fe60*/  LOP3.LUT P6, RZ, R11, 0x200, RZ, 0xc0, !PT ;  /* 0x000002000bff7812 */ /* 0x000fc400078cc0ff */
        /* <DEDUP_REMOVED lines=13> */
[----:B------:R0:W-:Y:S04]  /*7ff40*/  @P6 STG.E.U8 desc[UR56][R84.64], R7 ;  /* 0x0000000754006986 */ /* 0x0001e8000c101138 */
[----:B0-----:R-:W2:Y:S01]  /*7ff50*/  LDL.LU.64 R84, [R1+0x2310] ;  /* 0x0023100001547983 */ /* 0x001ea20000300a00 */
[----:B------:R-:W-:Y:S02]  /*7ff60*/  LOP3.LUT P6, RZ, R11, 0x10, RZ, 0xc0, !PT ;  /* 0x000000100bff7812 */ /* 0x000fe400078cc0ff */
[C---:B------:R-:W-:Y:S02]  /*7ff70*/  LOP3.LUT P1, RZ, R237.reuse, 0x20, RZ, 0xc0, !PT ;  /* 0x00000020edff7812 */ /* 0x040fe4000782c0ff */
[----:B------:R-:W-:Y:S02]  /*7ff80*/  LOP3.LUT P4, RZ, R237, 0x40, RZ, 0xc0, !PT ;  /* 0x00000040edff7812 */ /* 0x000fe4000788c0ff */
[----:B------:R-:W-:-:S02]  /*7ff90*/  PRMT R79, R79, 0x7773, RZ ;  /* 0x000077734f4f7816 */ /* 0x000fc400000000ff */
[----:B------:R-:W-:Y:S02]  /*7ffa0*/  PRMT R7, R83, 0x7770, RZ ;  /* 0x0000777053077816 */ /* 0x000fe400000000ff */
[C---:B------:R-:W-:Y:S02]  /*7ffb0*/  LOP3.LUT P3, RZ, R237.reuse, 0x80, RZ, 0xc0, !PT ;  /* 0x00000080edff7812 */ /* 0x040fe4000786c0ff */
[C---:B------:R-:W-:Y:S02]  /*7ffc0*/  LOP3.LUT P0, RZ, R237.reuse, 0x100, RZ, 0xc0, !PT ;  /* 0x00000100edff7812 */ /* 0x040fe4000780c0ff */
[C---:B------:R-:W-:Y:S01]  /*7ffd0*/  LOP3.LUT P2, RZ, R237.reuse, 0x200, RZ, 0xc0, !PT ;  /* 0x00000200edff7812 */ /* 0x040fe2000784c0ff */
[----:B---3--:R-:W-:Y:S04]  /*7ffe0*/  @P6 STG.E.U8 desc[UR56][R32.64], R79 ;  /* 0x0000004f20006986 */ /* 0x008fe8000c101138 */
[----:B----4-:R0:W-:Y:S01]  /*7fff0*/  @P1 STG.E.U8 desc[UR56][R30.64], R7 ;  /* 0x000000071e001986 */ /* 0x0101e2000c101138 */
[----:B------:R-:W-:-:S02]  /*80000*/  LOP3.LUT P5, RZ, R237, 0x400, RZ, 0xc0, !PT ;  /* 0x00000400edff7812 */ /* 0x000fc400078ac0ff */
[----:B0-----:R-:W-:-:S05]  /*80010*/  PRMT R7, R83, 0x7771, RZ ;  /* 0x0000777153077816 */ /* 0x001fca00000000ff */
[----:B------:R0:W-:Y:S02]  /*80020*/  @P4 STG.E.U8 desc[UR56][R228.64], R7 ;  /* 0x00000007e4004986 */ /* 0x0001e4000c101138 */
[C---:B0-----:R-:W-:Y:S02]  /*80030*/  PRMT R7, R83.reuse, 0x7772, RZ ;  /* 0x0000777253077816 */ /* 0x041fe400000000ff */
[----:B------:R-:W-:-:S03]  /*80040*/  PRMT R83, R83, 0x7773, RZ ;  /* 0x0000777353537816 */ /* 0x000fc600000000ff */
[----:B------:R2:W-:Y:S04]  /*80050*/  @P3 STG.E.U8 desc[UR56][R28.64], R7 ;  /* 0x000000071c003986 */ /* 0x0005e8000c101138 */
[----:B------:R-:W-:Y:S01]  /*80060*/  @P0 STG.E.U8 desc[UR56][R224.64], R83 ;  /* 0x00000053e0000986 */ /* 0x000fe2000c101138 */
[----:B--2---:R-:W-:-:S05]  /*80070*/  PRMT R7, R84, 0x7770, RZ ;  /* 0x0000777054077816 */ /* 0x004fca00000000ff */
[----:B------:R0:W-:Y:S02]  /*80080*/  @P2 STG.E.U8 desc[UR56][R226.64], R7 ;  /* 0x00000007e2002986 */ /* 0x0001e4000c101138 */
[----:B0-----:R-:W-:-:S05]  /*80090*/  PRMT R7, R84, 0x7771, RZ ;  /* 0x0000777154077816 */ /* 0x001fca00000000ff */
[----:B------:R0:W-:Y:S04]  /*800a0*/  @P5 STG.E.U8 desc[UR56][R88.64], R7 ;  /* 0x0000000758005986 */ /* 0x0001e8000c101138 */
[----:B0-----:R-:W2:Y:S04]  /*800b0*/  LDL.LU.64 R88, [R1+0x2308] ;  /* 0x0023080001587983 */ /* 0x001ea80000300a00 */
[----:B------:R-:W3:Y:S04]  /*800c0*/  LDL.LU.64 R32, [R1+0x12e8] ;  /* 0x0012e80001207983 */ /* 0x000ee80000300a00 */
[----:B------:R-:W4:Y:S04]  /*800d0*/  LDL.LU.64 R30, [R1+0x12e0] ;  /* 0x0012e000011e7983 */ /* 0x000f280000300a00 */
[----:B------:R-:W2:Y:S04]  /*800e0*/  LDL.LU.64 R228, [R1+0x12d8] ;  /* 0x0012d80001e47983 */ /* 0x000ea80000300a00 */
[----:B------:R-:W2:Y:S04]  /*800f0*/  LDL.LU.64 R28, [R1+0x12d0] ;  /* 0x0012d000011c7983 */ /* 0x000ea80000300a00 */
[----:B------:R-:W2:Y:S04]  /*80100*/  LDL.LU.64 R224, [R1+0x12c8] ;  /* 0x0012c80001e07983 */ /* 0x000ea80000300a00 */
[----:B------:R-:W2:Y:S04]  /*80110*/  LDL.LU.64 R52, [R1+0x12c0] ;  /* 0x0012c00001347983 */ /* 0x000ea80000300a00 */
[----:B------:R-:W2:Y:S04]  /*80120*/  LDL.LU.64 R226, [R1+0x12b0] ;  /* 0x0012b00001e27983 */ /* 0x000ea80000300a00 */
[----:B------:R-:W2:Y:S04]  /*80130*/  LDL.LU.64 R38, [R1+0x12a8] ;  /* 0x0012a80001267983 */ /* 0x000ea80000300a00 */
[----:B------:R-:W2:Y:S01]  /*80140*/  LDL.LU.64 R34, [R1+0x12a0] ;  /* 0x0012a00001227983 */ /* 0x000ea20000300a00 */
[----:B------:R-:W-:-:S02]  /*80150*/  LOP3.LUT P6, RZ, R237, 0x800000, RZ, 0xc0, !PT ;  /* 0x00800000edff7812 */ /* 0x000fc400078cc0ff */
[----:B------:R-:W-:Y:S02]  /*80160*/  LOP3.LUT R12, R12, 0xefffffff, RZ, 0xc0, !PT ;  /* 0xefffffff0c0c7812 */ /* 0x000fe400078ec0ff */
[----:B------:R-:W-:Y:S01]  /*80170*/  LOP3.LUT P3, RZ, R237, 0x800, RZ, 0xc0, !PT ;  /* 0x00000800edff7812 */ /* 0x000fe2000786c0ff */
[----:B------:R-:W2:Y:S08]  /*80180*/  LDL.LU.64 R36, [R1+0x1290] ;  /* 0x0012900001247983 */ /* 0x000eb00000300a00 */
[----:B------:R-:W-:-:S02]  /*80190*/  @P6 LOP3.LUT R12, R12, 0x10000000, RZ, 0xfc, !PT ;  /* 0x100000000c0c6812 */ /* 0x000fc400078efcff */
[----:B------:R-:W-:Y:S02]  /*801a0*/  LOP3.LUT P6, RZ, R237, 0x400000, RZ, 0xc0, !PT ;  /* 0x00400000edff7812 */ /* 0x000fe400078cc0ff */
[----:B------:R-:W-:-:S11]  /*801b0*/  LOP3.LUT R12, R12, 0xdfffffff, RZ, 0xc0, !PT ;  /* 0xdfffffff0c0c7812 */ /* 0x000fd600078ec0ff */
[----:B------:R-:W-:Y:S02]  /*801c0*/  @P6 LOP3.LUT R12, R12, 0x20000000, RZ, 0xfc, !PT ;  /* 0x200000000c0c6812 */ /* 0x000fe400078efcff */
[C---:B------:R-:W-:Y:S02]  /*801d0*/  LOP3.LUT P6, RZ, R237.reuse, 0x200000, RZ, 0xc0, !PT ;  /* 0x00200000edff7812 */ /* 0x040fe400078cc0ff */
[----:B------:R-:W-:Y:S02]  /*801e0*/  LOP3.LUT R12, R12, 0xbfffffff, RZ, 0xc0, !PT ;  /* 0xbfffffff0c0c7812 */ /* 0x000fe400078ec0ff */
[----:B------:R-:W-:Y:S02]  /*801f0*/  PRMT R7, R84, 0x7772, RZ ;  /* 0x0000777254077816 */ /* 0x000fe400000000ff */
[----:B------:R-:W-:-:S07]  /*80200*/  LOP3.LUT P0, RZ, R237, 0x1000, RZ, 0xc0, !PT ;  /* 0x00001000edff7812 */ /* 0x000fce000780c0ff */
[----:B------:R-:W-:Y:S02]  /*80210*/  @P6 LOP3.LUT R12, R12, 0x40000000, RZ, 0xfc, !PT ;  /* 0x400000000c0c6812 */ /* 0x000fe400078efcff */
[----:B------:R-:W-:Y:S02]  /*80220*/  LOP3.LUT P6, RZ, R237, 0x100000, RZ, 0xc0, !PT ;  /* 0x00100000edff7812 */ /* 0x000fe400078cc0ff */
[----:B------:R-:W-:Y:S02]  /*80230*/  LOP3.LUT R12, R12, 0x7fffffff, RZ, 0xc0, !PT ;  /* 0x7fffffff0c0c7812 */ /* 0x000fe400078ec0ff */
[----:B------:R-:W-:-:S09]  /*80240*/  PRMT R84, R84, 0x7773, RZ ;  /* 0x0000777354547816 */ /* 0x000fd200000000ff */
        /* <DEDUP_REMOVED lines=11> */
[C---:B------:R-:W-:Y:S02]  /*80300*/  LOP3.LUT P6, RZ, R237.reuse, 0x10000, RZ, 0xc0, !PT ;  /* 0x00010000edff7812 */ /* 0x040fe400078cc0ff */
[----:B------:R-:W-:Y:S02]  /*80310*/  LOP3.LUT P5, RZ, R237, 0x4000, RZ, 0xc0, !PT ;  /* 0x00004000edff7812 */ /* 0x000fe400078ac0ff */
[----:B------:R-:W-:-:S09]  /*80320*/  LOP3.LUT R11, R11, 0xfffffff7, RZ, 0xc0, !PT ;  /* 0xfffffff70b0b7812 */ /* 0x000fd200078ec0ff */
[----:B------:R-:W-:Y:S02]  /*80330*/  @P6 LOP3.LUT R11, R11, 0x8, RZ, 0xfc, !PT ;  /* 0x000000080b0b6812 */ /* 0x000fe400078efcff */
[----:B------:R-:W-:Y:S01]  /*80340*/  LOP3.LUT P6, RZ, R237, 0x8000, RZ, 0xc0, !PT ;  /* 0x00008000edff7812 */ /* 0x000fe200078cc0ff */
[----:B---3--:R0:W-:Y:S04]  /*80350*/  @P3 STG.E.U8 desc[UR56][R32.64], R7 ;  /* 0x0000000720003986 */ /* 0x0081e8000c101138 */
[----:B0-----:R-:W3:Y:S04]  /*80360*/  LDL.LU.64 R32, [R1+0x1288] ;  /* 0x0012880001207983 */ /* 0x001ee80000300a00 */
[----:B----4-:R0:W-:Y:S04]  /*80370*/  @P0 STG.E.U8 desc[UR56][R30.64], R84 ;  /* 0x000000541e000986 */ /* 0x0101e8000c101138 */
[----:B0-----:R-:W4:Y:S01]  /*80380*/  LDL.LU.64 R30, [R1+0x1280] ;  /* 0x00128000011e7983 */ /* 0x001f220000300a00 */
[----:B--2---:R-:W-:-:S05]  /*80390*/  PRMT R7, R88, 0x7770, RZ ;  /* 0x0000777058077816 */ /* 0x004fca00000000ff */
[----:B------:R0:W-:Y:S02]  /*803a0*/  @P2 STG.E.U8 desc[UR56][R228.64], R7 ;  /* 0x00000007e4002986 */ /* 0x0001e4000c101138 */
[C---:B0-----:R-:W-:Y:S02]  /*803b0*/  PRMT R7, R88.reuse, 0x7771, RZ ;  /* 0x0000777158077816 */ /* 0x041fe400000000ff */
[----:B------:R-:W2:Y:S04]  /*803c0*/  LDL.LU.64 R228, [R1+0x1270] ;  /* 0x0012700001e47983 */ /* 0x000ea80000300a00 */
[----:B------:R0:W-:Y:S02]  /*803d0*/  @P5 STG.E.U8 desc[UR56][R28.64], R7 ;  /* 0x000000071c005986 */ /* 0x0001e4000c101138 */
[----:B0-----:R-:W-:-:S02]  /*803e0*/  PRMT R7, R88, 0x7772, RZ ;  /* 0x0000777258077816 */ /* 0x001fc400000000ff */
[----:B------:R-:W2:Y:S04]  /*803f0*/  LDL.LU.64 R28, [R1+0x1268] ;  /* 0x00126800011c7983 */ /* 0x000ea80000300a00 */
[----:B------:R0:W-:Y:S01]  /*80400*/  @P6 STG.E.U8 desc[UR56][R224.64], R7 ;  /* 0x00000007e0006986 */ /* 0x0001e2000c101138 */
[----:B------:R-:W-:Y:S02]  /*80410*/  LOP3.LUT P6, RZ, R11, 0x8, RZ, 0xc0, !PT ;  /* 0x000000080bff7812 */ /* 0x000fe400078cc0ff */
[----:B------:R-:W-:Y:S02]  /*80420*/  PRMT R88, R88, 0x7773, RZ ;  /* 0x0000777358587816 */ /* 0x000fe400000000ff */
[----:B0-----:R-:W-:Y:S01]  /*80430*/  PRMT R7, R85, 0x7770, RZ ;  /* 0x0000777055077816 */ /* 0x001fe200000000ff */
[----:B------:R-:W2:Y:S08]  /*80440*/  LDL.LU.64 R224, [R1+0x1260] ;  /* 0x0012600001e07983 */ /* 0x000eb00000300a00 */
[----:B------:R-:W-:Y:S01]  /*80450*/  @P6 STG.E.U8 desc[UR56][R52.64], R88 ;  /* 0x0000005834006986 */ /* 0x000fe2000c101138 */
[----:B------:R-:W-:-:S13]  /*80460*/  LOP3.LUT P6, RZ, R11, 0x4, RZ, 0xc0, !PT ;  /* 0x000000040bff7812 */ /* 0x000fda00078cc0ff */
[----:B------:R0:W-:Y:S01]  /*80470*/  @P6 STG.E.U8 desc[UR56][R226.64], R7 ;  /* 0x00000007e2006986 */ /* 0x0001e2000c101138 */
[----:B------:R-:W-:Y:S02]  /*80480*/  LOP3.LUT P6, RZ, R11, 0x2, RZ, 0xc0, !PT ;  /* 0x000000020bff7812 */ /* 0x000fe400078cc0ff */
[----:B0-----:R-:W-:Y:S01]  /*80490*/  PRMT R7, R85, 0x7771, RZ ;  /* 0x0000777155077816 */ /* 0x001fe200000000ff */
[----:B------:R-:W2:Y:S10]  /*804a0*/  LDL.LU.64 R226, [R1+0x1248] ;  /* 0x0012480001e27983 */ /* 0x000eb40000300a00 */
[----:B------:R0:W-:Y:S01]  /*804b0*/  @P6 STG.E.U8 desc[UR56][R38.64], R7 ;  /* 0x0000000726006986 */ /* 0x0001e2000c101138 */
[----:B------:R-:W-:-:S02]  /*804c0*/  LOP3.LUT P6, RZ, R11, 0x1, RZ, 0xc0, !PT ;  /* 0x000000010bff7812 */ /* 0x000fc400078cc0ff */
[----:B0-----:R-:W-:-:S11]  /*804d0*/  PRMT R7, R85, 0x7772, RZ ;  /* 0x0000777255077816 */ /* 0x001fd600000000ff */
[----:B------:R-:W-:Y:S01]  /*804e0*/  @P6 STG.E.U8 desc[UR56][R34.64], R7 ;  /* 0x0000000722006986 */ /* 0x000fe2000c101138 */
[----:B------:R-:W-:Y:S02]  /*804f0*/  LOP3.LUT P6, RZ, R12, 0x80000000, RZ, 0xc0, !PT ;  /* 0x800000000cff7812 */ /* 0x000fe400078cc0ff */
[----:B------:R-:W-:-:S11]  /*80500*/  PRMT R85, R85, 0x7773, RZ ;  /* 0x0000777355557816 */ /* 0x000fd600000000ff */
[----:B------:R0:W-:Y:S04]  /*80510*/  @P6 STG.E.U8 desc[UR56][R86.64], R85 ;  /* 0x0000005556006986 */ /* 0x0001e8000c101138 */
[----:B0-----:R-:W2:Y:S01]  /*80520*/  LDL.LU.64 R86, [R1+0x2300] ;  /* 0x0023000001567983 */ /* 0x001ea20000300a00 */
[----:B------:R-:W-:Y:S02]  /*80530*/  LOP3.LUT P6, RZ, R12, 0x40000000, RZ, 0xc0, !PT ;  /* 0x400000000cff7812 */ /* 0x000fe400078cc0ff */
[----:B------:R-:W-:-:S11]  /*80540*/  PRMT R7, R89, 0x7770, RZ ;  /* 0x0000777059077816 */ /* 0x000fd600000000ff */
[----:B------:R0:W-:Y:S01]  /*80550*/  @P6 STG.E.U8 desc[UR56][R36.64], R7 ;  /* 0x0000000724006986 */ /* 0x0001e2000c101138 */
[----:B------:R-:W-:Y:S02]  /*80560*/  LOP3.LUT P6, RZ, R12, 0x20000000, RZ, 0xc0, !PT ;  /* 0x200000000cff7812 */ /* 0x000fe400078cc0ff */
[----:B------:R-:W-:Y:S02]  /*80570*/  LOP3.LUT P1, RZ, R237, 0x1000000, RZ, 0xc0, !PT ;  /* 0x01000000edff7812 */ /* 0x000fe4000782c0ff */
[----:B0-----:R-:W-:-:S09]  /*80580*/  PRMT R7, R89, 0x7771, RZ ;  /* 0x0000777159077816 */ /* 0x001fd200000000ff */
[----:B---3--:R0:W-:Y:S01]  /*80590*/  @P6 STG.E.U8 desc[UR56][R32.64], R7 ;  /* 0x0000000720006986 */ /* 0x0081e2000c101138 */
[----:B------:R-:W-:Y:S02]  /*805a0*/  LOP3.LUT P6, RZ, R12, 0x10000000, RZ, 0xc0, !PT ;  /* 0x100000000cff7812 */ /* 0x000fe400078cc0ff */
[C---:B0-----:R-:W-:Y:S02]  /*805b0*/  PRMT R7, R89.reuse, 0x7772, RZ ;  /* 0x0000777259077816 */ /* 0x041fe400000000ff */
[----:B------:R-:W-:-:S09]  /*805c0*/  PRMT R89, R89, 0x7773, RZ ;  /* 0x0000777359597816 */ /* 0x000fd200000000ff */
[----:B----4-:R-:W-:Y:S04]  /*805d0*/  @P6 STG.E.U8 desc[UR56][R30.64], R7 ;  /* 0x000000071e006986 */ /* 0x010fe8000c101138 */
[----:B------:R0:W-:Y:S04]  /*805e0*/  @P1 STG.E.U8 desc[UR56][R90.64], R89 ;  /* 0x000000595a001986 */ /* 0x0001e8000c101138 */
[----:B0-----:R-:W3:Y:S01]  /*805f0*/  LDL.LU.64 R90, [R1+0x22f8] ;  /* 0x0022f800015a7983 */ /* 0x001ee20000300a00 */
[C---:B------:R-:W-:Y:S02]  /*80600*/  LOP3.LUT P4, RZ, R237.reuse, 0x2000000, RZ, 0xc0, !PT ;  /* 0x02000000edff7812 */ /* 0x040fe4000788c0ff */
[----:B------:R-:W-:-:S02]  /*80610*/  LOP3.LUT P3, RZ, R237, 0x4000000, RZ, 0xc0, !PT ;  /* 0x04000000edff7812 */ /* 0x000fc4000786c0ff */
        /* <DEDUP_REMOVED lines=9> */
[----:B------:R0:W-:Y:S04]  /*806b0*/  @P2 STG.E.U8 desc[UR56][R238.64], R86 ;  /* 0x00000056ee002986 */ /* 0x0001e8000c101138 */
[----:B0-----:R-:W2:Y:S04]  /*806c0*/  LDL.LU.64 R238, [R1+0x22f0] ;  /* 0x0022f00001ee7983 */ /* 0x001ea80000300a00 */
[----:B------:R-:W4:Y:S04]  /*806d0*/  LDL.LU.64 R36, [R1+0x1240] ;  /* 0x0012400001247983 */ /* 0x000f280000300a00 */
[----:B------:R-:W4:Y:S04]  /*806e0*/  LDL.LU.64 R32, [R1+0x1238] ;  /* 0x0012380001207983 */ /* 0x000f280000300a00 */
[----:B------:R-:W4:Y:S04]  /*806f0*/  LDL.LU.64 R30, [R1+0x1230] ;  /* 0x00123000011e7983 */ /* 0x000f280000300a00 */
[----:B------:R-:W4:Y:S04]  /*80700*/  LDL.LU.64 R228, [R1+0x1228] ;  /* 0x0012280001e47983 */ /* 0x000f280000300a00 */
[----:B------:R-:W4:Y:S01]  /*80710*/  LDL.LU.64 R28, [R1+0x1220] ;  /* 0x00122000011c7983 */ /* 0x000f220000300a00 */
[----:B------:R-:W-:-:S03]  /*80720*/  LOP3.LUT P5, RZ, R237, 0x20000000, RZ, 0xc0, !PT ;  /* 0x20000000edff7812 */ /* 0x000fc600078ac0ff */
[----:B------:R-:W4:Y:S01]  /*80730*/  LDL.LU.64 R224, [R1+0x1218] ;  /* 0x0012180001e07983 */ /* 0x000f220000300a00 */
[----:B---3--:R-:W-:-:S09]  /*80740*/  PRMT R7, R90, 0x7770, RZ ;  /* 0x000077705a077816 */ /* 0x008fd200000000ff */
[----:B------:R0:W-:Y:S04]  /*80750*/  @P5 STG.E.U8 desc[UR56][R226.64], R7 ;  /* 0x00000007e2005986 */ /* 0x0001e8000c101138 */
[----:B0-----:R-:W3:Y:S04]  /*80760*/  LDL.LU.64 R226, [R1+0x1210] ;  /* 0x0012100001e27983 */ /* 0x001ee80000300a00 */
[----:B------:R-:W3:Y:S04]  /*80770*/  LDL.LU.64 R52, [R1+0x1200] ;  /* 0x0012000001347983 */ /* 0x000ee80000300a00 */
[----:B------:R-:W3:Y:S01]  /*80780*/  LDL.LU.64 R38, [R1+0x11f8] ;  /* 0x0011f80001267983 */ /* 0x000ee20000300a00 */
[----:B------:R-:W-:-:S02]  /*80790*/  LOP3.LUT R12, R12, 0xffefffff, RZ, 0xc0, !PT ;  /* 0xffefffff0c0c7812 */ /* 0x000fc400078ec0ff */
[C---:B------:R-:W-:Y:S02]  /*807a0*/  LOP3.LUT P3, RZ, R237.reuse, 0x40000000, RZ, 0xc0, !PT ;  /* 0x40000000edff7812 */ /* 0x040fe4000786c0ff */
[----:B------:R-:W-:Y:S02]  /*807b0*/  LOP3.LUT P0, RZ, R237, 0x80000000, RZ, 0xc0, !PT ;  /* 0x80000000edff7812 */ /* 0x000fe4000780c0ff */
[----:B------:R-:W-:Y:S01]  /*807c0*/  PRMT R7, R90, 0x7771, RZ ;  /* 0x000077715a077816 */ /* 0x000fe200000000ff */
[----:B------:R-:W3:Y:S01]  /*807d0*/  LDL.LU.64 R34, [R1+0x11e8] ;  /* 0x0011e80001227983 */ /* 0x000ee20000300a00 */
        /* <DEDUP_REMOVED lines=22> */
[----:B------:R-:W-:Y:S01]  /*80940*/  LOP3.LUT P5, RZ, R238, 0x2, RZ, 0xc0, !PT ;  /* 0x00000002eeff7812 */ /* 0x000fe200078ac0ff */
[----:B----4-:R0:W-:Y:S01]  /*80950*/  @P3 STG.E.U8 desc[UR56][R36.64], R7 ;  /* 0x0000000724003986 */ /* 0x0101e2000c101138 */
[----:B------:R-:W-:Y:S02]  /*80960*/  LOP3.LUT R12, R12, 0xf7ffffff, RZ, 0xc0, !PT ;  /* 0xf7ffffff0c0c7812 */ /* 0x000fe400078ec0ff */
[----:B0-----:R-:W-:-:S07]  /*80970*/  PRMT R7, R90, 0x7772, RZ ;  /* 0x000077725a077816 */ /* 0x001fce00000000ff */
[----:B------:R-:W-:Y:S02]  /*80980*/  @P6 LOP3.LUT R12, R12, 0x8000000, RZ, 0xfc, !PT ;  /* 0x080000000c0c6812 */ /* 0x000fe400078efcff */
[----:B------:R-:W-:Y:S02]  /*80990*/  LOP3.LUT P6, RZ, R238, 0x4, RZ, 0xc0, !PT ;  /* 0x00000004eeff7812 */ /* 0x000fe400078cc0ff */
[----:B------:R-:W-:Y:S01]  /*809a0*/  PRMT R90, R90, 0x7773, RZ ;  /* 0x000077735a5a7816 */ /* 0x000fe200000000ff */
[----:B------:R-:W2:Y:S04]  /*809b0*/  LDL.LU.64 R36, [R1+0x11e0] ;  /* 0x0011e00001247983 */ /* 0x000ea80000300a00 */
[----:B------:R0:W-:Y:S04]  /*809c0*/  @P0 STG.E.U8 desc[UR56][R32.64], R7 ;  /* 0x0000000720000986 */ /* 0x0001e8000c101138 */
[----:B------:R1:W-:Y:S01]  /*809d0*/  @P2 STG.E.U8 desc[UR56][R30.64], R90 ;  /* 0x0000005a1e002986 */ /* 0x0003e2000c101138 */
[----:B0-----:R-:W-:-:S03]  /*809e0*/  PRMT R7, R87, 0x7770, RZ ;  /* 0x0000777057077816 */ /* 0x001fc600000000ff */
[----:B------:R-:W4:Y:S04]  /*809f0*/  LDL.LU.64 R32, [R1+0x11d8] ;  /* 0x0011d80001207983 */ /* 0x000f280000300a00 */
[----:B-1----:R-:W4:Y:S04]  /*80a00*/  LDL.LU.64 R30, [R1+0x11c8] ;  /* 0x0011c800011e7983 */ /* 0x002f280000300a00 */
[----:B------:R0:W-:Y:S02]  /*80a10*/  @P5 STG.E.U8 desc[UR56][R228.64], R7 ;  /* 0x00000007e4005986 */ /* 0x0001e4000c101138 */
[----:B0-----:R-:W-:-:S02]  /*80a20*/  PRMT R7, R87, 0x7771, RZ ;  /* 0x0000777157077816 */ /* 0x001fc400000000ff */
[----:B------:R-:W4:Y:S04]  /*80a30*/  LDL.LU.64 R228, [R1+0x11c0] ;  /* 0x0011c00001e47983 */ /* 0x000f280000300a00 */
[----:B------:R0:W-:Y:S01]  /*80a40*/  @P6 STG.E.U8 desc[UR56][R28.64], R7 ;  /* 0x000000071c006986 */ /* 0x0001e2000c101138 */
[C---:B------:R-:W-:Y:S02]  /*80a50*/  LOP3.LUT P6, RZ, R12.reuse, 0x8000000, RZ, 0xc0, !PT ;  /* 0x080000000cff7812 */ /* 0x040fe400078cc0ff */
[----:B0-----:R-:W-:Y:S01]  /*80a60*/  PRMT R7, R87, 0x7772, RZ ;  /* 0x0000777257077816 */ /* 0x001fe200000000ff */
[----:B------:R-:W4:Y:S10]  /*80a70*/  LDL.LU.64 R28, [R1+0x11b8] ;  /* 0x0011b800011c7983 */ /* 0x000f340000300a00 */
[----:B------:R0:W-:Y:S01]  /*80a80*/  @P6 STG.E.U8 desc[UR56][R224.64], R7 ;  /* 0x00000007e0006986 */ /* 0x0001e2000c101138 */
[----:B------:R-:W-:-:S02]  /*80a90*/  LOP3.LUT P6, RZ, R12, 0x4000000, RZ, 0xc0, !PT ;  /* 0x040000000cff7812 */ /* 0x000fc400078cc0ff */
[----:B------:R-:W-:Y:S02]  /*80aa0*/  PRMT R87, R87, 0x7773, RZ ;  /* 0x0000777357577816 */ /* 0x000fe400000000ff */
[----:B0-----:R-:W-:Y:S01]  /*80ab0*/  PRMT R7, R91, 0x7770, RZ ;  /* 0x000077705b077816 */ /* 0x001fe200000000ff */
[----:B------:R-:W4:Y:S08]  /*80ac0*/  LDL.LU.64 R224, [R1+0x11b0] ;  /* 0x0011b00001e07983 */ /* 0x000f300000300a00 */
[----:B---3--:R0:W-:Y:S01]  /*80ad0*/  @P6 STG.E.U8 desc[UR56][R226.64], R87 ;  /* 0x00000057e2006986 */ /* 0x0081e2000c101138 */
[----:B------:R-:W-:-:S03]  /*80ae0*/  LOP3.LUT P6, RZ, R12, 0x2000000, RZ, 0xc0, !PT ;  /* 0x020000000cff7812 */ /* 0x000fc600078cc0ff */
[----:B0-----:R-:W3:Y:S10]  /*80af0*/  LDL.LU.64 R226, [R1+0x11a8] ;  /* 0x0011a80001e27983 */ /* 0x001ef40000300a00 */
[----:B------:R0:W-:Y:S01]  /*80b00*/  @P6 STG.E.U8 desc[UR56][R92.64], R7 ;  /* 0x000000075c006986 */ /* 0x0001e2000c101138 */
[----:B------:R-:W-:-:S02]  /*80b10*/  LOP3.LUT P6, RZ, R12, 0x1000000, RZ, 0xc0, !PT ;  /* 0x010000000cff7812 */ /* 0x000fc400078cc0ff */
        /* <DEDUP_REMOVED lines=9> */
[----:B0-----:R-:W3:Y:S01]  /*80bb0*/  LDL.LU.64 R96, [R1+0x22e0] ;  /* 0x0022e00001607983 */ /* 0x001ee20000300a00 */
[----:B------:R-:W-:Y:S02]  /*80bc0*/  LOP3.LUT P6, RZ, R12, 0x200000, RZ, 0xc0, !PT ;  /* 0x002000000cff7812 */ /* 0x000fe400078cc0ff */
[C---:B------:R-:W-:Y:S02]  /*80bd0*/  LOP3.LUT P1, RZ, R238.reuse, 0x800, RZ, 0xc0, !PT ;  /* 0x00000800eeff7812 */ /* 0x040fe4000782c0ff */
[C---:B------:R-:W-:Y:S02]  /*80be0*/  LOP3.LUT P4, RZ, R238.reuse, 0x1000, RZ, 0xc0, !PT ;  /* 0x00001000eeff7812 */ /* 0x040fe4000788c0ff */
[----:B------:R-:W-:-:S02]  /*80bf0*/  LOP3.LUT P3, RZ, R238, 0x2000, RZ, 0xc0, !PT ;  /* 0x00002000eeff7812 */ /* 0x000fc4000786c0ff */
        /* <DEDUP_REMOVED lines=9> */
[----:B----4-:R3:W-:Y:S04]  /*80c90*/  @P1 STG.E.U8 desc[UR56][R32.64], R7 ;  /* 0x0000000720001986 */ /* 0x0107e8000c101138 */
[----:B------:R0:W-:Y:S01]  /*80ca0*/  @P4 STG.E.U8 desc[UR56][R30.64], R92 ;  /* 0x0000005c1e004986 */ /* 0x0001e2000c101138 */
[----:B---3--:R-:W-:-:S03]  /*80cb0*/  PRMT R7, R96, 0x7770, RZ ;  /* 0x0000777060077816 */ /* 0x008fc600000000ff */
[----:B------:R-:W2:Y:S04]  /*80cc0*/  LDL.LU.64 R32, [R1+0x11a0] ;  /* 0x0011a00001207983 */ /* 0x000ea80000300a00 */
[----:B0-----:R-:W3:Y:S04]  /*80cd0*/  LDL.LU.64 R30, [R1+0x1198] ;  /* 0x00119800011e7983 */ /* 0x001ee80000300a00 */
[----:B------:R0:W-:Y:S02]  /*80ce0*/  @P3 STG.E.U8 desc[UR56][R228.64], R7 ;  /* 0x00000007e4003986 */ /* 0x0001e4000c101138 */
[----:B0-----:R-:W-:-:S02]  /*80cf0*/  PRMT R7, R96, 0x7771, RZ ;  /* 0x0000777160077816 */ /* 0x001fc400000000ff */
[----:B------:R-:W4:Y:S04]  /*80d00*/  LDL.LU.64 R228, [R1+0x1190] ;  /* 0x0011900001e47983 */ /* 0x000f280000300a00 */
[----:B------:R0:W-:Y:S02]  /*80d10*/  @P0 STG.E.U8 desc[UR56][R28.64], R7 ;  /* 0x000000071c000986 */ /* 0x0001e4000c101138 */
[----:B0-----:R-:W-:Y:S02]  /*80d20*/  PRMT R7, R96, 0x7772, RZ ;  /* 0x0000777260077816 */ /* 0x001fe400000000ff */
[----:B------:R-:W4:Y:S04]  /*80d30*/  LDL.LU.64 R28, [R1+0x1188] ;  /* 0x00118800011c7983 */ /* 0x000f280000300a00 */
[----:B------:R0:W-:Y:S04]  /*80d40*/  @P2 STG.E.U8 desc[UR56][R224.64], R7 ;  /* 0x00000007e0002986 */ /* 0x0001e8000c101138 */
[----:B0-----:R-:W4:Y:S01]  /*80d50*/  LDL.LU.64 R224, [R1+0x1178] ;  /* 0x0011780001e07983 */ /* 0x001f220000300a00 */
        /* <DEDUP_REMOVED lines=19> */
[C---:B------:R-:W-:Y:S02]  /*80e90*/  LOP3.LUT P5, RZ, R238.reuse, 0x10000, RZ, 0xc0, !PT ;  /* 0x00010000eeff7812 */ /* 0x040fe400078ac0ff */
[----:B------:R-:W-:Y:S02]  /*80ea0*/  LOP3.LUT P3, RZ, R238, 0x20000, RZ, 0xc0, !PT ;  /* 0x00020000eeff7812 */ /* 0x000fe4000786c0ff */
[----:B------:R-:W-:Y:S02]  /*80eb0*/  LOP3.LUT R12, R12, 0xfffbffff, RZ, 0xc0, !PT ;  /* 0xfffbffff0c0c7812 */ /* 0x000fe400078ec0ff */
[----:B------:R-:W-:-:S02]  /*80ec0*/  LOP3.LUT P0, RZ, R238, 0x40000, RZ, 0xc0, !PT ;  /* 0x00040000eeff7812 */ /* 0x000fc4000780c0ff */
[----:B------:R-:W-:Y:S02]  /*80ed0*/  PRMT R96, R96, 0x7773, RZ ;  /* 0x0000777360607816 */ /* 0x000fe400000000ff */
[----:B------:R-:W-:Y:S02]  /*80ee0*/  PRMT R7, R93, 0x7770, RZ ;  /* 0x000077705d077816 */ /* 0x000fe400000000ff */
[----:B------:R-:W-:Y:S02]  /*80ef0*/  @P6 LOP3.LUT R12, R12, 0x40000, RZ, 0xfc, !PT ;  /* 0x000400000c0c6812 */ /* 0x000fe400078efcff */
[C---:B------:R-:W-:Y:S01]  /*80f00*/  LOP3.LUT P6, RZ, R238.reuse, 0x400000, RZ, 0xc0, !PT ;  /* 0x00400000eeff7812 */ /* 0x040fe200078cc0ff */
[----:B------:R0:W-:Y:S01]  /*80f10*/  @P5 STG.E.U8 desc[UR56][R226.64], R96 ;  /* 0x00000060e2005986 */ /* 0x0001e2000c101138 */
[----:B------:R-:W-:Y:S02]  /*80f20*/  LOP3.LUT P2, RZ, R238, 0x80000, RZ, 0xc0, !PT ;  /* 0x00080000eeff7812 */ /* 0x000fe4000784c0ff */
[----:B------:R-:W-:-:S02]  /*80f30*/  LOP3.LUT R12, R12, 0xfff7ffff, RZ, 0xc0, !PT ;  /* 0xfff7ffff0c0c7812 */ /* 0x000fc400078ec0ff */
[----:B------:R-:W-:-:S07]  /*80f40*/  LOP3.LUT P5, RZ, R238, 0x100000, RZ, 0xc0, !PT ;  /* 0x00100000eeff7812 */ /* 0x000fce00078ac0ff */
[----:B------:R-:W-:Y:S02]  /*80f50*/  @P6 LOP3.LUT R12, R12, 0x80000, RZ, 0xfc, !PT ;  /* 0x000800000c0c6812 */ /* 0x000fe400078efcff */
[----:B------:R-:W-:Y:S01]  /*80f60*/  LOP3.LUT P6, RZ, R238, 0x200000, RZ, 0xc0, !PT ;  /* 0x00200000eeff7812 */ /* 0x000fe200078cc0ff */
[----:B0-----:R-:W4:Y:S04]  /*80f70*/  LDL.LU.64 R226, [R1+0x1168] ;  /* 0x0011680001e27983 */ /* 0x001f280000300a00 */
[----:B------:R-:W4:Y:S04]  /*80f80*/  LDL.LU.64 R56, [R1+0x1160] ;  /* 0x0011600001387983 */ /* 0x000f280000300a00 */
[----:B------:R-:W4:Y:S04]  /*80f90*/  LDL.LU.64 R52, [R1+0x1150] ;  /* 0x0011500001347983 */ /* 0x000f280000300a00 */
[----:B------:R-:W4:Y:S04]  /*80fa0*/  LDL.LU.64 R38, [R1+0x1148] ;  /* 0x0011480001267983 */ /* 0x000f280000300a00 */
[----:B------:R-:W4:Y:S04]  /*80fb0*/  LDL.LU.64 R34, [R1+0x1140] ;  /* 0x0011400001227983 */ /* 0x000f280000300a00 */
[----:B------:R-:W4:Y:S04]  /*80fc0*/  LDL.LU.64 R36, [R1+0x1138] ;  /* 0x0011380001247983 */ /* 0x000f280000300a00 */
[----:B--2---:R0:W-:Y:S02]  /*80fd0*/  @P3 STG.E.U8 desc[UR56][R32.64], R7 ;  /* 0x0000000720003986 */ /* 0x0041e4000c101138 */
[----:B0-----:R-:W-:-:S02]  /*80fe0*/  PRMT R7, R93, 0x7771, RZ ;  /* 0x000077715d077816 */ /* 0x001fc400000000ff */
[----:B------:R-:W2:Y:S04]  /*80ff0*/  LDL.LU.64 R32, [R1+0x1128] ;  /* 0x0011280001207983 */ /* 0x000ea80000300a00 */
[----:B---3--:R0:W-:Y:S02]  /*81000*/  @P0 STG.E.U8 desc[UR56][R30.64], R7 ;  /* 0x000000071e000986 */ /* 0x0081e4000c101138 */
[C---:B0-----:R-:W-:Y:S02]  /*81010*/  PRMT R7, R93.reuse, 0x7772, RZ ;  /* 0x000077725d077816 */ /* 0x041fe400000000ff */
[----:B------:R-:W-:Y:S01]  /*81020*/  PRMT R93, R93, 0x7773, RZ ;  /* 0x000077735d5d7816 */ /* 0x000fe200000000ff */
[----:B------:R-:W3:Y:S04]  /*81030*/  LDL.LU.64 R30, [R1+0x1120] ;  /* 0x00112000011e7983 */ /* 0x000ee80000300a00 */
[----:B----4-:R0:W-:Y:S04]  /*81040*/  @P2 STG.E.U8 desc[UR56][R228.64], R7 ;  /* 0x00000007e4002986 */ /* 0x0101e8000c101138 */
[----:B------:R-:W-:Y:S01]  /*81050*/  @P5 STG.E.U8 desc[UR56][R28.64], R93 ;  /* 0x0000005d1c005986 */ /* 0x000fe2000c101138 */
[----:B0-----:R-:W-:-:S03]  /*81060*/  PRMT R7, R97, 0x7770, RZ ;  /* 0x0000777061077816 */ /* 0x001fc600000000ff */
[----:B------:R-:W4:Y:S04]  /*81070*/  LDL.LU.64 R228, [R1+0x1118] ;  /* 0x0011180001e47983 */ /* 0x000f280000300a00 */
[----:B------:R0:W-:Y:S01]  /*81080*/  @P6 STG.E.U8 desc[UR56][R224.64], R7 ;  /* 0x00000007e0006986 */ /* 0x0001e2000c101138 */
[----:B------:R-:W-:Y:S02]  /*81090*/  LOP3.LUT P6, RZ, R12, 0x80000, RZ, 0xc0, !PT ;  /* 0x000800000cff7812 */ /* 0x000fe400078cc0ff */
[----:B0-----:R-:W-:-:S11]  /*810a0*/  PRMT R7, R97, 0x7771, RZ ;  /* 0x0000777161077816 */ /* 0x001fd600000000ff */
[----:B------:R0:W-:Y:S04]  /*810b0*/  @P6 STG.E.U8 desc[UR56][R94.64], R7 ;  /* 0x000000075e006986 */ /* 0x0001e8000c101138 */
[----:B0-----:R-:W2:Y:S01]  /*810c0*/  LDL.LU.64 R94, [R1+0x22d8] ;  /* 0x0022d800015e7983 */ /* 0x001ea20000300a00 */
[C---:B------:R-:W-:Y:S02]  /*810d0*/  LOP3.LUT P6, RZ, R12.reuse, 0x40000, RZ, 0xc0, !PT ;  /* 0x000400000cff7812 */ /* 0x040fe400078cc0ff */
[C---:B------:R-:W-:Y:S02]  /*810e0*/  PRMT R7, R97.reuse, 0x7772, RZ ;  /* 0x0000777261077816 */ /* 0x040fe400000000ff */
[----:B------:R-:W-:Y:S01]  /*810f0*/  PRMT R97, R97, 0x7773, RZ ;  /* 0x0000777361617816 */ /* 0x000fe200000000ff */
[----:B------:R-:W4:Y:S04]  /*81100*/  LDL.LU.64 R28, [R1+0x1110] ;  /* 0x00111000011c7983 */ /* 0x000f280000300a00 */
[----:B------:R-:W4:Y:S04]  /*81110*/  LDL.LU.64 R224, [R1+0x1108] ;  /* 0x0011080001e07983 */ /* 0x000f280000300a00 */
[----:B------:R0:W-:Y:S01]  /*81120*/  @P6 STG.E.U8 desc[UR56][R226.64], R7 ;  /* 0x00000007e2006986 */ /* 0x0001e2000c101138 */
[----:B------:R-:W-:-:S03]  /*81130*/  LOP3.LUT P6, RZ, R12, 0x20000, RZ, 0xc0, !PT ;  /* 0x000200000cff7812 */ /* 0x000fc600078cc0ff */
[----:B0-----:R-:W4:Y:S10]  /*81140*/  LDL.LU.64 R226, [R1+0x1100] ;  /* 0x0011000001e27983 */ /* 0x001f340000300a00 */
[----:B------:R-:W-:Y:S01]  /*81150*/  @P6 STG.E.U8 desc[UR56][R56.64], R97 ;  /* 0x0000006138006986 */ /* 0x000fe2000c101138 */
[----:B------:R-:W-:-:S02]  /*81160*/  LOP3.LUT P6, RZ, R12, 0x10000, RZ, 0xc0, !PT ;  /* 0x000100000cff7812 */ /* 0x000fc400078cc0ff */
[----:B--2---:R-:W-:-:S11]  /*81170*/  PRMT R7, R94, 0x7770, RZ ;  /* 0x000077705e077816 */ /* 0x004fd600000000ff */
        /* <DEDUP_REMOVED lines=9> */
[----:B------:R-:W-:Y:S02]  /*81210*/  PRMT R94, R94, 0x7773, RZ ;  /* 0x000077735e5e7816 */ /* 0x000fe400000000ff */
[----:B------:R-:W-:-:S09]  /*81220*/  LOP3.LUT P1, RZ, R238, 0x40000000, RZ, 0xc0, !PT ;  /* 0x40000000eeff7812 */ /* 0x000fd2000782c0ff */
[----:B------:R-:W-:Y:S01]  /*81230*/  @P6 STG.E.U8 desc[UR56][R34.64], R94 ;  /* 0x0000005e22006986 */ /* 0x000fe2000c101138 */
[----:B------:R-:W-:Y:S02]  /*81240*/  LOP3.LUT P6, RZ, R12, 0x1000, RZ, 0xc0, !PT ;  /* 0x000010000cff7812 */ /* 0x000fe400078cc0ff */
[----:B------:R-:W-:Y:S02]  /*81250*/  LOP3.LUT P4, RZ, R238, 0x80000000, RZ, 0xc0, !PT ;  /* 0x80000000eeff7812 */ /* 0x000fe4000788c0ff */
        /* <DEDUP_REMOVED lines=8> */
[----:B---3--:R0:W-:Y:S04]  /*812e0*/  @P4 STG.E.U8 desc[UR56][R30.64], R7 ;  /* 0x000000071e004986 */ /* 0x0081e8000c101138 */
[----:B----4-:R1:W-:Y:S01]  /*812f0*/  @P3 STG.E.U8 desc[UR56][R228.64], R98 ;  /* 0x00000062e4003986 */ /* 0x0103e2000c101138 */
[----:B0-----:R-:W-:-:S03]  /*81300*/  PRMT R7, R95, 0x7770, RZ ;  /* 0x000077705f077816 */ /* 0x001fc600000000ff */
[----:B-1----:R-:W2:Y:S04]  /*81310*/  LDL.LU.64 R228, [R1+0x10f8] ;  /* 0x0010f80001e47983 */ /* 0x002ea80000300a00 */
[----:B------:R0:W-:Y:S04]  /*81320*/  @P0 STG.E.U8 desc[UR56][R28.64], R7 ;  /* 0x000000071c000986 */ /* 0x0001e8000c101138 */
[----:B0-----:R-:W3:Y:S01]  /*81330*/  LDL.LU.64 R28, [R1+0x10f0] ;  /* 0x0010f000011c7983 */ /* 0x001ee20000300a00 */
[C---:B------:R-:W-:Y:S02]  /*81340*/  LOP3.LUT P2, RZ, R239.reuse, 0x4, RZ, 0xc0, !PT ;  /* 0x00000004efff7812 */ /* 0x040fe4000784c0ff */
[----:B------:R-:W-:-:S02]  /*81350*/  LOP3.LUT P5, RZ, R239, 0x8, RZ, 0xc0, !PT ;  /* 0x00000008efff7812 */ /* 0x000fc400078ac0ff */
[----:B------:R-:W-:Y:S02]  /*81360*/  PRMT R7, R95, 0x7771, RZ ;  /* 0x000077715f077816 */ /* 0x000fe400000000ff */
[C---:B------:R-:W-:Y:S02]  /*81370*/  LOP3.LUT P3, RZ, R239.reuse, 0x10, RZ, 0xc0, !PT ;  /* 0x00000010efff7812 */ /* 0x040fe4000786c0ff */
[----:B------:R-:W-:-:S05]  /*81380*/  LOP3.LUT P0, RZ, R239, 0x20, RZ, 0xc0, !PT ;  /* 0x00000020efff7812 */ /* 0x000fca000780c0ff */
[----:B------:R0:W-:Y:S01]  /*81390*/  @P2 STG.E.U8 desc[UR56][R224.64], R7 ;  /* 0x00000007e0002986 */ /* 0x0001e2000c101138 */
[----:B------:R-:W-:Y:S02]  /*813a0*/  LOP3.LUT P2, RZ, R239, 0x40, RZ, 0xc0, !PT ;  /* 0x00000040efff7812 */ /* 0x000fe4000784c0ff */
[C---:B0-----:R-:W-:Y:S02]  /*813b0*/  PRMT R7, R95.reuse, 0x7772, RZ ;  /* 0x000077725f077816 */ /* 0x041fe400000000ff */
[----:B------:R-:W-:Y:S01]  /*813c0*/  PRMT R95, R95, 0x7773, RZ ;  /* 0x000077735f5f7816 */ /* 0x000fe200000000ff */
[----:B------:R-:W4:Y:S04]  /*813d0*/  LDL.LU.64 R224, [R1+0x10e0] ;  /* 0x0010e00001e07983 */ /* 0x000f280000300a00 */
[----:B------:R0:W-:Y:S02]  /*813e0*/  @P5 STG.E.U8 desc[UR56][R226.64], R7 ;  /* 0x00000007e2005986 */ /* 0x0001e4000c101138 */
[----:B0-----:R-:W-:-:S02]  /*813f0*/  PRMT R7, R99, 0x7770, RZ ;  /* 0x0000777063077816 */ /* 0x001fc400000000ff */
        /* <DEDUP_REMOVED lines=13> */
[----:B--2---:R-:W-:Y:S04]  /*814d0*/  @P3 STG.E.U8 desc[UR56][R228.64], R95 ;  /* 0x0000005fe4003986 */ /* 0x004fe8000c101138 */
[----:B---3--:R0:W-:Y:S02]  /*814e0*/  @P0 STG.E.U8 desc[UR56][R28.64], R7 ;  /* 0x000000071c000986 */ /* 0x0081e4000c101138 */
[----:B0-----:R-:W-:-:S05]  /*814f0*/  PRMT R7, R99, 0x7771, RZ ;  /* 0x0000777163077816 */ /* 0x001fca00000000ff */
[----:B------:R0:W-:Y:S04]  /*81500*/  @P2 STG.E.U8 desc[UR56][R100.64], R7 ;  /* 0x0000000764002986 */ /* 0x0001e8000c101138 */
[----:B0-----:R-:W2:Y:S01]  /*81510*/  LDL.LU.64 R100, [R1+0x22c8] ;  /* 0x0022c80001647983 */ /* 0x001ea20000300a00 */
[----:B------:R-:W-:Y:S02]  /*81520*/  LOP3.LUT R12, R12, 0xffffffbf, RZ, 0xc0, !PT ;  /* 0xffffffbf0c0c7812 */ /* 0x000fe400078ec0ff */
[----:B------:R-:W-:Y:S02]  /*81530*/  LOP3.LUT P5, RZ, R239, 0x80, RZ, 0xc0, !PT ;  /* 0x00000080efff7812 */ /* 0x000fe400078ac0ff */
[----:B------:R-:W-:Y:S01]  /*81540*/  PRMT R7, R99, 0x7772, RZ ;  /* 0x0000777263077816 */ /* 0x000fe200000000ff */
[----:B------:R-:W3:Y:S01]  /*81550*/  LDL.LU.64 R32, [R1+0x1098] ;  /* 0x0010980001207983 */ /* 0x000ee20000300a00 */
[----:B------:R-:W-:-:S02]  /*81560*/  @P6 LOP3.LUT R12, R12, 0x40, RZ, 0xfc, !PT ;  /* 0x000000400c0c6812 */ /* 0x000fc400078efcff */
[----:B------:R-:W-:Y:S02]  /*81570*/  LOP3.LUT P6, RZ, R239, 0x2000, RZ, 0xc0, !PT ;  /* 0x00002000efff7812 */ /* 0x000fe400078cc0ff */
[----:B------:R-:W-:Y:S01]  /*81580*/  PRMT R99, R99, 0x7773, RZ ;  /* 0x0000777363637816 */ /* 0x000fe200000000ff */
[----:B------:R-:W3:Y:S01]  /*81590*/  LDL.LU.64 R30, [R1+0x1090] ;  /* 0x00109000011e7983 */ /* 0x000ee20000300a00 */
[----:B------:R-:W-:-:S03]  /*815a0*/  LOP3.LUT R12, R12, 0xffffff7f, RZ, 0xc0, !PT ;  /* 0xffffff7f0c0c7812 */ /* 0x000fc600078ec0ff */
[----:B------:R-:W3:Y:S04]  /*815b0*/  LDL.LU.64 R228, [R1+0x1088] ;  /* 0x0010880001e47983 */ /* 0x000ee80000300a00 */
[----:B------:R-:W3:Y:S02]  /*815c0*/  LDL.LU.64 R28, [R1+0x1080] ;  /* 0x00108000011c7983 */ /* 0x000ee40000300a00 */
        /* <DEDUP_REMOVED lines=14> */
[----:B----4-:R0:W-:-:S12]  /*816b0*/  @P5 STG.E.U8 desc[UR56][R224.64], R7 ;  /* 0x00000007e0005986 */ /* 0x0101d8000c101138 */
[----:B------:R1:W-:Y:S01]  /*816c0*/  @P6 STG.E.U8 desc[UR56][R226.64], R99 ;  /* 0x00000063e2006986 */ /* 0x0003e2000c101138 */
[----:B------:R-:W-:-:S03]  /*816d0*/  LOP3.LUT P6, RZ, R12, 0x800, RZ, 0xc0, !PT ;  /* 0x000008000cff7812 */ /* 0x000fc600078cc0ff */
[----:B0-----:R-:W4:Y:S04]  /*816e0*/  LDL.LU.64 R224, [R1+0x1078] ;  /* 0x0010780001e07983 */ /* 0x001f280000300a00 */
[----:B-1----:R-:W4:Y:S01]  /*816f0*/  LDL.LU.64 R226, [R1+0x1070] ;  /* 0x0010700001e27983 */ /* 0x002f220000300a00 */
[----:B--2---:R-:W-:-:S05]  /*81700*/  PRMT R7, R100, 0x7770, RZ ;  /* 0x0000777064077816 */ /* 0x004fca00000000ff */
        /* <DEDUP_REMOVED lines=25> */
[----:B---3--:R0:W-:Y:S01]  /*818a0*/  @P6 STG.E.U8 desc[UR56][R32.64], R7 ;  /* 0x0000000720006986 */ /* 0x0081e2000c101138 */
        /* <DEDUP_REMOVED lines=9> */
[----:B----4-:R0:W-:Y:S04]  /*81940*/  @P3 STG.E.U8 desc[UR56][R224.64], R7 ;  /* 0x00000007e0003986 */ /* 0x0101e8000c101138 */
[----:B------:R-:W-:Y:S01]  /*81950*/  @P0 STG.E.U8 desc[UR56][R226.64], R101 ;  /* 0x00000065e2000986 */ /* 0x000fe2000c101138 */
[----:B0-----:R-:W-:-:S05]  /*81960*/  PRMT R7, R105, 0x7770, RZ ;  /* 0x0000777069077816 */ /* 0x001fca00000000ff */
[----:B------:R0:W-:Y:S02]  /*81970*/  @P2 STG.E.U8 desc[UR56][R240.64], R7 ;  /* 0x00000007f0002986 */ /* 0x0001e4000c101138 */
[----:B0-----:R-:W-:Y:S02]  /*81980*/  PRMT R7, R105, 0x7771, RZ ;  /* 0x0000777169077816 */ /* 0x001fe400000000ff */
[----:B------:R-:W2:Y:S04]  /*81990*/  LDL.LU.64 R240, [R1+0x22b8] ;  /* 0x0022b80001f07983 */ /* 0x000ea80000300a00 */
[----:B------:R0:W-:Y:S04]  /*819a0*/  @P5 STG.E.U8 desc[UR56][R102.64], R7 ;  /* 0x0000000766005986 */ /* 0x0001e8000c101138 */
[----:B0-----:R-:W3:Y:S04]  /*819b0*/  LDL.LU.64 R102, [R1+0x22b0] ;  /* 0x0022b00001667983 */ /* 0x001ee80000300a00 */
[----:B------:R-:W4:Y:S04]  /*819c0*/  LDL.LU.64 R32, [R1+0x1050] ;  /* 0x0010500001207983 */ /* 0x000f280000300a00 */
[----:B------:R-:W2:Y:S04]  /*819d0*/  LDL.LU.64 R30, [R1+0x1048] ;  /* 0x00104800011e7983 */ /* 0x000ea80000300a00 */
[----:B------:R-:W3:Y:S01]  /*819e0*/  LDL.LU.64 R228, [R1+0x1040] ;  /* 0x0010400001e47983 */ /* 0x000ee20000300a00 */
[----:B------:R-:W-:-:S03]  /*819f0*/  LOP3.LUT P3, RZ, R239, 0x800000, RZ, 0xc0, !PT ;  /* 0x00800000efff7812 */ /* 0x000fc6000786c0ff */
[----:B------:R-:W3:Y:S01]  /*81a00*/  LDL.LU.64 R28, [R1+0x1030] ;  /* 0x00103000011c7983 */ /* 0x000ee20000300a00 */
[C---:B------:R-:W-:Y:S02]  /*81a10*/  LOP3.LUT P0, RZ, R239.reuse, 0x1000000, RZ, 0xc0, !PT ;  /* 0x01000000efff7812 */ /* 0x040fe4000780c0ff */
[----:B------:R-:W-:Y:S02]  /*81a20*/  LOP3.LUT P2, RZ, R239, 0x2000000, RZ, 0xc0, !PT ;  /* 0x02000000efff7812 */ /* 0x000fe4000784c0ff */
[----:B------:R-:W-:Y:S02]  /*81a30*/  PRMT R7, R105, 0x7772, RZ ;  /* 0x0000777269077816 */ /* 0x000fe400000000ff */
[----:B------:R-:W-:Y:S02]  /*81a40*/  LOP3.LUT P5, RZ, R239, 0x4000000, RZ, 0xc0, !PT ;  /* 0x04000000efff7812 */ /* 0x000fe400078ac0ff */
[----:B------:R-:W-:Y:S01]  /*81a50*/  PRMT R105, R105, 0x7773, RZ ;  /* 0x0000777369697816 */ /* 0x000fe200000000ff */
[----:B------:R-:W3:Y:S04]  /*81a60*/  LDL.LU.64 R224, [R1+0x1028] ;  /* 0x0010280001e07983 */ /* 0x000ee80000300a00 */
[----:B------:R-:W3:Y:S04]  /*81a70*/  LDL.LU.64 R226, [R1+0x1020] ;  /* 0x0010200001e27983 */ /* 0x000ee80000300a00 */
[----:B------:R-:W3:Y:S04]  /*81a80*/  LDL.LU.64 R56, [R1+0x1018] ;  /* 0x0010180001387983 */ /* 0x000ee80000300a00 */
[----:B------:R-:W3:Y:S04]  /*81a90*/  LDL.LU.64 R52, [R1+0x1010] ;  /* 0x0010100001347983 */ /* 0x000ee80000300a00 */
[----:B------:R-:W3:Y:S04]  /*81aa0*/  LDL.LU.64 R38, [R1+0x1008] ;  /* 0x0010080001267983 */ /* 0x000ee80000300a00 */
[----:B------:R-:W3:Y:S04]  /*81ab0*/  LDL.LU.64 R34, [R1+0x1000] ;  /* 0x0010000001227983 */ /* 0x000ee80000300a00 */
[----:B------:R-:W3:Y:S01]  /*81ac0*/  LDL.LU.64 R36, [R1+0xff8] ;  /* 0x000ff80001247983 */ /* 0x000ee20000300a00 */
[----:B------:R-:W-:-:S02]  /*81ad0*/  LOP3.LUT R13, R13, 0xefffffff, RZ, 0xc0, !PT ;  /* 0xefffffff0d0d7812 */ /* 0x000fc400078ec0ff */
[----:B------:R-:W-:Y:S01]  /*81ae0*/  LOP3.LUT R12, R12, 0xfffffffe, RZ, 0xc0, !PT ;  /* 0xfffffffe0c0c7812 */ /* 0x000fe200078ec0ff */
[----:B----4-:R3:W-:Y:S04]  /*81af0*/  @P3 STG.E.U8 desc[UR56][R32.64], R7 ;  /* 0x0000000720003986 */ /* 0x0107e8000c101138 */
[----:B--2---:R-:W-:Y:S01]  /*81b00*/  @P0 STG.E.U8 desc[UR56][R30.64], R105 ;  /* 0x000000691e000986 */ /* 0x004fe2000c101138 */
[----:B---3--:R-:W-:-:S05]  /*81b10*/  PRMT R7, R102, 0x7770, RZ ;  /* 0x0000777066077816 */ /* 0x008fca00000000ff */
[----:B------:R0:W-:Y:S02]  /*81b20*/  @P2 STG.E.U8 desc[UR56][R228.64], R7 ;  /* 0x00000007e4002986 */ /* 0x0001e4000c101138 */
[----:B0-----:R-:W-:-:S05]  /*81b30*/  PRMT R7, R102, 0x7771, RZ ;  /* 0x0000777166077816 */ /* 0x001fca00000000ff */
[----:B------:R0:W-:Y:S04]  /*81b40*/  @P5 STG.E.U8 desc[UR56][R106.64], R7 ;  /* 0x000000076a005986 */ /* 0x0001e8000c101138 */
[----:B0-----:R-:W2:Y:S01]  /*81b50*/  LDL.LU.64 R106, [R1+0x22a8] ;  /* 0x0022a800016a7983 */ /* 0x001ea20000300a00 */
[----:B------:R-:W-:Y:S02]  /*81b60*/  LOP3.LUT P6, RZ, R240, 0x8, RZ, 0xc0, !PT ;  /* 0x00000008f0ff7812 */ /* 0x000fe400078cc0ff */
[----:B------:R-:W-:Y:S01]  /*81b70*/  PRMT R7, R102, 0x7772, RZ ;  /* 0x0000777266077816 */ /* 0x000fe200000000ff */
[----:B------:R-:W3:Y:S10]  /*81b80*/  LDL.LU.64 R32, [R1+0xfe8] ;  /* 0x000fe80001207983 */ /* 0x000ef40000300a00 */
[----:B------:R-:W-:-:S02]  /*81b90*/  @P6 LOP3.LUT R13, R13, 0x10000000, RZ, 0xfc, !PT ;  /* 0x100000000d0d6812 */ /* 0x000fc400078efcff */
[----:B------:R-:W-:Y:S02]  /*81ba0*/  LOP3.LUT P6, RZ, R240, 0x4, RZ, 0xc0, !PT ;  /* 0x00000004f0ff7812 */ /* 0x000fe400078cc0ff */
[----:B------:R-:W-:Y:S01]  /*81bb0*/  PRMT R102, R102, 0x7773, RZ ;  /* 0x0000777366667816 */ /* 0x000fe200000000ff */
[----:B------:R-:W4:Y:S01]  /*81bc0*/  LDL.LU.64 R30, [R1+0xfe0] ;  /* 0x000fe000011e7983 */ /* 0x000f220000300a00 */
[----:B------:R-:W-:-:S03]  /*81bd0*/  LOP3.LUT R13, R13, 0xdfffffff, RZ, 0xc0, !PT ;  /* 0xdfffffff0d0d7812 */ /* 0x000fc600078ec0ff */
        /* <DEDUP_REMOVED lines=48> */
[C---:B------:R-:W-:Y:S02]  /*81ee0*/  LOP3.LUT P1, RZ, R240.reuse, 0x10, RZ, 0xc0, !PT ;  /* 0x00000010f0ff7812 */ /* 0x040fe4000782c0ff */
[C---:B------:R-:W-:Y:S02]  /*81ef0*/  LOP3.LUT P4, RZ, R240.reuse, 0x20, RZ, 0xc0, !PT ;  /* 0x00000020f0ff7812 */ /* 0x040fe4000788c0ff */
[----:B------:R-:W-:Y:S02]  /*81f00*/  LOP3.LUT P3, RZ, R240, 0x40, RZ, 0xc0, !PT ;  /* 0x00000040f0ff7812 */ /* 0x000fe4000786c0ff */
[----:B------:R-:W-:-:S02]  /*81f10*/  PRMT R103, R103, 0x7773, RZ ;  /* 0x0000777367677816 */ /* 0x000fc400000000ff */
[C---:B------:R-:W-:Y:S02]  /*81f20*/  PRMT R7, R107.reuse, 0x7770, RZ ;  /* 0x000077706b077816 */ /* 0x040fe400000000ff */
[C---:B------:R-:W-:Y:S02]  /*81f30*/  LOP3.LUT P0, RZ, R240.reuse, 0x80, RZ, 0xc0, !PT ;  /* 0x00000080f0ff7812 */ /* 0x040fe4000780c0ff */
[C---:B------:R-:W-:Y:S02]  /*81f40*/  LOP3.LUT P2, RZ, R240.reuse, 0x100, RZ, 0xc0, !PT ;  /* 0x00000100f0ff7812 */ /* 0x040fe4000784c0ff */
[----:B------:R-:W-:Y:S01]  /*81f50*/  LOP3.LUT P5, RZ, R240, 0x200, RZ, 0xc0, !PT ;  /* 0x00000200f0ff7812 */ /* 0x000fe200078ac0ff */
[----:B---3--:R-:W-:Y:S04]  /*81f60*/  @P1 STG.E.U8 desc[UR56][R32.64], R103 ;  /* 0x0000006720001986 */ /* 0x008fe8000c101138 */
[----:B----4-:R0:W-:Y:S02]  /*81f70*/  @P4 STG.E.U8 desc[UR56][R30.64], R7 ;  /* 0x000000071e004986 */ /* 0x0101e4000c101138 */
[----:B0-----:R-:W-:-:S02]  /*81f80*/  PRMT R7, R107, 0x7771, RZ ;  /* 0x000077716b077816 */ /* 0x001fc400000000ff */
[----:B------:R-:W3:Y:S04]  /*81f90*/  LDL.LU.64 R30, [R1+0xfa8] ;  /* 0x000fa800011e7983 */ /* 0x000ee80000300a00 */
[----:B------:R0:W-:Y:S01]  /*81fa0*/  @P3 STG.E.U8 desc[UR56][R228.64], R7 ;  /* 0x00000007e4003986 */ /* 0x0001e2000c101138 */
[C---:B------:R-:W-:Y:S02]  /*81fb0*/  LOP3.LUT P3, RZ, R240.reuse, 0x400, RZ, 0xc0, !PT ;  /* 0x00000400f0ff7812 */ /* 0x040fe4000786c0ff */
[C---:B0-----:R-:W-:Y:S02]  /*81fc0*/  PRMT R7, R107.reuse, 0x7772, RZ ;  /* 0x000077726b077816 */ /* 0x041fe400000000ff */
[----:B------:R-:W-:Y:S01]  /*81fd0*/  PRMT R107, R107, 0x7773, RZ ;  /* 0x000077736b6b7816 */ /* 0x000fe200000000ff */
[----:B------:R-:W4:Y:S04]  /*81fe0*/  LDL.LU.64 R228, [R1+0xfa0] ;  /* 0x000fa00001e47983 */ /* 0x000f280000300a00 */
[----:B------:R0:W-:Y:S04]  /*81ff0*/  @P0 STG.E.U8 desc[UR56][R28.64], R7 ;  /* 0x000000071c000986 */ /* 0x0001e8000c101138 */
[----:B------:R1:W-:Y:S04]  /*82000*/  @P2 STG.E.U8 desc[UR56][R224.64], R107 ;  /* 0x0000006be0002986 */ /* 0x0003e8000c101138 */
[----:B0-----:R-:W4:Y:S04]  /*82010*/  LDL.LU.64 R28, [R1+0xf98] ;  /* 0x000f9800011c7983 */ /* 0x001f280000300a00 */
[----:B-1----:R-:W4:Y:S01]  /*82020*/  LDL.LU.64 R224, [R1+0xf90] ;  /* 0x000f900001e07983 */ /* 0x002f220000300a00 */
[----:B------:R-:W-:-:S02]  /*82030*/  LOP3.LUT P6, RZ, R240, 0x400000, RZ, 0xc0, !PT ;  /* 0x00400000f0ff7812 */ /* 0x000fc400078cc0ff */
[----:B------:R-:W-:-:S11]  /*82040*/  LOP3.LUT R13, R13, 0xffefffff, RZ, 0xc0, !PT ;  /* 0xffefffff0d0d7812 */ /* 0x000fd600078ec0ff */
[----:B------:R-:W-:Y:S02]  /*82050*/  @P6 LOP3.LUT R13, R13, 0x100000, RZ, 0xfc, !PT ;  /* 0x001000000d0d6812 */ /* 0x000fe400078efcff */
[----:B------:R-:W-:Y:S02]  /*82060*/  LOP3.LUT P6, RZ, R240, 0x200000, RZ, 0xc0, !PT ;  /* 0x00200000f0ff7812 */ /* 0x000fe400078cc0ff */
[----:B------:R-:W-:Y:S02]  /*82070*/  LOP3.LUT R13, R13, 0xffdfffff, RZ, 0xc0, !PT ;  /* 0xffdfffff0d0d7812 */ /* 0x000fe400078ec0ff */
[----:B--2---:R-:W-:-:S05]  /*82080*/  PRMT R7, R108, 0x7770, RZ ;  /* 0x000077706c077816 */ /* 0x004fca00000000ff */
[----:B------:R0:W-:Y:S02]  /*82090*/  @P5 STG.E.U8 desc[UR56][R226.64], R7 ;  /* 0x00000007e2005986 */ /* 0x0001e4000c101138 */
[----:B0-----:R-:W-:Y:S02]  /*820a0*/  PRMT R7, R108, 0x7771, RZ ;  /* 0x000077716c077816 */ /* 0x001fe400000000ff */
[----:B------:R-:W2:Y:S04]  /*820b0*/  LDL.LU.64 R226, [R1+0xf88] ;  /* 0x000f880001e27983 */ /* 0x000ea80000300a00 */
[----:B------:R-:W2:Y:S04]  /*820c0*/  LDL.LU.64 R56, [R1+0xf80] ;  /* 0x000f800001387983 */ /* 0x000ea80000300a00 */
[----:B------:R0:W-:Y:S04]  /*820d0*/  @P3 STG.E.U8 desc[UR56][R112.64], R7 ;  /* 0x0000000770003986 */ /* 0x0001e8000c101138 */
[----:B0-----:R-:W2:Y:S04]  /*820e0*/  LDL.LU.64 R112, [R1+0x2298] ;  /* 0x0022980001707983 */ /* 0x001ea80000300a00 */
[----:B------:R-:W2:Y:S04]  /*820f0*/  LDL.LU.64 R52, [R1+0xf78] ;  /* 0x000f780001347983 */ /* 0x000ea80000300a00 */
[----:B------:R-:W2:Y:S04]  /*82100*/  LDL.LU.64 R38, [R1+0xf70] ;  /* 0x000f700001267983 */ /* 0x000ea80000300a00 */
[----:B------:R-:W2:Y:S01]  /*82110*/  LDL.LU.64 R34, [R1+0xf68] ;  /* 0x000f680001227983 */ /* 0x000ea20000300a00 */
[----:B------:R-:W-:-:S02]  /*82120*/  @P6 LOP3.LUT R13, R13, 0x200000, RZ, 0xfc, !PT ;  /* 0x002000000d0d6812 */ /* 0x000fc400078efcff */
[C---:B------:R-:W-:Y:S02]  /*82130*/  LOP3.LUT P6, RZ, R240.reuse, 0x100000, RZ, 0xc0, !PT ;  /* 0x00100000f0ff7812 */ /* 0x040fe400078cc0ff */
[C---:B------:R-:W-:Y:S02]  /*82140*/  LOP3.LUT P0, RZ, R240.reuse, 0x800, RZ, 0xc0, !PT ;  /* 0x00000800f0ff7812 */ /* 0x040fe4000780c0ff */
[C---:B------:R-:W-:Y:S02]  /*82150*/  LOP3.LUT P2, RZ, R240.reuse, 0x1000, RZ, 0xc0, !PT ;  /* 0x00001000f0ff7812 */ /* 0x040fe4000784c0ff */
[----:B------:R-:W-:Y:S02]  /*82160*/  LOP3.LUT R13, R13, 0xffbfffff, RZ, 0xc0, !PT ;  /* 0xffbfffff0d0d7812 */ /* 0x000fe400078ec0ff */
[----:B------:R-:W-:Y:S02]  /*82170*/  LOP3.LUT P5, RZ, R240, 0x2000, RZ, 0xc0, !PT ;  /* 0x00002000f0ff7812 */ /* 0x000fe400078ac0ff */
[----:B------:R-:W-:Y:S01]  /*82180*/  PRMT R7, R108, 0x7772, RZ ;  /* 0x000077726c077816 */ /* 0x000fe200000000ff */
[----:B------:R-:W2:Y:S02]  /*82190*/  LDL.LU.64 R36, [R1+0xf50] ;  /* 0x000f500001247983 */ /* 0x000ea40000300a00 */
[----:B------:R-:W-:-:S02]  /*821a0*/  @P6 LOP3.LUT R13, R13, 0x400000, RZ, 0xfc, !PT ;  /* 0x004000000d0d6812 */ /* 0x000fc400078efcff */
[----:B------:R-:W-:Y:S01]  /*821b0*/  LOP3.LUT P6, RZ, R240, 0x80000, RZ, 0xc0, !PT ;  /* 0x00080000f0ff7812 */ /* 0x000fe200078cc0ff */
[----:B---3--:R0:W-:Y:S01]  /*821c0*/  @P0 STG.E.U8 desc[UR56][R30.64], R7 ;  /* 0x000000071e000986 */ /* 0x0081e2000c101138 */
[----:B------:R-:W-:Y:S02]  /*821d0*/  PRMT R108, R108, 0x7773, RZ ;  /* 0x000077736c6c7816 */ /* 0x000fe400000000ff */
[----:B------:R-:W-:Y:S01]  /*821e0*/  LOP3.LUT R13, R13, 0xff7fffff, RZ, 0xc0, !PT ;  /* 0xff7fffff0d0d7812 */ /* 0x000fe200078ec0ff */
[----:B------:R-:W3:Y:S08]  /*821f0*/  LDL.LU.64 R32, [R1+0xf48] ;  /* 0x000f480001207983 */ /* 0x000ef00000300a00 */
[----:B------:R-:W-:-:S02]  /*82200*/  @P6 LOP3.LUT R13, R13, 0x800000, RZ, 0xfc, !PT ;  /* 0x008000000d0d6812 */ /* 0x000fc400078efcff */
[----:B------:R-:W-:Y:S01]  /*82210*/  LOP3.LUT P6, RZ, R240, 0x40000, RZ, 0xc0, !PT ;  /* 0x00040000f0ff7812 */ /* 0x000fe200078cc0ff */
[----:B----4-:R1:W-:Y:S04]  /*82220*/  @P2 STG.E.U8 desc[UR56][R228.64], R108 ;  /* 0x0000006ce4002986 */ /* 0x0103e8000c101138 */
[----:B0-----:R-:W4:Y:S01]  /*82230*/  LDL.LU.64 R30, [R1+0xf40] ;  /* 0x000f4000011e7983 */ /* 0x001f220000300a00 */
[----:B------:R-:W-:-:S07]  /*82240*/  LOP3.LUT R13, R13, 0xfeffffff, RZ, 0xc0, !PT ;  /* 0xfeffffff0d0d7812 */ /* 0x000fce00078ec0ff */
[----:B------:R-:W-:Y:S02]  /*82250*/  @P6 LOP3.LUT R13, R13, 0x1000000, RZ, 0xfc, !PT ;  /* 0x010000000d0d6812 */ /* 0x000fe400078efcff */
[----:B------:R-:W-:Y:S01]  /*82260*/  LOP3.LUT P6, RZ, R240, 0x20000, RZ, 0xc0, !PT ;  /* 0x00020000f0ff7812 */ /* 0x000fe200078cc0ff */
[----:B-1----:R-:W4:Y:S01]  /*82270*/  LDL.LU.64 R228, [R1+0xf38] ;  /* 0x000f380001e47983 */ /* 0x002f220000300a00 */
        /* <DEDUP_REMOVED lines=22> */
[----:B------:R-:W-:Y:S01]  /*823e0*/  @P6 STG.E.U8 desc[UR56][R56.64], R112 ;  /* 0x0000007038006986 */ /* 0x000fe2000c101138 */
        /* <DEDUP_REMOVED lines=11> */
[----:B0-----:R-:W2:Y:S01]  /*824a0*/  LDL.LU.64 R110, [R1+0x2290] ;  /* 0x00229000016e7983 */ /* 0x001ea20000300a00 */
        /* <DEDUP_REMOVED lines=8> */
[----:B---3--:R0:W-:Y:S01]  /*82530*/  @P6 STG.E.U8 desc[UR56][R32.64], R7 ;  /* 0x0000000720006986 */ /* 0x0081e2000c101138 */
[C---:B------:R-:W-:Y:S02]  /*82540*/  LOP3.LUT P0, RZ, R240.reuse, 0x4000000, RZ, 0xc0, !PT ;  /* 0x04000000f0ff7812 */ /* 0x040fe4000780c0ff */
[----:B------:R-:W-:Y:S02]  /*82550*/  LOP3.LUT P2, RZ, R240, 0x8000000, RZ, 0xc0, !PT ;  /* 0x08000000f0ff7812 */ /* 0x000fe4000784c0ff */
[C---:B0-----:R-:W-:Y:S02]  /*82560*/  PRMT R7, R113.reuse, 0x7772, RZ ;  /* 0x0000777271077816 */ /* 0x041fe400000000ff */
[----:B------:R-:W-:-:S03]  /*82570*/  PRMT R113, R113, 0x7773, RZ ;  /* 0x0000777371717816 */ /* 0x000fc600000000ff */
[----:B----4-:R2:W-:Y:S04]  /*82580*/  @P1 STG.E.U8 desc[UR56][R30.64], R7 ;  /* 0x000000071e001986 */ /* 0x0105e8000c101138 */
[----:B------:R-:W-:Y:S01]  /*82590*/  @P4 STG.E.U8 desc[UR56][R228.64], R113 ;  /* 0x00000071e4004986 */ /* 0x000fe2000c101138 */
[----:B------:R-:W-:Y:S02]  /*825a0*/  LOP3.LUT P5, RZ, R240, 0x10000000, RZ, 0xc0, !PT ;  /* 0x10000000f0ff7812 */ /* 0x000fe400078ac0ff */
[----:B------:R-:W-:Y:S02]  /*825b0*/  LOP3.LUT P6, RZ, R241, 0x200, RZ, 0xc0, !PT ;  /* 0x00000200f1ff7812 */ /* 0x000fe400078cc0ff */
[----:B------:R-:W-:-:S11]  /*825c0*/  LOP3.LUT R13, R13, 0xffffefff, RZ, 0xc0, !PT ;  /* 0xffffefff0d0d7812 */ /* 0x000fd600078ec0ff */
[----:B------:R-:W-:Y:S02]  /*825d0*/  @P6 LOP3.LUT R13, R13, 0x1000, RZ, 0xfc, !PT ;  /* 0x000010000d0d6812 */ /* 0x000fe400078efcff */
        /* <DEDUP_REMOVED lines=19> */
[----:B------:R-:W-:-:S02]  /*82710*/  LOP3.LUT R13, R13, 0xffffdfff, RZ, 0xc0, !PT ;  /* 0xffffdfff0d0d7812 */ /* 0x000fc400078ec0ff */
[C---:B------:R-:W-:Y:S02]  /*82720*/  LOP3.LUT P3, RZ, R240.reuse, 0x20000000, RZ, 0xc0, !PT ;  /* 0x20000000f0ff7812 */ /* 0x040fe4000786c0ff */
[C---:B------:R-:W-:Y:S02]  /*82730*/  LOP3.LUT P0, RZ, R240.reuse, 0x40000000, RZ, 0xc0, !PT ;  /* 0x40000000f0ff7812 */ /* 0x040fe4000780c0ff */
[----:B------:R-:W-:Y:S02]  /*82740*/  LOP3.LUT P2, RZ, R240, 0x80000000, RZ, 0xc0, !PT ;  /* 0x80000000f0ff7812 */ /* 0x000fe4000784c0ff */
[----:B------:R-:W-:Y:S02]  /*82750*/  @P6 LOP3.LUT R13, R13, 0x2000, RZ, 0xfc, !PT ;  /* 0x000020000d0d6812 */ /* 0x000fe400078efcff */
[C---:B------:R-:W-:Y:S02]  /*82760*/  LOP3.LUT P6, RZ, R241.reuse, 0x80, RZ, 0xc0, !PT ;  /* 0x00000080f1ff7812 */ /* 0x040fe400078cc0ff */
[----:B------:R-:W-:Y:S01]  /*82770*/  LOP3.LUT P5, RZ, R241, 0x1, RZ, 0xc0, !PT ;  /* 0x00000001f1ff7812 */ /* 0x000fe200078ac0ff */
        /* <DEDUP_REMOVED lines=20> */
[----:B---3--:R0:W-:Y:S02]  /*828c0*/  @P3 STG.E.U8 desc[UR56][R32.64], R7 ;  /* 0x0000000720003986 */ /* 0x0081e4000c101138 */
[C---:B0-----:R-:W-:Y:S02]  /*828d0*/  PRMT R7, R114.reuse, 0x7771, RZ ;  /* 0x0000777172077816 */ /* 0x041fe400000000ff */
[----:B------:R-:W2:Y:S04]  /*828e0*/  LDL.LU.64 R32, [R1+0xeb0] ;  /* 0x000eb00001207983 */ /* 0x000ea80000300a00 */
[----:B----4-:R0:W-:Y:S02]  /*828f0*/  @P0 STG.E.U8 desc[UR56][R30.64], R7 ;  /* 0x000000071e000986 */ /* 0x0101e4000c101138 */
[----:B0-----:R-:W-:-:S02]  /*82900*/  PRMT R7, R114, 0x7772, RZ ;  /* 0x0000777272077816 */ /* 0x001fc400000000ff */
[----:B------:R-:W-:Y:S01]  /*82910*/  PRMT R114, R114, 0x7773, RZ ;  /* 0x0000777372727816 */ /* 0x000fe200000000ff */
[----:B------:R-:W3:Y:S04]  /*82920*/  LDL.LU.64 R30, [R1+0xea8] ;  /* 0x000ea800011e7983 */ /* 0x000ee80000300a00 */
[----:B------:R0:W-:Y:S04]  /*82930*/  @P2 STG.E.U8 desc[UR56][R228.64], R7 ;  /* 0x00000007e4002986 */ /* 0x0001e8000c101138 */
[----:B------:R1:W-:Y:S01]  /*82940*/  @P5 STG.E.U8 desc[UR56][R28.64], R114 ;  /* 0x000000721c005986 */ /* 0x0003e2000c101138 */
[----:B0-----:R-:W-:-:S03]  /*82950*/  PRMT R7, R111, 0x7770, RZ ;  /* 0x000077706f077816 */ /* 0x001fc600000000ff */
[----:B------:R-:W4:Y:S04]  /*82960*/  LDL.LU.64 R228, [R1+0xea0] ;  /* 0x000ea00001e47983 */ /* 0x000f280000300a00 */
[----:B-1----:R-:W4:Y:S04]  /*82970*/  LDL.LU.64 R28, [R1+0xe98] ;  /* 0x000e9800011c7983 */ /* 0x002f280000300a00 */
[----:B------:R0:W-:Y:S01]  /*82980*/  @P6 STG.E.U8 desc[UR56][R224.64], R7 ;  /* 0x00000007e0006986 */ /* 0x0001e2000c101138 */
[----:B------:R-:W-:Y:S02]  /*82990*/  LOP3.LUT P6, RZ, R13, 0x80000, RZ, 0xc0, !PT ;  /* 0x000800000dff7812 */ /* 0x000fe400078cc0ff */
        /* <DEDUP_REMOVED lines=14> */
[----:B0-----:R-:W-:Y:S01]  /*82a80*/  PRMT R7, R115, 0x7771, RZ ;  /* 0x0000777173077816 */ /* 0x001fe200000000ff */
[----:B------:R-:W2:Y:S10]  /*82a90*/  LDL.LU.64 R116, [R1+0x2280] ;  /* 0x0022800001747983 */ /* 0x000eb40000300a00 */
[----:B------:R0:W-:Y:S01]  /*82aa0*/  @P6 STG.E.U8 desc[UR56][R34.64], R7 ;  /* 0x0000000722006986 */ /* 0x0001e2000c101138 */
[----:B------:R-:W-:-:S02]  /*82ab0*/  LOP3.LUT P6, RZ, R13, 0x4000, RZ, 0xc0, !PT ;  /* 0x000040000dff7812 */ /* 0x000fc400078cc0ff */
[----:B0-----:R-:W-:-:S11]  /*82ac0*/  PRMT R7, R115, 0x7772, RZ ;  /* 0x0000777273077816 */ /* 0x001fd600000000ff */
[----:B------:R0:W-:Y:S04]  /*82ad0*/  @P6 STG.E.U8 desc[UR56][R120.64], R7 ;  /* 0x0000000778006986 */ /* 0x0001e8000c101138 */
[----:B0-----:R-:W4:Y:S01]  /*82ae0*/  LDL.LU.64 R120, [R1+0x2278] ;  /* 0x0022780001787983 */ /* 0x001f220000300a00 */
[----:B------:R-:W-:Y:S02]  /*82af0*/  LOP3.LUT P6, RZ, R13, 0x2000, RZ, 0xc0, !PT ;  /* 0x000020000dff7812 */ /* 0x000fe400078cc0ff */
[----:B------:R-:W-:Y:S02]  /*82b00*/  PRMT R115, R115, 0x7773, RZ ;  /* 0x0000777373737816 */ /* 0x000fe400000000ff */
[----:B------:R-:W-:-:S09]  /*82b10*/  LOP3.LUT P1, RZ, R241, 0x400, RZ, 0xc0, !PT ;  /* 0x00000400f1ff7812 */ /* 0x000fd2000782c0ff */
[----:B------:R-:W-:Y:S01]  /*82b20*/  @P6 STG.E.U8 desc[UR56][R36.64], R115 ;  /* 0x0000007324006986 */ /* 0x000fe2000c101138 */
[----:B------:R-:W-:Y:S02]  /*82b30*/  LOP3.LUT P6, RZ, R13, 0x1000, RZ, 0xc0, !PT ;  /* 0x000010000dff7812 */ /* 0x000fe400078cc0ff */
[C---:B------:R-:W-:Y:S02]  /*82b40*/  LOP3.LUT P4, RZ, R241.reuse, 0x800, RZ, 0xc0, !PT ;  /* 0x00000800f1ff7812 */ /* 0x040fe4000788c0ff */
[C---:B------:R-:W-:Y:S02]  /*82b50*/  LOP3.LUT P3, RZ, R241.reuse, 0x1000, RZ, 0xc0, !PT ;  /* 0x00001000f1ff7812 */ /* 0x040fe4000786c0ff */
[C---:B------:R-:W-:Y:S02]  /*82b60*/  LOP3.LUT P0, RZ, R241.reuse, 0x2000, RZ, 0xc0, !PT ;  /* 0x00002000f1ff7812 */ /* 0x040fe4000780c0ff */
[C---:B------:R-:W-:Y:S02]  /*82b70*/  LOP3.LUT P2, RZ, R241.reuse, 0x4000, RZ, 0xc0, !PT ;  /* 0x00004000f1ff7812 */ /* 0x040fe4000784c0ff */
[----:B------:R-:W-:-:S02]  /*82b80*/  LOP3.LUT P5, RZ, R241, 0x8000, RZ, 0xc0, !PT ;  /* 0x00008000f1ff7812 */ /* 0x000fc400078ac0ff */
[----:B------:R-:W-:Y:S02]  /*82b90*/  LOP3.LUT R13, R13, 0xffffffef, RZ, 0xc0, !PT ;  /* 0xffffffef0d0d7812 */ /* 0x000fe400078ec0ff */
[----:B--2---:R-:W-:-:S05]  /*82ba0*/  PRMT R7, R116, 0x7770, RZ ;  /* 0x0000777074077816 */ /* 0x004fca00000000ff */
[----:B------:R0:W-:Y:S02]  /*82bb0*/  @P6 STG.E.U8 desc[UR56][R32.64], R7 ;  /* 0x0000000720006986 */ /* 0x0001e4000c101138 */
[----:B0-----:R-:W-:-:S05]  /*82bc0*/  PRMT R7, R116, 0x7771, RZ ;  /* 0x0000777174077816 */ /* 0x001fca00000000ff */
        /* <DEDUP_REMOVED lines=18> */
[----:B------:R-:W2:Y:S01]  /*82cf0*/  LDL.LU.64 R56, [R1+0xe40] ;  /* 0x000e400001387983 */ /* 0x000ea20000300a00 */
[----:B------:R-:W-:-:S02]  /*82d00*/  LOP3.LUT P6, RZ, R241, 0x10000000, RZ, 0xc0, !PT ;  /* 0x10000000f1ff7812 */ /* 0x000fc400078cc0ff */
[C---:B------:R-:W-:Y:S02]  /*82d10*/  LOP3.LUT P3, RZ, R241.reuse, 0x10000, RZ, 0xc0, !PT ;  /* 0x00010000f1ff7812 */ /* 0x040fe4000786c0ff */
[C---:B------:R-:W-:Y:S02]  /*82d20*/  LOP3.LUT P0, RZ, R241.reuse, 0x20000, RZ, 0xc0, !PT ;  /* 0x00020000f1ff7812 */ /* 0x040fe4000780c0ff */
[----:B------:R-:W-:Y:S02]  /*82d30*/  LOP3.LUT P2, RZ, R241, 0x40000, RZ, 0xc0, !PT ;  /* 0x00040000f1ff7812 */ /* 0x000fe4000784c0ff */
[----:B------:R-:W-:Y:S02]  /*82d40*/  PRMT R120, R120, 0x7773, RZ ;  /* 0x0000777378787816 */ /* 0x000fe400000000ff */
[----:B------:R-:W-:Y:S02]  /*82d50*/  PRMT R7, R117, 0x7770, RZ ;  /* 0x0000777075077816 */ /* 0x000fe400000000ff */
[----:B------:R-:W-:Y:S01]  /*82d60*/  LOP3.LUT P5, RZ, R241, 0x80000, RZ, 0xc0, !PT ;  /* 0x00080000f1ff7812 */ /* 0x000fe200078ac0ff */
        /* <DEDUP_REMOVED lines=28> */
[----:B----4-:R1:W-:Y:S04]  /*82f30*/  @P0 STG.E.U8 desc[UR56][R30.64], R7 ;  /* 0x000000071e000986 */ /* 0x0103e8000c101138 */
[----:B0-----:R-:W3:Y:S01]  /*82f40*/  LDL.LU.64 R32, [R1+0xe10] ;  /* 0x000e100001207983 */ /* 0x001ee20000300a00 */
[----:B-1----:R-:W-:-:S03]  /*82f50*/  PRMT R7, R117, 0x7771, RZ ;  /* 0x0000777175077816 */ /* 0x002fc600000000ff */
[----:B------:R-:W4:Y:S04]  /*82f60*/  LDL.LU.64 R30, [R1+0xe08] ;  /* 0x000e0800011e7983 */ /* 0x000f280000300a00 */
[----:B--2---:R0:W-:Y:S02]  /*82f70*/  @P2 STG.E.U8 desc[UR56][R228.64], R7 ;  /* 0x00000007e4002986 */ /* 0x0041e4000c101138 */
[C---:B0-----:R-:W-:Y:S02]  /*82f80*/  PRMT R7, R117.reuse, 0x7772, RZ ;  /* 0x0000777275077816 */ /* 0x041fe400000000ff */
[----:B------:R-:W-:Y:S01]  /*82f90*/  PRMT R117, R117, 0x7773, RZ ;  /* 0x0000777375757816 */ /* 0x000fe200000000ff */
[----:B------:R-:W2:Y:S04]  /*82fa0*/  LDL.LU.64 R228, [R1+0xe00] ;  /* 0x000e000001e47983 */ /* 0x000ea80000300a00 */
[----:B------:R0:W-:Y:S04]  /*82fb0*/  @P5 STG.E.U8 desc[UR56][R28.64], R7 ;  /* 0x000000071c005986 */ /* 0x0001e8000c101138 */
[----:B------:R-:W-:Y:S01]  /*82fc0*/  @P6 STG.E.U8 desc[UR56][R224.64], R117 ;  /* 0x00000075e0006986 */ /* 0x000fe2000c101138 */
[----:B------:R-:W-:-:S02]  /*82fd0*/  LOP3.LUT P6, RZ, R13, 0x800, RZ, 0xc0, !PT ;  /* 0x000008000dff7812 */ /* 0x000fc400078cc0ff */
[----:B0-----:R-:W-:-:S11]  /*82fe0*/  PRMT R7, R121, 0x7770, RZ ;  /* 0x0000777079077816 */ /* 0x001fd600000000ff */
[----:B------:R0:W-:Y:S01]  /*82ff0*/  @P6 STG.E.U8 desc[UR56][R118.64], R7 ;  /* 0x0000000776006986 */ /* 0x0001e2000c101138 */
[----:B------:R-:W-:-:S03]  /*83000*/  LOP3.LUT P6, RZ, R13, 0x400, RZ, 0xc0, !PT ;  /* 0x000004000dff7812 */ /* 0x000fc600078cc0ff */
[----:B0-----:R-:W3:Y:S01]  /*83010*/  LDL.LU.64 R118, [R1+0x2268] ;  /* 0x0022680001767983 */ /* 0x001ee20000300a00 */
[----:B------:R-:W-:-:S03]  /*83020*/  PRMT R7, R121, 0x7771, RZ ;  /* 0x0000777179077816 */ /* 0x000fc600000000ff */
[----:B------:R-:W2:Y:S04]  /*83030*/  LDL.LU.64 R28, [R1+0xdf8] ;  /* 0x000df800011c7983 */ /* 0x000ea80000300a00 */
[----:B------:R-:W2:Y:S04]  /*83040*/  LDL.LU.64 R224, [R1+0xdf0] ;  /* 0x000df00001e07983 */ /* 0x000ea80000300a00 */
[----:B------:R0:W-:Y:S01]  /*83050*/  @P6 STG.E.U8 desc[UR56][R226.64], R7 ;  /* 0x00000007e2006986 */ /* 0x0001e2000c101138 */
[----:B------:R-:W-:Y:S02]  /*83060*/  LOP3.LUT P6, RZ, R13, 0x200, RZ, 0xc0, !PT ;  /* 0x000002000dff7812 */ /* 0x000fe400078cc0ff */
[----:B0-----:R-:W-:Y:S01]  /*83070*/  PRMT R7, R121, 0x7772, RZ ;  /* 0x0000777279077816 */ /* 0x001fe200000000ff */
[----:B------:R-:W2:Y:S10]  /*83080*/  LDL.LU.64 R226, [R1+0xde8] ;  /* 0x000de80001e27983 */ /* 0x000eb40000300a00 */
        /* <DEDUP_REMOVED lines=27> */
[----:B------:R-:W3:Y:S04]  /*83240*/  LDL.LU.64 R30, [R1+0xde0] ;  /* 0x000de000011e7983 */ /* 0x000ee80000300a00 */
[----:B--2---:R0:W-:Y:S04]  /*83250*/  @P3 STG.E.U8 desc[UR56][R228.64], R7 ;  /* 0x00000007e4003986 */ /* 0x0041e8000c101138 */
[----:B------:R1:W-:Y:S04]  /*83260*/  @P0 STG.E.U8 desc[UR56][R28.64], R122 ;  /* 0x0000007a1c000986 */ /* 0x0003e8000c101138 */
[----:B0-----:R-:W2:Y:S04]  /*83270*/  LDL.LU.64 R228, [R1+0xdd8] ;  /* 0x000dd80001e47983 */ /* 0x001ea80000300a00 */
        /* <DEDUP_REMOVED lines=27> */
[----:B---3--:R0:W-:Y:S02]  /*83430*/  @P3 STG.E.U8 desc[UR56][R30.64], R7 ;  /* 0x000000071e003986 */ /* 0x0081e4000c101138 */
[C---:B0-----:R-:W-:Y:S02]  /*83440*/  PRMT R7, R123.reuse, 0x7770, RZ ;  /* 0x000077707b077816 */ /* 0x041fe400000000ff */
[----:B--2---:R-:W-:Y:S04]  /*83450*/  @P0 STG.E.U8 desc[UR56][R228.64], R119 ;  /* 0x00000077e4000986 */ /* 0x004fe8000c101138 */
        /* <DEDUP_REMOVED lines=70> */
[----:B------:R-:W-:Y:S01]  /*838c0*/  PRMT R125, R125, 0x7773, RZ ;  /* 0x000077737d7d7816 */ /* 0x000fe200000000ff */
[----:B------:R-:W2:Y:S04]  /*838d0*/  LDL.LU.64 R228, [R1+0xd40] ;  /* 0x000d400001e47983 */ /* 0x000ea80000300a00 */
[----:B------:R0:W-:Y:S04]  /*838e0*/  @P0 STG.E.U8 desc[UR56][R28.64], R7 ;  /* 0x000000071c000986 */ /* 0x0001e8000c101138 */
[----:B------:R1:W-:Y:S01]  /*838f0*/  @P2 STG.E.U8 desc[UR56][R224.64], R125 ;  /* 0x0000007de0002986 */ /* 0x0003e2000c101138 */
[----:B0-----:R-:W-:-:S03]  /*83900*/  PRMT R7, R129, 0x7770, RZ ;  /* 0x0000777081077816 */ /* 0x001fc600000000ff */
[----:B------:R-:W3:Y:S04]  /*83910*/  LDL.LU.64 R28, [R1+0xd38] ;  /* 0x000d3800011c7983 */ /* 0x000ee80000300a00 */
[----:B-1----:R-:W4:Y:S04]  /*83920*/  LDL.LU.64 R224, [R1+0xd30] ;  /* 0x000d300001e07983 */ /* 0x002f280000300a00 */
[----:B------:R0:W-:Y:S02]  /*83930*/  @P5 STG.E.U8 desc[UR56][R226.64], R7 ;  /* 0x00000007e2005986 */ /* 0x0001e4000c101138 */
[----:B0-----:R-:W-:-:S02]  /*83940*/  PRMT R7, R129, 0x7771, RZ ;  /* 0x0000777181077816 */ /* 0x001fc400000000ff */
[----:B------:R-:W4:Y:S04]  /*83950*/  LDL.LU.64 R226, [R1+0xd20] ;  /* 0x000d200001e27983 */ /* 0x000f280000300a00 */
[----:B------:R0:W-:Y:S04]  /*83960*/  @P3 STG.E.U8 desc[UR56][R126.64], R7 ;  /* 0x000000077e003986 */ /* 0x0001e8000c101138 */
[----:B0-----:R-:W4:Y:S01]  /*83970*/  LDL.LU.64 R126, [R1+0x2248] ;  /* 0x00224800017e7983 */ /* 0x001f220000300a00 */
[----:B------:R-:W-:Y:S02]  /*83980*/  LOP3.LUT P6, RZ, R243, 0x4, RZ, 0xc0, !PT ;  /* 0x00000004f3ff7812 */ /* 0x000fe400078cc0ff */
[----:B------:R-:W-:-:S02]  /*83990*/  LOP3.LUT R14, R14, 0xffefffff, RZ, 0xc0, !PT ;  /* 0xffefffff0e0e7812 */ /* 0x000fc400078ec0ff */
[C---:B------:R-:W-:Y:S02]  /*839a0*/  LOP3.LUT P0, RZ, R242.reuse, 0x800000, RZ, 0xc0, !PT ;  /* 0x00800000f2ff7812 */ /* 0x040fe4000780c0ff */
[C---:B------:R-:W-:Y:S02]  /*839b0*/  LOP3.LUT P2, RZ, R242.reuse, 0x1000000, RZ, 0xc0, !PT ;  /* 0x01000000f2ff7812 */ /* 0x040fe4000784c0ff */
[----:B------:R-:W-:Y:S02]  /*839c0*/  LOP3.LUT P5, RZ, R242, 0x2000000, RZ, 0xc0, !PT ;  /* 0x02000000f2ff7812 */ /* 0x000fe400078ac0ff */
[----:B------:R-:W-:Y:S01]  /*839d0*/  PRMT R7, R129, 0x7772, RZ ;  /* 0x0000777281077816 */ /* 0x000fe200000000ff */
[----:B------:R-:W4:Y:S02]  /*839e0*/  LDL.LU.64 R230, [R1+0xd18] ;  /* 0x000d180001e67983 */ /* 0x000f240000300a00 */
[----:B------:R-:W-:Y:S02]  /*839f0*/  @P6 LOP3.LUT R14, R14, 0x100000, RZ, 0xfc, !PT ;  /* 0x001000000e0e6812 */ /* 0x000fe400078efcff */
[----:B------:R-:W-:-:S02]  /*83a00*/  LOP3.LUT P6, RZ, R243, 0x2, RZ, 0xc0, !PT ;  /* 0x00000002f3ff7812 */ /* 0x000fc400078cc0ff */
[----:B------:R-:W-:Y:S01]  /*83a10*/  PRMT R129, R129, 0x7773, RZ ;  /* 0x0000777381817816 */ /* 0x000fe200000000ff */
[----:B------:R-:W4:Y:S01]  /*83a20*/  LDL.LU.64 R56, [R1+0xd10] ;  /* 0x000d100001387983 */ /* 0x000f220000300a00 */
[----:B------:R-:W-:-:S03]  /*83a30*/  LOP3.LUT R14, R14, 0xffdfffff, RZ, 0xc0, !PT ;  /* 0xffdfffff0e0e7812 */ /* 0x000fc600078ec0ff */
        /* <DEDUP_REMOVED lines=29> */
[----:B------:R0:W-:Y:S02]  /*83c10*/  @P5 STG.E.U8 desc[UR56][R224.64], R7 ;  /* 0x00000007e0005986 */ /* 0x0001e4000c101138 */
[----:B0-----:R-:W-:-:S05]  /*83c20*/  PRMT R7, R126, 0x7771, RZ ;  /* 0x000077717e077816 */ /* 0x001fca00000000ff */
        /* <DEDUP_REMOVED lines=35> */
[----:B------:R0:W-:Y:S02]  /*83e60*/  @P6 STG.E.U8 desc[UR56][R32.64], R7 ;  /* 0x0000000720006986 */ /* 0x0001e4000c101138 */
[C---:B0-----:R-:W-:Y:S02]  /*83e70*/  PRMT R7, R127.reuse, 0x7772, RZ ;  /* 0x000077727f077816 */ /* 0x041fe400000000ff */
[----:B------:R-:W-:-:S03]  /*83e80*/  PRMT R127, R127, 0x7773, RZ ;  /* 0x000077737f7f7816 */ /* 0x000fc600000000ff */
[----:B------:R0:W-:Y:S04]  /*83e90*/  @P1 STG.E.U8 desc[UR56][R30.64], R7 ;  /* 0x000000071e001986 */ /* 0x0001e8000c101138 */
[----:B---3--:R-:W-:Y:S01]  /*83ea0*/  @P4 STG.E.U8 desc[UR56][R228.64], R127 ;  /* 0x0000007fe4004986 */ /* 0x008fe2000c101138 */
[----:B0-----:R-:W-:-:S05]  /*83eb0*/  PRMT R7, R131, 0x7770, RZ ;  /* 0x0000777083077816 */ /* 0x001fca00000000ff */
[----:B----4-:R0:W-:Y:S02]  /*83ec0*/  @P3 STG.E.U8 desc[UR56][R28.64], R7 ;  /* 0x000000071c003986 */ /* 0x0101e4000c101138 */
[----:B0-----:R-:W-:-:S05]  /*83ed0*/  PRMT R7, R131, 0x7771, RZ ;  /* 0x0000777183077816 */ /* 0x001fca00000000ff */
[----:B------:R0:W-:Y:S02]  /*83ee0*/  @P0 STG.E.U8 desc[UR56][R224.64], R7 ;  /* 0x00000007e0000986 */ /* 0x0001e4000c101138 */
[C---:B0-----:R-:W-:Y:S02]  /*83ef0*/  PRMT R7, R131.reuse, 0x7772, RZ ;  /* 0x0000777283077816 */ /* 0x041fe400000000ff */
[----:B------:R-:W-:-:S03]  /*83f00*/  PRMT R131, R131, 0x7773, RZ ;  /* 0x0000777383837816 */ /* 0x000fc600000000ff */
[----:B------:R-:W-:Y:S04]  /*83f10*/  @P2 STG.E.U8 desc[UR56][R226.64], R7 ;  /* 0x00000007e2002986 */ /* 0x000fe8000c101138 */
[----:B------:R0:W-:Y:S04]  /*83f20*/  @P5 STG.E.U8 desc[UR56][R132.64], R131 ;  /* 0x0000008384005986 */ /* 0x0001e8000c101138 */
[----:B0-----:R-:W2:Y:S04]  /*83f30*/  LDL.LU.64 R132, [R1+0x2238] ;  /* 0x0022380001847983 */ /* 0x001ea80000300a00 */
[----:B------:R-:W3:Y:S01]  /*83f40*/  LDL.LU.64 R30, [R1+0xcb0] ;  /* 0x000cb000011e7983 */ /* 0x000ee20000300a00 */
[----:B------:R-:W-:-:S02]  /*83f50*/  LOP3.LUT P3, RZ, R243, 0x200, RZ, 0xc0, !PT ;  /* 0x00000200f3ff7812 */ /* 0x000fc4000786c0ff */
[C---:B------:R-:W-:Y:S01]  /*83f60*/  LOP3.LUT P0, RZ, R243.reuse, 0x400, RZ, 0xc0, !PT ;  /* 0x00000400f3ff7812 */ /* 0x040fe2000780c0ff */
        /* <DEDUP_REMOVED lines=19> */
[----:B---3--:R0:W-:Y:S02]  /*840a0*/  @P3 STG.E.U8 desc[UR56][R30.64], R7 ;  /* 0x000000071e003986 */ /* 0x0081e4000c101138 */
[----:B0-----:R-:W-:-:S05]  /*840b0*/  PRMT R7, R132, 0x7771, RZ ;  /* 0x0000777184077816 */ /* 0x001fca00000000ff */
[----:B------:R0:W-:Y:S04]  /*840c0*/  @P0 STG.E.U8 desc[UR56][R136.64], R7 ;  /* 0x0000000788000986 */ /* 0x0001e8000c101138 */
[----:B0-----:R-:W2:Y:S04]  /*840d0*/  LDL.LU.64 R136, [R1+0x2230] ;  /* 0x0022300001887983 */ /* 0x001ea80000300a00 */
[----:B------:R-:W3:Y:S01]  /*840e0*/  LDL.LU.64 R34, [R1+0xc68] ;  /* 0x000c680001227983 */ /* 0x000ee20000300a00 */
[----:B------:R-:W-:Y:S02]  /*840f0*/  @P6 LOP3.LUT R14, R14, 0x8000, RZ, 0xfc, !PT ;  /* 0x000080000e0e6812 */ /* 0x000fe400078efcff */
[----:B------:R-:W-:-:S02]  /*84100*/  LOP3.LUT P6, RZ, R243, 0x20000, RZ, 0xc0, !PT ;  /* 0x00020000f3ff7812 */ /* 0x000fc400078cc0ff */
[C---:B------:R-:W-:Y:S02]  /*84110*/  LOP3.LUT P2, RZ, R243.reuse, 0x800, RZ, 0xc0, !PT ;  /* 0x00000800f3ff7812 */ /* 0x040fe4000784c0ff */
[----:B------:R-:W-:Y:S02]  /*84120*/  LOP3.LUT P5, RZ, R243, 0x1000, RZ, 0xc0, !PT ;  /* 0x00001000f3ff7812 */ /* 0x000fe400078ac0ff */
[----:B------:R-:W-:Y:S02]  /*84130*/  LOP3.LUT R14, R14, 0xfffeffff, RZ, 0xc0, !PT ;  /* 0xfffeffff0e0e7812 */ /* 0x000fe400078ec0ff */
[----:B------:R-:W-:Y:S01]  /*84140*/  PRMT R7, R132, 0x7772, RZ ;  /* 0x0000777284077816 */ /* 0x000fe200000000ff */
[----:B------:R-:W3:Y:S04]  /*84150*/  LDL.LU.64 R36, [R1+0xc58] ;  /* 0x000c580001247983 */ /* 0x000ee80000300a00 */
[----:B------:R-:W-:-:S02]  /*84160*/  @P6 LOP3.LUT R14, R14, 0x10000, RZ, 0xfc, !PT ;  /* 0x000100000e0e6812 */ /* 0x000fc400078efcff */
[----:B------:R-:W-:Y:S01]  /*84170*/  LOP3.LUT P6, RZ, R243, 0x10000, RZ, 0xc0, !PT ;  /* 0x00010000f3ff7812 */ /* 0x000fe200078cc0ff */
[----:B----4-:R0:W-:Y:S01]  /*84180*/  @P2 STG.E.U8 desc[UR56][R228.64], R7 ;  /* 0x00000007e4002986 */ /* 0x0101e2000c101138 */
[----:B------:R-:W-:Y:S02]  /*84190*/  PRMT R132, R132, 0x7773, RZ ;  /* 0x0000777384847816 */ /* 0x000fe400000000ff */
[----:B------:R-:W-:Y:S01]  /*841a0*/  LOP3.LUT R14, R14, 0xfffdffff, RZ, 0xc0, !PT ;  /* 0xfffdffff0e0e7812 */ /* 0x000fe200078ec0ff */
[----:B------:R-:W4:Y:S04]  /*841b0*/  LDL.LU.64 R32, [R1+0xc50] ;  /* 0x000c500001207983 */ /* 0x000f280000300a00 */
[----:B------:R1:W-:Y:S04]  /*841c0*/  @P5 STG.E.U8 desc[UR56][R28.64], R132 ;  /* 0x000000841c005986 */ /* 0x0003e8000c101138 */
[----:B------:R-:W4:Y:S01]  /*841d0*/  LDL.LU.64 R30, [R1+0xc48] ;  /* 0x000c4800011e7983 */ /* 0x000f220000300a00 */
[----:B------:R-:W-:-:S02]  /*841e0*/  @P6 LOP3.LUT R14, R14, 0x20000, RZ, 0xfc, !PT ;  /* 0x000200000e0e6812 */ /* 0x000fc400078efcff */
[----:B------:R-:W-:Y:S01]  /*841f0*/  LOP3.LUT P6, RZ, R243, 0x8000, RZ, 0xc0, !PT ;  /* 0x00008000f3ff7812 */ /* 0x000fe200078cc0ff */
[----:B0-----:R-:W4:Y:S04]  /*84200*/  LDL.LU.64 R228, [R1+0xc40] ;  /* 0x000c400001e47983 */ /* 0x001f280000300a00 */
[----:B-1----:R-:W4:Y:S01]  /*84210*/  LDL.LU.64 R28, [R1+0xc38] ;  /* 0x000c3800011c7983 */ /* 0x002f220000300a00 */
[----:B------:R-:W-:-:S07]  /*84220*/  LOP3.LUT R14, R14, 0xfffbffff, RZ, 0xc0, !PT ;  /* 0xfffbffff0e0e7812 */ /* 0x000fce00078ec0ff */
[----:B------:R-:W-:Y:S02]  /*84230*/  @P6 LOP3.LUT R14, R14, 0x40000, RZ, 0xfc, !PT ;  /* 0x000400000e0e6812 */ /* 0x000fe400078efcff */
[----:B------:R-:W-:Y:S02]  /*84240*/  LOP3.LUT P6, RZ, R243, 0x4000, RZ, 0xc0, !PT ;  /* 0x00004000f3ff7812 */ /* 0x000fe400078cc0ff */
[----:B------:R-:W-:-:S11]  /*84250*/  LOP3.LUT R14, R14, 0xfff7ffff, RZ, 0xc0, !PT ;  /* 0xfff7ffff0e0e7812 */ /* 0x000fd600078ec0ff */
[----:B------:R-:W-:Y:S02]  /*84260*/  @P6 LOP3.LUT R14, R14, 0x80000, RZ, 0xfc, !PT ;  /* 0x000800000e0e6812 */ /* 0x000fe400078efcff */
[----:B------:R-:W-:Y:S02]  /*84270*/  LOP3.LUT P6, RZ, R243, 0x2000, RZ, 0xc0, !PT ;  /* 0x00002000f3ff7812 */ /* 0x000fe400078cc0ff */
[----:B--2---:R-:W-:-:S11]  /*84280*/  PRMT R7, R136, 0x7770, RZ ;  /* 0x0000777088077816 */ /* 0x004fd600000000ff */
        /* <DEDUP_REMOVED lines=17> */
[----:B---3--:R0:W-:Y:S01]  /*843a0*/  @P6 STG.E.U8 desc[UR56][R34.64], R7 ;  /* 0x0000000722006986 */ /* 0x0081e2000c101138 */
[----:B------:R-:W-:Y:S02]  /*843b0*/  LOP3.LUT P6, RZ, R14, 0x4000, RZ, 0xc0, !PT ;  /* 0x000040000eff7812 */ /* 0x000fe400078cc0ff */
[----:B0-----:R-:W-:-:S11]  /*843c0*/  PRMT R7, R133, 0x7772, RZ ;  /* 0x0000777285077816 */ /* 0x001fd600000000ff */
[----:B------:R0:W-:Y:S04]  /*843d0*/  @P6 STG.E.U8 desc[UR56][R134.64], R7 ;  /* 0x0000000786006986 */ /* 0x0001e8000c101138 */
[----:B0-----:R-:W3:Y:S01]  /*843e0*/  LDL.LU.64 R134, [R1+0x2228] ;  /* 0x0022280001867983 */ /* 0x001ee20000300a00 */
[----:B------:R-:W-:Y:S02]  /*843f0*/  LOP3.LUT P6, RZ, R14, 0x2000, RZ, 0xc0, !PT ;  /* 0x000020000eff7812 */ /* 0x000fe400078cc0ff */
[----:B------:R-:W-:Y:S02]  /*84400*/  PRMT R133, R133, 0x7773, RZ ;  /* 0x0000777385857816 */ /* 0x000fe400000000ff */
[----:B------:R-:W-:Y:S02]  /*84410*/  LOP3.LUT P1, RZ, R243, 0x400000, RZ, 0xc0, !PT ;  /* 0x00400000f3ff7812 */ /* 0x000fe4000782c0ff */
[----:B------:R-:W-:-:S07]  /*84420*/  PRMT R7, R137, 0x7770, RZ ;  /* 0x0000777089077816 */ /* 0x000fce00000000ff */
[----:B------:R-:W-:Y:S01]  /*84430*/  @P6 STG.E.U8 desc[UR56][R36.64], R133 ;  /* 0x0000008524006986 */ /* 0x000fe2000c101138 */
[----:B------:R-:W-:Y:S02]  /*84440*/  LOP3.LUT P6, RZ, R14, 0x1000, RZ, 0xc0, !PT ;  /* 0x000010000eff7812 */ /* 0x000fe400078cc0ff */
[C---:B------:R-:W-:Y:S02]  /*84450*/  LOP3.LUT P4, RZ, R243.reuse, 0x800000, RZ, 0xc0, !PT ;  /* 0x00800000f3ff7812 */ /* 0x040fe4000788c0ff */
[C---:B------:R-:W-:Y:S02]  /*84460*/  LOP3.LUT P3, RZ, R243.reuse, 0x1000000, RZ, 0xc0, !PT ;  /* 0x01000000f3ff7812 */ /* 0x040fe4000786c0ff */
[----:B------:R-:W-:-:S07]  /*84470*/  LOP3.LUT P0, RZ, R243, 0x2000000, RZ, 0xc0, !PT ;  /* 0x02000000f3ff7812 */ /* 0x000fce000780c0ff */
[----:B----4-:R0:W-:Y:S01]  /*84480*/  @P6 STG.E.U8 desc[UR56][R32.64], R7 ;  /* 0x0000000720006986 */ /* 0x0101e2000c101138 */
        /* <DEDUP_REMOVED lines=10> */
[----:B---3--:R-:W-:-:S05]  /*84530*/  PRMT R7, R134, 0x7770, RZ ;  /* 0x0000777086077816 */ /* 0x008fca00000000ff */
[----:B--2---:R0:W-:Y:S02]  /*84540*/  @P0 STG.E.U8 desc[UR56][R224.64], R7 ;  /* 0x00000007e0000986 */ /* 0x0041e4000c101138 */
        /* <DEDUP_REMOVED lines=36> */
[----:B------:R-:W-:Y:S02]  /*84790*/  LOP3.LUT P6, RZ, R221, 0x2, RZ, 0xc0, !PT ;  /* 0x00000002ddff7812 */ /* 0x000fe400078cc0ff */
[C---:B------:R-:W-:Y:S02]  /*847a0*/  LOP3.LUT P2, RZ, R243.reuse, 0x40000000, RZ, 0xc0, !PT ;  /* 0x40000000f3ff7812 */ /* 0x040fe4000784c0ff */
        /* <DEDUP_REMOVED lines=76> */
[C---:B------:R-:W-:Y:S02]  /*84c70*/  LOP3.LUT P3, RZ, R221.reuse, 0x8000, RZ, 0xc0, !PT ;  /* 0x00008000ddff7812 */ /* 0x040fe4000786c0ff */
        /* <DEDUP_REMOVED lines=46> */
[----:B------:R-:W-:Y:S01]  /*84f60*/  @P6 STG.E.U8 desc[UR56][R226.64], R141 ;  /* 0x0000008de2006986 */ /* 0x000fe2000c101138 */
[----:B------:R-:W-:-:S13]  /*84f70*/  LOP3.LUT P6, RZ, R14, 0x4, RZ, 0xc0, !PT ;  /* 0x000000040eff7812 */ /* 0x000fda00078cc0ff */
[----:B------:R0:W-:Y:S01]  /*84f80*/  @P6 STG.E.U8 desc[UR56][R142.64], R7 ;  /* 0x000000078e006986 */ /* 0x0001e2000c101138 */
[----:B------:R-:W-:-:S03]  /*84f90*/  LOP3.LUT P6, RZ, R14, 0x2, RZ, 0xc0, !PT ;  /* 0x000000020eff7812 */ /* 0x000fc600078cc0ff */
[----:B0-----:R-:W2:Y:S01]  /*84fa0*/  LDL.LU.64 R142, [R1+0x2208] ;  /* 0x00220800018e7983 */ /* 0x001ea20000300a00 */
[----:B------:R-:W-:-:S03]  /*84fb0*/  PRMT R7, R145, 0x7771, RZ ;  /* 0x0000777191077816 */ /* 0x000fc600000000ff */
[----:B------:R-:W4:Y:S06]  /*84fc0*/  LDL.LU.64 R226, [R1+0xaf0] ;  /* 0x000af00001e27983 */ /* 0x000f2c0000300a00 */
        /* <DEDUP_REMOVED lines=22> */
[----:B------:R0:W-:Y:S01]  /*85130*/  @P1 STG.E.U8 desc[UR56][R32.64], R142 ;  /* 0x0000008e20001986 */ /* 0x0001e2000c101138 */
[----:B---3--:R-:W-:-:S03]  /*85140*/  PRMT R7, R146, 0x7770, RZ ;  /* 0x0000777092077816 */ /* 0x008fc600000000ff */
[----:B0-----:R-:W2:Y:S04]  /*85150*/  LDL.LU.64 R32, [R1+0xae8] ;  /* 0x000ae80001207983 */ /* 0x001ea80000300a00 */
[----:B------:R0:W-:Y:S02]  /*85160*/  @P4 STG.E.U8 desc[UR56][R30.64], R7 ;  /* 0x000000071e004986 */ /* 0x0001e4000c101138 */
[C---:B0-----:R-:W-:Y:S02]  /*85170*/  PRMT R7, R146.reuse, 0x7771, RZ ;  /* 0x0000777192077816 */ /* 0x041fe400000000ff */
[----:B------:R-:W3:Y:S04]  /*85180*/  LDL.LU.64 R30, [R1+0xae0] ;  /* 0x000ae000011e7983 */ /* 0x000ee80000300a00 */
[----:B----4-:R0:W-:Y:S02]  /*85190*/  @P3 STG.E.U8 desc[UR56][R228.64], R7 ;  /* 0x00000007e4003986 */ /* 0x0101e4000c101138 */
[----:B0-----:R-:W-:-:S02]  /*851a0*/  PRMT R7, R146, 0x7772, RZ ;  /* 0x0000777292077816 */ /* 0x001fc400000000ff */
[----:B------:R-:W4:Y:S04]  /*851b0*/  LDL.LU.64 R228, [R1+0xad8] ;  /* 0x000ad80001e47983 */ /* 0x000f280000300a00 */
[----:B------:R0:W-:Y:S04]  /*851c0*/  @P0 STG.E.U8 desc[UR56][R28.64], R7 ;  /* 0x000000071c000986 */ /* 0x0001e8000c101138 */
[----:B0-----:R-:W4:Y:S01]  /*851d0*/  LDL.LU.64 R28, [R1+0xad0] ;  /* 0x000ad000011c7983 */ /* 0x001f220000300a00 */
        /* <DEDUP_REMOVED lines=21> */
[----:B------:R-:W-:Y:S02]  /*85330*/  LOP3.LUT P3, RZ, R220, 0x4000, RZ, 0xc0, !PT ;  /* 0x00004000dcff7812 */ /* 0x000fe4000786c0ff */
[----:B------:R-:W-:Y:S02]  /*85340*/  LOP3.LUT R15, R15, 0xfbffffff, RZ, 0xc0, !PT ;  /* 0xfbffffff0f0f7812 */ /* 0x000fe400078ec0ff */
[----:B------:R-:W-:Y:S02]  /*85350*/  PRMT R146, R146, 0x7773, RZ ;  /* 0x0000777392927816 */ /* 0x000fe400000000ff */
[----:B------:R-:W-:-:S02]  /*85360*/  PRMT R7, R143, 0x7770, RZ ;  /* 0x000077708f077816 */ /* 0x000fc400000000ff */
[C---:B------:R-:W-:Y:S01]  /*85370*/  LOP3.LUT P0, RZ, R220.reuse, 0x2000, RZ, 0xc0, !PT ;  /* 0x00002000dcff7812 */ /* 0x040fe2000780c0ff */
[----:B------:R0:W-:Y:S02]  /*85380*/  @P2 STG.E.U8 desc[UR56][R224.64], R146 ;  /* 0x00000092e0002986 */ /* 0x0001e4000c101138 */
[----:B------:R-:W-:Y:S02]  /*85390*/  @P6 LOP3.LUT R15, R15, 0x4000000, RZ, 0xfc, !PT ;  /* 0x040000000f0f6812 */ /* 0x000fe400078efcff */
[C---:B------:R-:W-:Y:S01]  /*853a0*/  LOP3.LUT P6, RZ, R223.reuse, 0x200, RZ, 0xc0, !PT ;  /* 0x00000200dfff7812 */ /* 0x040fe200078cc0ff */
[----:B------:R1:W-:Y:S01]  /*853b0*/  @P5 STG.E.U8 desc[UR56][R226.64], R7 ;  /* 0x00000007e2005986 */ /* 0x0003e2000c101138 */
[----:B------:R-:W-:Y:S02]  /*853c0*/  LOP3.LUT P2, RZ, R220, 0x1000, RZ, 0xc0, !PT ;  /* 0x00001000dcff7812 */ /* 0x000fe4000784c0ff */
[----:B------:R-:W-:Y:S01]  /*853d0*/  LOP3.LUT P5, RZ, R223, 0x800, RZ, 0xc0, !PT ;  /* 0x00000800dfff7812 */ /* 0x000fe200078ac0ff */
[----:B0-----:R-:W4:Y:S01]  /*853e0*/  LDL.LU.64 R224, [R1+0xac0] ;  /* 0x000ac00001e07983 */ /* 0x001f220000300a00 */
[----:B------:R-:W-:-:S02]  /*853f0*/  LOP3.LUT R15, R15, 0xf7ffffff, RZ, 0xc0, !PT ;  /* 0xf7ffffff0f0f7812 */ /* 0x000fc400078ec0ff */
[----:B-1----:R-:W-:-:S05]  /*85400*/  PRMT R7, R143, 0x7771, RZ ;  /* 0x000077718f077816 */ /* 0x002fca00000000ff */
[----:B------:R-:W-:Y:S02]  /*85410*/  @P6 LOP3.LUT R15, R15, 0x8000000, RZ, 0xfc, !PT ;  /* 0x080000000f0f6812 */ /* 0x000fe400078efcff */
[----:B------:R-:W-:Y:S01]  /*85420*/  LOP3.LUT P6, RZ, R223, 0x400, RZ, 0xc0, !PT ;  /* 0x00000400dfff7812 */ /* 0x000fe200078cc0ff */
[----:B------:R-:W4:Y:S04]  /*85430*/  LDL.LU.64 R226, [R1+0xab8] ;  /* 0x000ab80001e27983 */ /* 0x000f280000300a00 */
[----:B------:R-:W4:Y:S04]  /*85440*/  LDL.LU.64 R56, [R1+0xaa8] ;  /* 0x000aa80001387983 */ /* 0x000f280000300a00 */
[----:B------:R-:W4:Y:S04]  /*85450*/  LDL.LU.64 R52, [R1+0xaa0] ;  /* 0x000aa00001347983 */ /* 0x000f280000300a00 */
[----:B------:R-:W4:Y:S04]  /*85460*/  LDL.LU.64 R38, [R1+0xa98] ;  /* 0x000a980001267983 */ /* 0x000f280000300a00 */
[----:B------:R-:W4:Y:S04]  /*85470*/  LDL.LU.64 R34, [R1+0xa90] ;  /* 0x000a900001227983 */ /* 0x000f280000300a00 */
[----:B------:R-:W4:Y:S04]  /*85480*/  LDL.LU.64 R36, [R1+0xa88] ;  /* 0x000a880001247983 */ /* 0x000f280000300a00 */
[----:B--2---:R0:W-:Y:S02]  /*85490*/  @P3 STG.E.U8 desc[UR56][R32.64], R7 ;  /* 0x0000000720003986 */ /* 0x0041e4000c101138 */
[----:B0-----:R-:W-:-:S02]  /*854a0*/  PRMT R7, R143, 0x7772, RZ ;  /* 0x000077728f077816 */ /* 0x001fc400000000ff */
[----:B------:R-:W-:-:S03]  /*854b0*/  PRMT R143, R143, 0x7773, RZ ;  /* 0x000077738f8f7816 */ /* 0x000fc600000000ff */
[----:B---3--:R0:W-:Y:S02]  /*854c0*/  @P0 STG.E.U8 desc[UR56][R30.64], R7 ;  /* 0x000000071e000986 */ /* 0x0081e4000c101138 */
[C---:B0-----:R-:W-:Y:S02]  /*854d0*/  PRMT R7, R147.reuse, 0x7770, RZ ;  /* 0x0000777093077816 */ /* 0x041fe400000000ff */
[----:B----4-:R-:W-:Y:S04]  /*854e0*/  @P2 STG.E.U8 desc[UR56][R228.64], R143 ;  /* 0x0000008fe4002986 */ /* 0x010fe8000c101138 */
        /* <DEDUP_REMOVED lines=46> */
[----:B------:R0:W-:Y:S04]  /*857d0*/  @P0 STG.E.U8 desc[UR56][R28.64], R7 ;  /* 0x000000071c000986 */ /* 0x0001e8000c101138 */
[----:B0-----:R-:W2:Y:S01]  /*857e0*/  LDL.LU.64 R28, [R1+0xa50] ;  /* 0x000a5000011c7983 */ /* 0x001ea20000300a00 */
[C---:B------:R-:W-:Y:S02]  /*857f0*/  LOP3.LUT P2, RZ, R0.reuse, 0x20000000, RZ, 0xc0, !PT ;  /* 0x2000000000ff7812 */ /* 0x040fe4000784c0ff */
[C---:B------:R-:W-:Y:S02]  /*85800*/  LOP3.LUT P5, RZ, R0.reuse, 0x10000000, RZ, 0xc0, !PT ;  /* 0x1000000000ff7812 */ /* 0x040fe400078ac0ff */
[----:B------:R-:W-:Y:S02]  /*85810*/  LOP3.LUT P3, RZ, R0, 0x8000000, RZ, 0xc0, !PT ;  /* 0x0800000000ff7812 */ /* 0x000fe4000786c0ff */
[----:B------:R-:W-:-:S02]  /*85820*/  PRMT R7, R149, 0x7772, RZ ;  /* 0x0000777295077816 */ /* 0x000fc400000000ff */
[----:B------:R-:W-:Y:S02]  /*85830*/  LOP3.LUT P0, RZ, R0, 0x4000000, RZ, 0xc0, !PT ;  /* 0x0400000000ff7812 */ /* 0x000fe4000780c0ff */
[----:B------:R-:W-:-:S03]  /*85840*/  PRMT R149, R149, 0x7773, RZ ;  /* 0x0000777395957816 */ /* 0x000fc600000000ff */
[----:B------:R0:W-:Y:S04]  /*85850*/  @P2 STG.E.U8 desc[UR56][R224.64], R7 ;  /* 0x00000007e0002986 */ /* 0x0001e8000c101138 */
[----:B------:R1:W-:Y:S01]  /*85860*/  @P5 STG.E.U8 desc[UR56][R226.64], R149 ;  /* 0x00000095e2005986 */ /* 0x0003e2000c101138 */
[----:B0-----:R-:W-:-:S03]  /*85870*/  PRMT R7, R153, 0x7770, RZ ;  /* 0x0000777099077816 */ /* 0x001fc600000000ff */
[----:B------:R-:W3:Y:S04]  /*85880*/  LDL.LU.64 R224, [R1+0xa40] ;  /* 0x000a400001e07983 */ /* 0x000ee80000300a00 */
[----:B-1----:R-:W4:Y:S04]  /*85890*/  LDL.LU.64 R226, [R1+0xa38] ;  /* 0x000a380001e27983 */ /* 0x002f280000300a00 */
        /* <DEDUP_REMOVED lines=13> */
[----:B0-----:R-:W-:-:S05]  /*85970*/  PRMT R7, R153, 0x7771, RZ ;  /* 0x0000777199077816 */ /* 0x001fca00000000ff */
[----:B------:R0:W-:Y:S04]  /*85980*/  @P0 STG.E.U8 desc[UR56][R150.64], R7 ;  /* 0x0000000796000986 */ /* 0x0001e8000c101138 */
[----:B0-----:R-:W2:Y:S01]  /*85990*/  LDL.LU.64 R150, [R1+0x21e8] ;  /* 0x0021e80001967983 */ /* 0x001ea20000300a00 */
[----:B------:R-:W-:Y:S02]  /*859a0*/  @P6 LOP3.LUT R15, R15, 0x4000, RZ, 0xfc, !PT ;  /* 0x000040000f0f6812 */ /* 0x000fe400078efcff */
[C---:B------:R-:W-:Y:S02]  /*859b0*/  LOP3.LUT P6, RZ, R0.reuse, 0x40000, RZ, 0xc0, !PT ;  /* 0x0004000000ff7812 */ /* 0x040fe400078cc0ff */
[C---:B------:R-:W-:Y:S02]  /*859c0*/  LOP3.LUT P2, RZ, R0.reuse, 0x2000000, RZ, 0xc0, !PT ;  /* 0x0200000000ff7812 */ /* 0x040fe4000784c0ff */
[----:B------:R-:W-:-:S02]  /*859d0*/  LOP3.LUT P5, RZ, R0, 0x1000000, RZ, 0xc0, !PT ;  /* 0x0100000000ff7812 */ /* 0x000fc400078ac0ff */
[----:B------:R-:W-:Y:S02]  /*859e0*/  LOP3.LUT R15, R15, 0xffff7fff, RZ, 0xc0, !PT ;  /* 0xffff7fff0f0f7812 */ /* 0x000fe400078ec0ff */
[----:B------:R-:W-:Y:S01]  /*859f0*/  PRMT R7, R153, 0x7772, RZ ;  /* 0x0000777299077816 */ /* 0x000fe200000000ff */
[----:B------:R-:W2:Y:S04]  /*85a00*/  LDL.LU.64 R34, [R1+0xa08] ;  /* 0x000a080001227983 */ /* 0x000ea80000300a00 */
[----:B------:R-:W-:Y:S02]  /*85a10*/  @P6 LOP3.LUT R15, R15, 0x8000, RZ, 0xfc, !PT ;  /* 0x000080000f0f6812 */ /* 0x000fe400078efcff */
[----:B------:R-:W-:Y:S01]  /*85a20*/  LOP3.LUT P6, RZ, R0, 0x80000, RZ, 0xc0, !PT ;  /* 0x0008000000ff7812 */ /* 0x000fe200078cc0ff */
[----:B---3--:R2:W-:Y:S01]  /*85a30*/  @P2 STG.E.U8 desc[UR56][R224.64], R7 ;  /* 0x00000007e0002986 */ /* 0x0085e2000c101138 */
[----:B------:R-:W-:-:S02]  /*85a40*/  PRMT R153, R153, 0x7773, RZ ;  /* 0x0000777399997816 */ /* 0x000fc400000000ff */
[----:B------:R-:W-:Y:S01]  /*85a50*/  LOP3.LUT R15, R15, 0xfffeffff, RZ, 0xc0, !PT ;  /* 0xfffeffff0f0f7812 */ /* 0x000fe200078ec0ff */
[----:B------:R-:W3:Y:S04]  /*85a60*/  LDL.LU.64 R36, [R1+0xa00] ;  /* 0x000a000001247983 */ /* 0x000ee80000300a00 */
[----:B------:R-:W3:Y:S04]  /*85a70*/  LDL.LU.64 R32, [R1+0x9f8] ;  /* 0x0009f80001207983 */ /* 0x000ee80000300a00 */
[----:B------:R-:W3:Y:S04]  /*85a80*/  LDL.LU.64 R30, [R1+0x9f0] ;  /* 0x0009f000011e7983 */ /* 0x000ee80000300a00 */
[----:B----4-:R-:W-:Y:S04]  /*85a90*/  @P5 STG.E.U8 desc[UR56][R226.64], R153 ;  /* 0x00000099e2005986 */ /* 0x010fe8000c101138 */
        /* <DEDUP_REMOVED lines=13> */
[----:B--2---:R-:W-:-:S11]  /*85b70*/  PRMT R7, R150, 0x7770, RZ ;  /* 0x0000777096077816 */ /* 0x004fd600000000ff */
[----:B------:R0:W-:Y:S04]  /*85b80*/  @P6 STG.E.U8 desc[UR56][R154.64], R7 ;  /* 0x000000079a006986 */ /* 0x0001e8000c101138 */
[----:B0-----:R-:W2:Y:S04]  /*85b90*/  LDL.LU.64 R154, [R1+0x21e0] ;  /* 0x0021e000019a7983 */ /* 0x001ea80000300a00 */
[----:B------:R-:W4:Y:S04]  /*85ba0*/  LDL.LU.64 R224, [R1+0x9d8] ;  /* 0x0009d80001e07983 */ /* 0x000f280000300a00 */
[----:B------:R-:W4:Y:S01]  /*85bb0*/  LDL.LU.64 R226, [R1+0x9d0] ;  /* 0x0009d00001e27983 */ /* 0x000f220000300a00 */
[----:B------:R-:W-:-:S02]  /*85bc0*/  LOP3.LUT P6, RZ, R15, 0x80000, RZ, 0xc0, !PT ;  /* 0x000800000fff7812 */ /* 0x000fc400078cc0ff */
        /* <DEDUP_REMOVED lines=24> */
[----:B------:R-:W-:-:S11]  /*85d50*/  PRMT R154, R154, 0x7773, RZ ;  /* 0x000077739a9a7816 */ /* 0x000fd600000000ff */
[----:B------:R-:W-:Y:S01]  /*85d60*/  @P6 STG.E.U8 desc[UR56][R32.64], R154 ;  /* 0x0000009a20006986 */ /* 0x000fe2000c101138 */
[----:B------:R-:W-:Y:S02]  /*85d70*/  LOP3.LUT P6, RZ, R15, 0x1000, RZ, 0xc0, !PT ;  /* 0x000010000fff7812 */ /* 0x000fe400078cc0ff */
[----:B0-----:R-:W-:-:S11]  /*85d80*/  PRMT R7, R151, 0x7770, RZ ;  /* 0x0000777097077816 */ /* 0x001fd600000000ff */
[----:B------:R0:W-:Y:S02]  /*85d90*/  @P6 STG.E.U8 desc[UR56][R30.64], R7 ;  /* 0x000000071e006986 */ /* 0x0001e4000c101138 */
[----:B0-----:R-:W-:-:S05]  /*85da0*/  PRMT R7, R151, 0x7771, RZ ;  /* 0x0000777197077816 */ /* 0x001fca00000000ff */
[----:B----4-:R0:W-:Y:S02]  /*85db0*/  @P1 STG.E.U8 desc[UR56][R228.64], R7 ;  /* 0x00000007e4001986 */ /* 0x0101e4000c101138 */
        /* <DEDUP_REMOVED lines=8> */
[----:B0-----:R-:W-:Y:S02]  /*85e40*/  PRMT R7, R155, 0x7772, RZ ;  /* 0x000077729b077816 */ /* 0x001fe400000000ff */
[----:B------:R-:W2:Y:S04]  /*85e50*/  LDL.LU.64 R244, [R1+0x21d8] ;  /* 0x0021d80001f47983 */ /* 0x000ea80000300a00 */
[----:B------:R0:W-:Y:S04]  /*85e60*/  @P5 STG.E.U8 desc[UR56][R156.64], R7 ;  /* 0x000000079c005986 */ /* 0x0001e8000c101138 */
[----:B0-----:R-:W3:Y:S04]  /*85e70*/  LDL.LU.64 R156, [R1+0x21d0] ;  /* 0x0021d000019c7983 */ /* 0x001ee80000300a00 */
[----:B------:R-:W4:Y:S04]  /*85e80*/  LDL.LU.64 R30, [R1+0x9b8] ;  /* 0x0009b800011e7983 */ /* 0x000f280000300a00 */
[----:B------:R-:W2:Y:S01]  /*85e90*/  LDL.LU.64 R228, [R1+0x9b0] ;  /* 0x0009b00001e47983 */ /* 0x000ea20000300a00 */
[----:B------:R-:W-:-:S02]  /*85ea0*/  LOP3.LUT P3, RZ, R0, 0x100, RZ, 0xc0, !PT ;  /* 0x0000010000ff7812 */ /* 0x000fc4000786c0ff */
[C---:B------:R-:W-:Y:S02]  /*85eb0*/  LOP3.LUT P0, RZ, R0.reuse, 0x80, RZ, 0xc0, !PT ;  /* 0x0000008000ff7812 */ /* 0x040fe4000780c0ff */
[----:B------:R-:W-:Y:S02]  /*85ec0*/  LOP3.LUT P2, RZ, R0, 0x40, RZ, 0xc0, !PT ;  /* 0x0000004000ff7812 */ /* 0x000fe4000784c0ff */
[----:B------:R-:W-:Y:S01]  /*85ed0*/  PRMT R155, R155, 0x7773, RZ ;  /* 0x000077739b9b7816 */ /* 0x000fe200000000ff */
        /* <DEDUP_REMOVED lines=9> */
[C---:B---3--:R-:W-:Y:S01]  /*85f70*/  PRMT R7, R156.reuse, 0x7770, RZ ;  /* 0x000077709c077816 */ /* 0x048fe200000000ff */
[----:B----4-:R-:W-:Y:S04]  /*85f80*/  @P3 STG.E.U8 desc[UR56][R30.64], R155 ;  /* 0x0000009b1e003986 */ /* 0x010fe8000c101138 */
[----:B--2---:R0:W-:Y:S02]  /*85f90*/  @P0 STG.E.U8 desc[UR56][R228.64], R7 ;  /* 0x00000007e4000986 */ /* 0x0041e4000c101138 */
[----:B0-----:R-:W-:-:S05]  /*85fa0*/  PRMT R7, R156, 0x7771, RZ ;  /* 0x000077719c077816 */ /* 0x001fca00000000ff */
[----:B------:R0:W-:Y:S04]  /*85fb0*/  @P2 STG.E.U8 desc[UR56][R160.64], R7 ;  /* 0x00000007a0002986 */ /* 0x0001e8000c101138 */
[----:B0-----:R-:W2:Y:S01]  /*85fc0*/  LDL.LU.64 R160, [R1+0x21c8] ;  /* 0x0021c80001a07983 */ /* 0x001ea20000300a00 */
[----:B------:R-:W-:Y:S02]  /*85fd0*/  LOP3.LUT P6, RZ, R244, 0x10000000, RZ, 0xc0, !PT ;  /* 0x10000000f4ff7812 */ /* 0x000fe400078cc0ff */
[----:B------:R-:W-:Y:S02]  /*85fe0*/  LOP3.LUT P5, RZ, R0, 0x20, RZ, 0xc0, !PT ;  /* 0x0000002000ff7812 */ /* 0x000fe400078ac0ff */
[----:B------:R-:W-:Y:S01]  /*85ff0*/  PRMT R7, R156, 0x7772, RZ ;  /* 0x000077729c077816 */ /* 0x000fe200000000ff */
[----:B------:R-:W3:Y:S08]  /*86000*/  LDL.LU.64 R32, [R1+0x958] ;  /* 0x0009580001207983 */ /* 0x000ef00000300a00 */
[----:B------:R-:W-:-:S02]  /*86010*/  @P6 LOP3.LUT R15, R15, 0x10, RZ, 0xfc, !PT ;  /* 0x000000100f0f6812 */ /* 0x000fc400078efcff */
[----:B------:R-:W-:Y:S02]  /*86020*/  LOP3.LUT P6, RZ, R244, 0x20000000, RZ, 0xc0, !PT ;  /* 0x20000000f4ff7812 */ /* 0x000fe400078cc0ff */
[----:B------:R-:W-:Y:S01]  /*86030*/  PRMT R156, R156, 0x7773, RZ ;  /* 0x000077739c9c7816 */ /* 0x000fe200000000ff */
[----:B------:R0:W-:Y:S01]  /*86040*/  @P5 STG.E.U8 desc[UR56][R28.64], R7 ;  /* 0x000000071c005986 */ /* 0x0001e2000c101138 */
[----:B------:R-:W-:-:S03]  /*86050*/  LOP3.LUT R15, R15, 0xffffffdf, RZ, 0xc0, !PT ;  /* 0xffffffdf0f0f7812 */ /* 0x000fc600078ec0ff */
[----:B------:R-:W4:Y:S04]  /*86060*/  LDL.LU.64 R30, [R1+0x950] ;  /* 0x00095000011e7983 */ /* 0x000f280000300a00 */
[----:B------:R-:W4:Y:S02]  /*86070*/  LDL.LU.64 R228, [R1+0x948] ;  /* 0x0009480001e47983 */ /* 0x000f240000300a00 */
[----:B------:R-:W-:Y:S02]  /*86080*/  @P6 LOP3.LUT R15, R15, 0x20, RZ, 0xfc, !PT ;  /* 0x000000200f0f6812 */ /* 0x000fe400078efcff */
[----:B------:R-:W-:Y:S01]  /*86090*/  LOP3.LUT P6, RZ, R244, 0x40000000, RZ, 0xc0, !PT ;  /* 0x40000000f4ff7812 */ /* 0x000fe200078cc0ff */
[----:B0-----:R-:W4:Y:S01]  /*860a0*/  LDL.LU.64 R28, [R1+0x940] ;  /* 0x00094000011c7983 */ /* 0x001f220000300a00 */
        /* <DEDUP_REMOVED lines=20> */
[----:B0-----:R-:W4:Y:S01]  /*861f0*/  LDL.LU.64 R224, [R1+0x938] ;  /* 0x0009380001e07983 */ /* 0x001f220000300a00 */
[----:B--2---:R-:W-:-:S09]  /*86200*/  PRMT R7, R160, 0x7770, RZ ;  /* 0x00007770a0077816 */ /* 0x004fd200000000ff */
        /* <DEDUP_REMOVED lines=80> */
[----:B------:R-:W-:Y:S02]  /*86710*/  PRMT R158, R158, 0x7773, RZ ;  /* 0x000077739e9e7816 */ /* 0x000fe400000000ff */
[----:B------:R-:W-:Y:S01]  /*86720*/  LOP3.LUT R15, R15, 0xfffffff7, RZ, 0xc0, !PT ;  /* 0xfffffff70f0f7812 */ /* 0x000fe200078ec0ff */
[----:B---3--:R0:W-:Y:S04]  /*86730*/  @P3 STG.E.U8 desc[UR56][R36.64], R7 ;  /* 0x0000000724003986 */ /* 0x0081e8000c101138 */
[----:B0-----:R-:W3:Y:S01]  /*86740*/  LDL.LU.64 R36, [R1+0x8c8] ;  /* 0x0008c80001247983 */ /* 0x001ee20000300a00 */
[----:B--2---:R-:W-:-:S02]  /*86750*/  PRMT R7, R162, 0x7770, RZ ;  /* 0x00007770a2077816 */ /* 0x004fc400000000ff */
[----:B------:R-:W-:Y:S02]  /*86760*/  @P6 LOP3.LUT R15, R15, 0x8, RZ, 0xfc, !PT ;  /* 0x000000080f0f6812 */ /* 0x000fe400078efcff */
[----:B------:R-:W-:Y:S01]  /*86770*/  LOP3.LUT P6, RZ, R244, 0x20000, RZ, 0xc0, !PT ;  /* 0x00020000f4ff7812 */ /* 0x000fe200078cc0ff */
[----:B----4-:R0:W-:Y:S04]  /*86780*/  @P0 STG.E.U8 desc[UR56][R32.64], R158 ;  /* 0x0000009e20000986 */ /* 0x0101e8000c101138 */
[----:B------:R1:W-:Y:S04]  /*86790*/  @P2 STG.E.U8 desc[UR56][R30.64], R7 ;  /* 0x000000071e002986 */ /* 0x0003e8000c101138 */
[----:B0-----:R-:W2:Y:S01]  /*867a0*/  LDL.LU.64 R32, [R1+0x8b8] ;  /* 0x0008b80001207983 */ /* 0x001ea20000300a00 */
[----:B-1----:R-:W-:-:S03]  /*867b0*/  PRMT R7, R162, 0x7771, RZ ;  /* 0x00007771a2077816 */ /* 0x002fc600000000ff */
        /* <DEDUP_REMOVED lines=13> */
[----:B------:R-:W-:-:S02]  /*86890*/  LOP3.LUT P6, RZ, R15, 0x2, RZ, 0xc0, !PT ;  /* 0x000000020fff7812 */ /* 0x000fc400078cc0ff */
[----:B0-----:R-:W-:Y:S01]  /*868a0*/  PRMT R7, R159, 0x7771, RZ ;  /* 0x000077719f077816 */ /* 0x001fe200000000ff */
[----:B------:R-:W4:Y:S10]  /*868b0*/  LDL.LU.64 R226, [R1+0x890] ;  /* 0x0008900001e27983 */ /* 0x000f340000300a00 */
[----:B------:R0:W-:Y:S01]  /*868c0*/  @P6 STG.E.U8 desc[UR56][R52.64], R7 ;  /* 0x0000000734006986 */ /* 0x0001e2000c101138 */
[----:B------:R-:W-:-:S02]  /*868d0*/  LOP3.LUT P6, RZ, R15, 0x1, RZ, 0xc0, !PT ;  /* 0x000000010fff7812 */ /* 0x000fc400078cc0ff */
[----:B0-----:R-:W-:-:S11]  /*868e0*/  PRMT R7, R159, 0x7772, RZ ;  /* 0x000077729f077816 */ /* 0x001fd600000000ff */
[----:B------:R0:W-:Y:S01]  /*868f0*/  @P6 STG.E.U8 desc[UR56][R38.64], R7 ;  /* 0x0000000726006986 */ /* 0x0001e2000c101138 */
[----:B------:R-:W-:Y:S02]  /*86900*/  LOP3.LUT P6, RZ, R0, 0x80000000, RZ, 0xc0, !PT ;  /* 0x8000000000ff7812 */ /* 0x000fe400078cc0ff */
[----:B------:R-:W-:-:S11]  /*86910*/  PRMT R159, R159, 0x7773, RZ ;  /* 0x000077739f9f7816 */ /* 0x000fd600000000ff */
[----:B------:R1:W-:Y:S01]  /*86920*/  @P6 STG.E.U8 desc[UR56][R164.64], R159 ;  /* 0x0000009fa4006986 */ /* 0x0003e2000c101138 */
[C---:B------:R-:W-:Y:S02]  /*86930*/  LOP3.LUT P6, RZ, R0.reuse, 0x40000000, RZ, 0xc0, !PT ;  /* 0x4000000000ff7812 */ /* 0x040fe400078cc0ff */
[----:B0-----:R-:W-:Y:S01]  /*86940*/  PRMT R7, R163, 0x7770, RZ ;  /* 0x00007770a3077816 */ /* 0x001fe200000000ff */
[----:B-1----:R-:W4:Y:S10]  /*86950*/  LDL.LU.64 R164, [R1+0x21b0] ;  /* 0x0021b00001a47983 */ /* 0x002f340000300a00 */
[----:B------:R0:W-:Y:S01]  /*86960*/  @P6 STG.E.U8 desc[UR56][R34.64], R7 ;  /* 0x0000000722006986 */ /* 0x0001e2000c101138 */
[----:B------:R-:W-:-:S02]  /*86970*/  LOP3.LUT P6, RZ, R0, 0x20000000, RZ, 0xc0, !PT ;  /* 0x2000000000ff7812 */ /* 0x000fc400078cc0ff */
[----:B0-----:R-:W-:-:S11]  /*86980*/  PRMT R7, R163, 0x7771, RZ ;  /* 0x00007771a3077816 */ /* 0x001fd600000000ff */
[----:B---3--:R0:W-:Y:S01]  /*86990*/  @P6 STG.E.U8 desc[UR56][R36.64], R7 ;  /* 0x0000000724006986 */ /* 0x0081e2000c101138 */
[----:B------:R-:W-:Y:S02]  /*869a0*/  LOP3.LUT P6, RZ, R0, 0x10000000, RZ, 0xc0, !PT ;  /* 0x1000000000ff7812 */ /* 0x000fe400078cc0ff */
[----:B0-----:R-:W-:-:S11]  /*869b0*/  PRMT R7, R163, 0x7772, RZ ;  /* 0x00007772a3077816 */ /* 0x001fd600000000ff */
[----:B------:R0:W-:Y:S04]  /*869c0*/  @P6 STG.E.U8 desc[UR56][R168.64], R7 ;  /* 0x00000007a8006986 */ /* 0x0001e8000c101138 */
[----:B0-----:R-:W3:Y:S01]  /*869d0*/  LDL.LU.64 R168, [R1+0x21a8] ;  /* 0x0021a80001a87983 */ /* 0x001ee20000300a00 */
[C---:B------:R-:W-:Y:S02]  /*869e0*/  LOP3.LUT P1, RZ, R244.reuse, 0x100, RZ, 0xc0, !PT ;  /* 0x00000100f4ff7812 */ /* 0x040fe4000782c0ff */
[C---:B------:R-:W-:Y:S02]  /*869f0*/  LOP3.LUT P4, RZ, R244.reuse, 0x80, RZ, 0xc0, !PT ;  /* 0x00000080f4ff7812 */ /* 0x040fe4000788c0ff */
[----:B------:R-:W-:Y:S02]  /*86a00*/  LOP3.LUT P3, RZ, R244, 0x40, RZ, 0xc0, !PT ;  /* 0x00000040f4ff7812 */ /* 0x000fe4000786c0ff */
[----:B------:R-:W-:-:S02]  /*86a10*/  PRMT R163, R163, 0x7773, RZ ;  /* 0x00007773a3a37816 */ /* 0x000fc400000000ff */
[C---:B------:R-:W-:Y:S02]  /*86a20*/  LOP3.LUT P0, RZ, R244.reuse, 0x20, RZ, 0xc0, !PT ;  /* 0x00000020f4ff7812 */ /* 0x040fe4000780c0ff */
[----:B------:R-:W-:-:S03]  /*86a30*/  LOP3.LUT P2, RZ, R244, 0x10, RZ, 0xc0, !PT ;  /* 0x00000010f4ff7812 */ /* 0x000fc6000784c0ff */
[----:B--2---:R0:W-:Y:S04]  /*86a40*/  @P1 STG.E.U8 desc[UR56][R32.64], R163 ;  /* 0x000000a320001986 */ /* 0x0041e8000c101138 */
[----:B0-----:R-:W2:Y:S01]  /*86a50*/  LDL.LU.64 R32, [R1+0x888] ;  /* 0x0008880001207983 */ /* 0x001ea20000300a00 */
[----:B------:R-:W-:Y:S02]  /*86a60*/  LOP3.LUT P5, RZ, R244, 0x8, RZ, 0xc0, !PT ;  /* 0x00000008f4ff7812 */ /* 0x000fe400078ac0ff */
[----:B----4-:R-:W-:-:S05]  /*86a70*/  PRMT R7, R164, 0x7770, RZ ;  /* 0x00007770a4077816 */ /* 0x010fca00000000ff */
[----:B------:R0:W-:Y:S02]  /*86a80*/  @P4 STG.E.U8 desc[UR56][R30.64], R7 ;  /* 0x000000071e004986 */ /* 0x0001e4000c101138 */
[C---:B0-----:R-:W-:Y:S02]  /*86a90*/  PRMT R7, R164.reuse, 0x7771, RZ ;  /* 0x00007771a4077816 */ /* 0x041fe400000000ff */
[----:B------:R-:W4:Y:S04]  /*86aa0*/  LDL.LU.64 R30, [R1+0x880] ;  /* 0x00088000011e7983 */ /* 0x000f280000300a00 */
[----:B------:R0:W-:Y:S02]  /*86ab0*/  @P3 STG.E.U8 desc[UR56][R228.64], R7 ;  /* 0x00000007e4003986 */ /* 0x0001e4000c101138 */
[----:B0-----:R-:W-:-:S02]  /*86ac0*/  PRMT R7, R164, 0x7772, RZ ;  /* 0x00007772a4077816 */ /* 0x001fc400000000ff */
[----:B------:R-:W4:Y:S01]  /*86ad0*/  LDL.LU.64 R228, [R1+0x878] ;  /* 0x0008780001e47983 */ /* 0x000f220000300a00 */
[----:B------:R-:W-:-:S03]  /*86ae0*/  PRMT R164, R164, 0x7773, RZ ;  /* 0x00007773a4a47816 */ /* 0x000fc600000000ff */
[----:B------:R0:W-:Y:S04]  /*86af0*/  @P0 STG.E.U8 desc[UR56][R28.64], R7 ;  /* 0x000000071c000986 */ /* 0x0001e8000c101138 */
[----:B------:R1:W-:Y:S04]  /*86b00*/  @P2 STG.E.U8 desc[UR56][R224.64], R164 ;  /* 0x000000a4e0002986 */ /* 0x0003e8000c101138 */
[----:B0-----:R-:W4:Y:S04]  /*86b10*/  LDL.LU.64 R28, [R1+0x870] ;  /* 0x00087000011c7983 */ /* 0x001f280000300a00 */
[----:B-1----:R-:W4:Y:S01]  /*86b20*/  LDL.LU.64 R224, [R1+0x868] ;  /* 0x0008680001e07983 */ /* 0x002f220000300a00 */
[----:B---3--:R-:W-:-:S05]  /*86b30*/  PRMT R7, R168, 0x7770, RZ ;  /* 0x00007770a8077816 */ /* 0x008fca00000000ff */
[----:B------:R0:W-:Y:S04]  /*86b40*/  @P5 STG.E.U8 desc[UR56][R226.64], R7 ;  /* 0x00000007e2005986 */ /* 0x0001e8000c101138 */
[----:B0-----:R-:W3:Y:S04]  /*86b50*/  LDL.LU.64 R226, [R1+0x860] ;  /* 0x0008600001e27983 */ /* 0x001ee80000300a00 */
[----:B------:R-:W3:Y:S04]  /*86b60*/  LDL.LU.64 R52, [R1+0x858] ;  /* 0x0008580001347983 */ /* 0x000ee80000300a00 */
[----:B------:R-:W3:Y:S04]  /*86b70*/  LDL.LU.64 R38, [R1+0x848] ;  /* 0x0008480001267983 */ /* 0x000ee80000300a00 */
[----:B------:R-:W3:Y:S01]  /*86b80*/  LDL.LU.64 R34, [R1+0x840] ;  /* 0x0008400001227983 */ /* 0x000ee20000300a00 */
[----:B------:R-:W-:-:S02]  /*86b90*/  LOP3.LUT P6, RZ, R245, 0x400000, RZ, 0xc0, !PT ;  /* 0x00400000f5ff7812 */ /* 0x000fc400078cc0ff */
[----:B------:R-:W-:Y:S02]  /*86ba0*/  LOP3.LUT R0, R0, 0xffefffff, RZ, 0xc0, !PT ;  /* 0xffefffff00007812 */ /* 0x000fe400078ec0ff */
[C---:B------:R-:W-:Y:S02]  /*86bb0*/  LOP3.LUT P3, RZ, R244.reuse, 0x4, RZ, 0xc0, !PT ;  /* 0x00000004f4ff7812 */ /* 0x040fe4000786c0ff */
[----:B------:R-:W-:Y:S02]  /*86bc0*/  LOP3.LUT P0, RZ, R244, 0x2, RZ, 0xc0, !PT ;  /* 0x00000002f4ff7812 */ /* 0x000fe4000780c0ff */
[----:B------:R-:W-:Y:S02]  /*86bd0*/  PRMT R7, R168, 0x7771, RZ ;  /* 0x00007771a8077816 */ /* 0x000fe400000000ff */
[----:B------:R-:W-:Y:S02]  /*86be0*/  LOP3.LUT P2, RZ, R244, 0x1, RZ, 0xc0, !PT ;  /* 0x00000001f4ff7812 */ /* 0x000fe4000784c0ff */
[----:B------:R-:W-:Y:S01]  /*86bf0*/  LOP3.LUT P5, RZ, R245, 0x80000000, RZ, 0xc0, !PT ;  /* 0x80000000f5ff7812 */ /* 0x000fe200078ac0ff */
        /* <DEDUP_REMOVED lines=21> */
[----:B--2---:R0:W-:Y:S01]  /*86d50*/  @P3 STG.E.U8 desc[UR56][R32.64], R7 ;  /* 0x0000000720003986 */ /* 0x0041e2000c101138 */
[----:B------:R-:W-:Y:S02]  /*86d60*/  LOP3.LUT R0, R0, 0xf7ffffff, RZ, 0xc0, !PT ;  /* 0xf7ffffff00007812 */ /* 0x000fe400078ec0ff */
[----:B0-----:R-:W-:-:S09]  /*86d70*/  PRMT R7, R168, 0x7772, RZ ;  /* 0x00007772a8077816 */ /* 0x001fd200000000ff */
[----:B------:R-:W-:Y:S02]  /*86d80*/  @P6 LOP3.LUT R0, R0, 0x8000000, RZ, 0xfc, !PT ;  /* 0x0800000000006812 */ /* 0x000fe400078efcff */
[----:B------:R-:W-:Y:S02]  /*86d90*/  LOP3.LUT P6, RZ, R245, 0x40000000, RZ, 0xc0, !PT ;  /* 0x40000000f5ff7812 */ /* 0x000fe400078cc0ff */
[----:B------:R-:W-:Y:S01]  /*86da0*/  PRMT R168, R168, 0x7773, RZ ;  /* 0x00007773a8a87816 */ /* 0x000fe200000000ff */
[----:B------:R-:W2:Y:S04]  /*86db0*/  LDL.LU.64 R32, [R1+0x828] ;  /* 0x0008280001207983 */ /* 0x000ea80000300a00 */
[----:B----4-:R0:W-:Y:S04]  /*86dc0*/  @P0 STG.E.U8 desc[UR56][R30.64], R7 ;  /* 0x000000071e000986 */ /* 0x0101e8000c101138 */
        /* <DEDUP_REMOVED lines=9> */
[C---:B0-----:R-:W-:Y:S02]  /*86e60*/  PRMT R7, R165.reuse, 0x7772, RZ ;  /* 0x00007772a5077816 */ /* 0x041fe400000000ff */
[----:B------:R-:W-:Y:S01]  /*86e70*/  PRMT R165, R165, 0x7773, RZ ;  /* 0x00007773a5a57816 */ /* 0x000fe200000000ff */
[----:B------:R-:W4:Y:S08]  /*86e80*/  LDL.LU.64 R224, [R1+0x808] ;  /* 0x0008080001e07983 */ /* 0x000f300000300a00 */
[----:B---3--:R0:W-:Y:S01]  /*86e90*/  @P6 STG.E.U8 desc[UR56][R226.64], R7 ;  /* 0x00000007e2006986 */ /* 0x0081e2000c101138 */
[----:B------:R-:W-:-:S02]  /*86ea0*/  LOP3.LUT P6, RZ, R0, 0x4000000, RZ, 0xc0, !PT ;  /* 0x0400000000ff7812 */ /* 0x000fc400078cc0ff */
[----:B0-----:R-:W-:Y:S01]  /*86eb0*/  PRMT R7, R169, 0x7770, RZ ;  /* 0x00007770a9077816 */ /* 0x001fe200000000ff */
[----:B------:R-:W3:Y:S10]  /*86ec0*/  LDL.LU.64 R226, [R1+0x800] ;  /* 0x0008000001e27983 */ /* 0x000ef40000300a00 */
[----:B------:R-:W-:Y:S01]  /*86ed0*/  @P6 STG.E.U8 desc[UR56][R52.64], R165 ;  /* 0x000000a534006986 */ /* 0x000fe2000c101138 */
[----:B------:R-:W-:-:S13]  /*86ee0*/  LOP3.LUT P6, RZ, R0, 0x2000000, RZ, 0xc0, !PT ;  /* 0x0200000000ff7812 */ /* 0x000fda00078cc0ff */
[----:B------:R0:W-:Y:S01]  /*86ef0*/  @P6 STG.E.U8 desc[UR56][R166.64], R7 ;  /* 0x00000007a6006986 */ /* 0x0001e2000c101138 */
[C---:B------:R-:W-:Y:S02]  /*86f00*/  LOP3.LUT P6, RZ, R0.reuse, 0x1000000, RZ, 0xc0, !PT ;  /* 0x0100000000ff7812 */ /* 0x040fe400078cc0ff */
        /* <DEDUP_REMOVED lines=25> */
[----:B------:R-:W-:Y:S01]  /*870a0*/  @P4 STG.E.U8 desc[UR56][R228.64], R166 ;  /* 0x000000a6e4004986 */ /* 0x000fe2000c101138 */
[----:B---3--:R-:W-:-:S05]  /*870b0*/  PRMT R7, R170, 0x7770, RZ ;  /* 0x00007770aa077816 */ /* 0x008fca00000000ff */
        /* <DEDUP_REMOVED lines=10> */
[----:B------:R-:W2:Y:S04]  /*87160*/  LDL.LU.64 R228, [R1+0x7e0] ;  /* 0x0007e00001e47983 */ /* 0x000ea80000300a00 */
[----:B------:R-:W2:Y:S04]  /*87170*/  LDL.LU.64 R28, [R1+0x7d8] ;  /* 0x0007d800011c7983 */ /* 0x000ea80000300a00 */
[----:B------:R-:W2:Y:S01]  /*87180*/  LDL.LU.64 R224, [R1+0x7d0] ;  /* 0x0007d00001e07983 */ /* 0x000ea20000300a00 */
[----:B------:R-:W-:-:S02]  /*87190*/  LOP3.LUT P6, RZ, R245, 0x8, RZ, 0xc0, !PT ;  /* 0x00000008f5ff7812 */ /* 0x000fc400078cc0ff */
[----:B------:R-:W-:Y:S02]  /*871a0*/  LOP3.LUT R0, R0, 0xffffefff, RZ, 0xc0, !PT ;  /* 0xffffefff00007812 */ /* 0x000fe400078ec0ff */
[C---:B------:R-:W-:Y:S02]  /*871b0*/  LOP3.LUT P3, RZ, R245.reuse, 0x8000, RZ, 0xc0, !PT ;  /* 0x00008000f5ff7812 */ /* 0x040fe4000786c0ff */
[----:B------:R-:W-:Y:S02]  /*871c0*/  LOP3.LUT P0, RZ, R245, 0x4000, RZ, 0xc0, !PT ;  /* 0x00004000f5ff7812 */ /* 0x000fe4000780c0ff */
[----:B------:R-:W-:Y:S02]  /*871d0*/  PRMT R7, R167, 0x7770, RZ ;  /* 0x00007770a7077816 */ /* 0x000fe400000000ff */
[C---:B------:R-:W-:Y:S02]  /*871e0*/  LOP3.LUT P2, RZ, R245.reuse, 0x2000, RZ, 0xc0, !PT ;  /* 0x00002000f5ff7812 */ /* 0x040fe4000784c0ff */
[----:B------:R-:W-:Y:S01]  /*871f0*/  LOP3.LUT P5, RZ, R245, 0x1000, RZ, 0xc0, !PT ;  /* 0x00001000f5ff7812 */ /* 0x000fe200078ac0ff */
[----:B------:R-:W2:Y:S04]  /*87200*/  LDL.LU.64 R226, [R1+0x7c0] ;  /* 0x0007c00001e27983 */ /* 0x000ea80000300a00 */
        /* <DEDUP_REMOVED lines=30> */
[----:B------:R-:W3:Y:S04]  /*873f0*/  LDL.LU.64 R32, [R1+0x788] ;  /* 0x0007880001207983 */ /* 0x000ee80000300a00 */
[----:B----4-:R0:W-:Y:S02]  /*87400*/  @P0 STG.E.U8 desc[UR56][R30.64], R7 ;  /* 0x000000071e000986 */ /* 0x0101e4000c101138 */
[----:B0-----:R-:W-:-:S02]  /*87410*/  PRMT R7, R167, 0x7772, RZ ;  /* 0x00007772a7077816 */ /* 0x001fc400000000ff */
[----:B------:R-:W-:Y:S01]  /*87420*/  PRMT R167, R167, 0x7773, RZ ;  /* 0x00007773a7a77816 */ /* 0x000fe200000000ff */
[----:B------:R-:W4:Y:S04]  /*87430*/  LDL.LU.64 R30, [R1+0x780] ;  /* 0x00078000011e7983 */ /* 0x000f280000300a00 */
[----:B--2---:R0:W-:Y:S04]  /*87440*/  @P2 STG.E.U8 desc[UR56][R228.64], R7 ;  /* 0x00000007e4002986 */ /* 0x0041e8000c101138 */
[----:B------:R-:W-:Y:S01]  /*87450*/  @P5 STG.E.U8 desc[UR56][R28.64], R167 ;  /* 0x000000a71c005986 */ /* 0x000fe2000c101138 */
[----:B0-----:R-:W-:-:S03]  /*87460*/  PRMT R7, R171, 0x7770, RZ ;  /* 0x00007770ab077816 */ /* 0x001fc600000000ff */
[----:B------:R-:W2:Y:S04]  /*87470*/  LDL.LU.64 R228, [R1+0x778] ;  /* 0x0007780001e47983 */ /* 0x000ea80000300a00 */
[----:B------:R0:W-:Y:S01]  /*87480*/  @P6 STG.E.U8 desc[UR56][R224.64], R7 ;  /* 0x00000007e0006986 */ /* 0x0001e2000c101138 */
[----:B------:R-:W-:Y:S02]  /*87490*/  LOP3.LUT P6, RZ, R0, 0x80000, RZ, 0xc0, !PT ;  /* 0x0008000000ff7812 */ /* 0x000fe400078cc0ff */
[----:B0-----:R-:W-:-:S11]  /*874a0*/  PRMT R7, R171, 0x7771, RZ ;  /* 0x00007771ab077816 */ /* 0x001fd600000000ff */
[----:B------:R0:W-:Y:S04]  /*874b0*/  @P6 STG.E.U8 desc[UR56][R172.64], R7 ;  /* 0x00000007ac006986 */ /* 0x0001e8000c101138 */
[----:B0-----:R-:W3:Y:S01]  /*874c0*/  LDL.LU.64 R172, [R1+0x2188] ;  /* 0x0021880001ac7983 */ /* 0x001ee20000300a00 */
[C---:B------:R-:W-:Y:S02]  /*874d0*/  LOP3.LUT P6, RZ, R0.reuse, 0x40000, RZ, 0xc0, !PT ;  /* 0x0004000000ff7812 */ /* 0x040fe400078cc0ff */
[C---:B------:R-:W-:Y:S02]  /*874e0*/  PRMT R7, R171.reuse, 0x7772, RZ ;  /* 0x00007772ab077816 */ /* 0x040fe400000000ff */
[----:B------:R-:W-:Y:S01]  /*874f0*/  PRMT R171, R171, 0x7773, RZ ;  /* 0x00007773abab7816 */ /* 0x000fe200000000ff */
[----:B------:R-:W2:Y:S04]  /*87500*/  LDL.LU.64 R28, [R1+0x770] ;  /* 0x00077000011c7983 */ /* 0x000ea80000300a00 */
[----:B------:R-:W2:Y:S04]  /*87510*/  LDL.LU.64 R224, [R1+0x768] ;  /* 0x0007680001e07983 */ /* 0x000ea80000300a00 */
[----:B------:R0:W-:Y:S01]  /*87520*/  @P6 STG.E.U8 desc[UR56][R226.64], R7 ;  /* 0x00000007e2006986 */ /* 0x0001e2000c101138 */
[----:B------:R-:W-:-:S03]  /*87530*/  LOP3.LUT P6, RZ, R0, 0x20000, RZ, 0xc0, !PT ;  /* 0x0002000000ff7812 */ /* 0x000fc600078cc0ff */
[----:B0-----:R-:W2:Y:S10]  /*87540*/  LDL.LU.64 R226, [R1+0x760] ;  /* 0x0007600001e27983 */ /* 0x001eb40000300a00 */
[----:B------:R-:W-:Y:S01]  /*87550*/  @P6 STG.E.U8 desc[UR56][R56.64], R171 ;  /* 0x000000ab38006986 */ /* 0x000fe2000c101138 */
[----:B------:R-:W-:-:S02]  /*87560*/  LOP3.LUT P6, RZ, R0, 0x10000, RZ, 0xc0, !PT ;  /* 0x0001000000ff7812 */ /* 0x000fc400078cc0ff */
[----:B---3--:R-:W-:-:S11]  /*87570*/  PRMT R7, R172, 0x7770, RZ ;  /* 0x00007770ac077816 */ /* 0x008fd600000000ff */
        /* <DEDUP_REMOVED lines=13> */
[C---:B------:R-:W-:Y:S02]  /*87650*/  LOP3.LUT P4, RZ, R245.reuse, 0x2, RZ, 0xc0, !PT ;  /* 0x00000002f5ff7812 */ /* 0x040fe4000788c0ff */
[----:B------:R-:W-:Y:S02]  /*87660*/  LOP3.LUT P3, RZ, R245, 0x1, RZ, 0xc0, !PT ;  /* 0x00000001f5ff7812 */ /* 0x000fe4000786c0ff */
[----:B------:R-:W-:Y:S02]  /*87670*/  LOP3.LUT P0, RZ, R246, 0x80000000, RZ, 0xc0, !PT ;  /* 0x80000000f6ff7812 */ /* 0x000fe4000780c0ff */
[----:B---3--:R-:W-:-:S05]  /*87680*/  PRMT R7, R176, 0x7770, RZ ;  /* 0x00007770b0077816 */ /* 0x008fca00000000ff */
[----:B------:R0:W-:Y:S02]  /*87690*/  @P6 STG.E.U8 desc[UR56][R36.64], R7 ;  /* 0x0000000724006986 */ /* 0x0001e4000c101138 */
[----:B0-----:R-:W-:-:S05]  /*876a0*/  PRMT R7, R176, 0x7771, RZ ;  /* 0x00007771b0077816 */ /* 0x001fca00000000ff */
[----:B------:R0:W-:Y:S02]  /*876b0*/  @P1 STG.E.U8 desc[UR56][R32.64], R7 ;  /* 0x0000000720001986 */ /* 0x0001e4000c101138 */
[C---:B0-----:R-:W-:Y:S02]  /*876c0*/  PRMT R7, R176.reuse, 0x7772, RZ ;  /* 0x00007772b0077816 */ /* 0x041fe400000000ff */
[----:B------:R-:W-:-:S03]  /*876d0*/  PRMT R176, R176, 0x7773, RZ ;  /* 0x00007773b0b07816 */ /* 0x000fc600000000ff */
[----:B----4-:R0:W-:Y:S04]  /*876e0*/  @P4 STG.E.U8 desc[UR56][R30.64], R7 ;  /* 0x000000071e004986 */ /* 0x0101e8000c101138 */
[----:B--2---:R1:W-:Y:S01]  /*876f0*/  @P3 STG.E.U8 desc[UR56][R228.64], R176 ;  /* 0x000000b0e4003986 */ /* 0x0043e2000c101138 */
        /* <DEDUP_REMOVED lines=43> */
[----:B------:R-:W3:Y:S04]  /*879b0*/  LDL.LU.64 R30, [R1+0x6f0] ;  /* 0x0006f000011e7983 */ /* 0x000ee80000300a00 */
[----:B------:R-:W3:Y:S04]  /*879c0*/  LDL.LU.64 R228, [R1+0x6e8] ;  /* 0x0006e80001e47983 */ /* 0x000ee80000300a00 */
[----:B----4-:R0:W-:Y:S04]  /*879d0*/  @P5 STG.E.U8 desc[UR56][R224.64], R7 ;  /* 0x00000007e0005986 */ /* 0x0101e8000c101138 */
[----:B------:R-:W4:Y:S01]  /*879e0*/  LDL.LU.64 R28, [R1+0x6e0] ;  /* 0x0006e000011c7983 */ /* 0x000f220000300a00 */
[----:B------:R-:W-:-:S02]  /*879f0*/  @P6 LOP3.LUT R0, R0, 0x80, RZ, 0xfc, !PT ;  /* 0x0000008000006812 */ /* 0x000fc400078efcff */
[----:B------:R-:W-:Y:S02]  /*87a00*/  LOP3.LUT P6, RZ, R246, 0x100000, RZ, 0xc0, !PT ;  /* 0x00100000f6ff7812 */ /* 0x000fe400078cc0ff */
[----:B------:R-:W-:Y:S01]  /*87a10*/  LOP3.LUT R0, R0, 0xfffffeff, RZ, 0xc0, !PT ;  /* 0xfffffeff00007812 */ /* 0x000fe200078ec0ff */
[----:B0-----:R-:W4:Y:S10]  /*87a20*/  LDL.LU.64 R224, [R1+0x6d8] ;  /* 0x0006d80001e07983 */ /* 0x001f340000300a00 */
        /* <DEDUP_REMOVED lines=11> */
[----:B------:R-:W-:Y:S01]  /*87ae0*/  @P6 STG.E.U8 desc[UR56][R226.64], R177 ;  /* 0x000000b1e2006986 */ /* 0x000fe2000c101138 */
[----:B------:R-:W-:Y:S02]  /*87af0*/  LOP3.LUT P6, RZ, R0, 0x800, RZ, 0xc0, !PT ;  /* 0x0000080000ff7812 */ /* 0x000fe400078cc0ff */
        /* <DEDUP_REMOVED lines=26> */
[----:B0-----:R-:W-:-:S11]  /*87ca0*/  PRMT R7, R178, 0x7772, RZ ;  /* 0x00007772b2077816 */ /* 0x001fd600000000ff */
[----:B------:R0:W-:Y:S01]  /*87cb0*/  @P6 STG.E.U8 desc[UR56][R36.64], R7 ;  /* 0x0000000724006986 */ /* 0x0001e2000c101138 */
        /* <DEDUP_REMOVED lines=22> */
[C---:B------:R-:W-:Y:S02]  /*87e20*/  LOP3.LUT P2, RZ, R246.reuse, 0x80, RZ, 0xc0, !PT ;  /* 0x00000080f6ff7812 */ /* 0x040fe4000784c0ff */
[C---:B------:R-:W-:Y:S02]  /*87e30*/  PRMT R7, R179.reuse, 0x7772, RZ ;  /* 0x00007772b3077816 */ /* 0x040fe400000000ff */
        /* <DEDUP_REMOVED lines=23> */
[----:B----4-:R-:W-:Y:S01]  /*87fb0*/  @P0 STG.E.U8 desc[UR56][R30.64], R179 ;  /* 0x000000b31e000986 */ /* 0x010fe2000c101138 */
[----:B--2---:R-:W-:-:S05]  /*87fc0*/  PRMT R7, R180, 0x7770, RZ ;  /* 0x00007770b4077816 */ /* 0x004fca00000000ff */
[----:B------:R0:W-:Y:S02]  /*87fd0*/  @P2 STG.E.U8 desc[UR56][R228.64], R7 ;  /* 0x00000007e4002986 */ /* 0x0001e4000c101138 */
[----:B0-----:R-:W-:-:S05]  /*87fe0*/  PRMT R7, R180, 0x7771, RZ ;  /* 0x00007771b4077816 */ /* 0x001fca00000000ff */
[----:B------:R0:W-:Y:S04]  /*87ff0*/  @P5 STG.E.U8 desc[UR56][R184.64], R7 ;  /* 0x00000007b8005986 */ /* 0x0001e8000c101138 */
[----:B0-----:R-:W2:Y:S01]  /*88000*/  LDL.LU.64 R184, [R1+0x2160] ;  /* 0x0021600001b87983 */ /* 0x001ea20000300a00 */
[----:B------:R-:W-:Y:S02]  /*88010*/  LOP3.LUT R0, R0, 0xfffffffe, RZ, 0xc0, !PT ;  /* 0xfffffffe00007812 */ /* 0x000fe400078ec0ff */
[----:B------:R-:W-:Y:S01]  /*88020*/  PRMT R7, R180, 0x7772, RZ ;  /* 0x00007772b4077816 */ /* 0x000fe200000000ff */
[----:B------:R-:W3:Y:S01]  /*88030*/  LDL.LU.64 R32, [R1+0x658] ;  /* 0x0006580001207983 */ /* 0x000ee20000300a00 */
[----:B------:R-:W-:Y:S02]  /*88040*/  @P6 LOP3.LUT R0, R0, 0x1, RZ, 0xfc, !PT ;  /* 0x0000000100006812 */ /* 0x000fe400078efcff */
[----:B------:R-:W-:-:S02]  /*88050*/  LOP3.LUT P6, RZ, R246, 0x4, RZ, 0xc0, !PT ;  /* 0x00000004f6ff7812 */ /* 0x000fc400078cc0ff */
        /* <DEDUP_REMOVED lines=23> */
[----:B------:R-:W-:Y:S01]  /*881d0*/  @P6 STG.E.U8 desc[UR56][R56.64], R7 ;  /* 0x0000000738006986 */ /* 0x000fe2000c101138 */
[----:B------:R-:W-:-:S02]  /*881e0*/  LOP3.LUT P6, RZ, R0, 0x1, RZ, 0xc0, !PT ;  /* 0x0000000100ff7812 */ /* 0x000fc400078cc0ff */
[C---:B------:R-:W-:Y:S02]  /*881f0*/  PRMT R0, R184.reuse, 0x7772, RZ ;  /* 0x00007772b8007816 */ /* 0x040fe400000000ff */
[----:B------:R-:W-:-:S09]  /*88200*/  PRMT R184, R184, 0x7773, RZ ;  /* 0x00007773b8b87816 */ /* 0x000fd200000000ff */
[----:B------:R0:W-:Y:S01]  /*88210*/  @P6 STG.E.U8 desc[UR56][R52.64], R0 ;  /* 0x0000000034006986 */ /* 0x0001e2000c101138 */
[----:B------:R-:W-:-:S13]  /*88220*/  LOP3.LUT P6, RZ, R16, 0x80000000, RZ, 0xc0, !PT ;  /* 0x8000000010ff7812 */ /* 0x000fda00078cc0ff */
        /* <DEDUP_REMOVED lines=15> */
[----:B------:R-:W-:Y:S02]  /*88320*/  PRMT R0, R185, 0x7770, RZ ;  /* 0x00007770b9007816 */ /* 0x000fe400000000ff */
[C---:B------:R-:W-:Y:S02]  /*88330*/  LOP3.LUT P0, RZ, R247.reuse, 0x2000000, RZ, 0xc0, !PT ;  /* 0x02000000f7ff7812 */ /* 0x040fe4000780c0ff */
[C---:B------:R-:W-:Y:S02]  /*88340*/  LOP3.LUT P2, RZ, R247.reuse, 0x1000000, RZ, 0xc0, !PT ;  /* 0x01000000f7ff7812 */ /* 0x040fe4000784c0ff */
[----:B------:R-:W-:Y:S01]  /*88350*/  LOP3.LUT P5, RZ, R247, 0x800000, RZ, 0xc0, !PT ;  /* 0x00800000f7ff7812 */ /* 0x000fe200078ac0ff */
[----:B---3--:R-:W-:Y:S04]  /*88360*/  @P1 STG.E.U8 desc[UR56][R32.64], R181 ;  /* 0x000000b520001986 */ /* 0x008fe8000c101138 */
[----:B----4-:R0:W-:Y:S02]  /*88370*/  @P4 STG.E.U8 desc[UR56][R30.64], R0 ;  /* 0x000000001e004986 */ /* 0x0101e4000c101138 */
[----:B0-----:R-:W-:-:S05]  /*88380*/  PRMT R0, R185, 0x7771, RZ ;  /* 0x00007771b9007816 */ /* 0x001fca00000000ff */
[----:B------:R0:W-:Y:S01]  /*88390*/  @P3 STG.E.U8 desc[UR56][R228.64], R0 ;  /* 0x00000000e4003986 */ /* 0x0001e2000c101138 */
[----:B------:R-:W-:Y:S02]  /*883a0*/  LOP3.LUT P3, RZ, R247, 0x400000, RZ, 0xc0, !PT ;  /* 0x00400000f7ff7812 */ /* 0x000fe4000786c0ff */
[C---:B0-----:R-:W-:Y:S02]  /*883b0*/  PRMT R0, R185.reuse, 0x7772, RZ ;  /* 0x00007772b9007816 */ /* 0x041fe400000000ff */
[----:B------:R-:W-:Y:S01]  /*883c0*/  PRMT R185, R185, 0x7773, RZ ;  /* 0x00007773b9b97816 */ /* 0x000fe200000000ff */
[----:B------:R-:W3:Y:S04]  /*883d0*/  LDL.LU.64 R228, [R1+0x620] ;  /* 0x0006200001e47983 */ /* 0x000ee80000300a00 */
        /* <DEDUP_REMOVED lines=53> */
[----:B0-----:R-:W-:Y:S02]  /*88730*/  PRMT R0, R186, 0x7771, RZ ;  /* 0x00007771ba007816 */ /* 0x001fe400000000ff */
[----:B------:R-:W2:Y:S04]  /*88740*/  LDL.LU.64 R224, [R1+0x5b0] ;  /* 0x0005b00001e07983 */ /* 0x000ea80000300a00 */
[----:B------:R0:W-:Y:S01]  /*88750*/  @P6 STG.E.U8 desc[UR56][R226.64], R0 ;  /* 0x00000000e2006986 */ /* 0x0001e2000c101138 */
[----:B------:R-:W-:Y:S02]  /*88760*/  LOP3.LUT P6, RZ, R16, 0x8000000, RZ, 0xc0, !PT ;  /* 0x0800000010ff7812 */ /* 0x000fe400078cc0ff */
        /* <DEDUP_REMOVED lines=35> */
[----:B--2---:R-:W-:-:S05]  /*889a0*/  PRMT R0, R188, 0x7770, RZ ;  /* 0x00007770bc007816 */ /* 0x004fca00000000ff */
        /* <DEDUP_REMOVED lines=22> */
[----:B------:R-:W-:Y:S01]  /*88b10*/  LOP3.LUT P5, RZ, R247, 0x1, RZ, 0xc0, !PT ;  /* 0x00000001f7ff7812 */ /* 0x000fe200078ac0ff */
[----:B------:R-:W4:Y:S01]  /*88b20*/  LDL.LU.64 R34, [R1+0x538] ;  /* 0x0005380001227983 */ /* 0x000f220000300a00 */
[----:B---3--:R-:W-:-:S13]  /*88b30*/  LOP3.LUT P6, RZ, R248, 0x800000, RZ, 0xc0, !PT ;  /* 0x00800000f8ff7812 */ /* 0x008fda00078cc0ff */
        /* <DEDUP_REMOVED lines=18> */
[----:B--2---:R-:W-:-:S09]  /*88c60*/  PRMT R0, R192, 0x7770, RZ ;  /* 0x00007770c0007816 */ /* 0x004fd200000000ff */
[----:B------:R-:W-:Y:S02]  /*88c70*/  @P6 LOP3.LUT R16, R16, 0x40000, RZ, 0xfc, !PT ;  /* 0x0004000010106812 */ /* 0x000fe400078efcff */
[----:B------:R-:W-:Y:S01]  /*88c80*/  LOP3.LUT P6, RZ, R248, 0x40000000, RZ, 0xc0, !PT ;  /* 0x40000000f8ff7812 */ /* 0x000fe200078cc0ff */
[----:B----4-:R0:W-:Y:S01]  /*88c90*/  @P3 STG.E.U8 desc[UR56][R36.64], R0 ;  /* 0x0000000024003986 */ /* 0x0101e2000c101138 */
[----:B------:R-:W-:Y:S02]  /*88ca0*/  LOP3.LUT R16, R16, 0xfff7ffff, RZ, 0xc0, !PT ;  /* 0xfff7ffff10107812 */ /* 0x000fe400078ec0ff */
[----:B0-----:R-:W-:-:S09]  /*88cb0*/  PRMT R0, R192, 0x7771, RZ ;  /* 0x00007771c0007816 */ /* 0x001fd200000000ff */
[----:B------:R-:W-:Y:S02]  /*88cc0*/  @P6 LOP3.LUT R16, R16, 0x80000, RZ, 0xfc, !PT ;  /* 0x0008000010106812 */ /* 0x000fe400078efcff */
[----:B------:R-:W-:Y:S01]  /*88cd0*/  LOP3.LUT P6, RZ, R248, 0x80000000, RZ, 0xc0, !PT ;  /* 0x80000000f8ff7812 */ /* 0x000fe200078cc0ff */
[----:B------:R-:W2:Y:S04]  /*88ce0*/  LDL.LU.64 R36, [R1+0x530] ;  /* 0x0005300001247983 */ /* 0x000ea80000300a00 */
[----:B------:R0:W-:Y:S02]  /*88cf0*/  @P0 STG.E.U8 desc[UR56][R32.64], R0 ;  /* 0x0000000020000986 */ /* 0x0001e4000c101138 */
        /* <DEDUP_REMOVED lines=61> */
[----:B------:R-:W4:Y:S01]  /*890d0*/  LDL.LU.64 R224, [R1+0x4d0] ;  /* 0x0004d00001e07983 */ /* 0x000f220000300a00 */
        /* <DEDUP_REMOVED lines=19> */
[----:B0-----:R-:W2:Y:S01]  /*89210*/  LDL.LU.64 R226, [R1+0x4c0] ;  /* 0x0004c00001e27983 */ /* 0x001ea20000300a00 */
[----:B------:R-:W-:Y:S02]  /*89220*/  LOP3.LUT R16, R16, 0xfffffbff, RZ, 0xc0, !PT ;  /* 0xfffffbff10107812 */ /* 0x000fe400078ec0ff */
[----:B------:R-:W-:-:S02]  /*89230*/  LOP3.LUT P2, RZ, R248, 0x8000, RZ, 0xc0, !PT ;  /* 0x00008000f8ff7812 */ /* 0x000fc4000784c0ff */
[----:B------:R-:W-:Y:S02]  /*89240*/  LOP3.LUT P3, RZ, R248, 0x4000, RZ, 0xc0, !PT ;  /* 0x00004000f8ff7812 */ /* 0x000fe4000786c0ff */
[----:B------:R-:W-:Y:S02]  /*89250*/  PRMT R0, R191, 0x7770, RZ ;  /* 0x00007770bf007816 */ /* 0x000fe400000000ff */
[----:B------:R-:W-:Y:S02]  /*89260*/  @P6 LOP3.LUT R16, R16, 0x400, RZ, 0xfc, !PT ;  /* 0x0000040010106812 */ /* 0x000fe400078efcff */
[C---:B------:R-:W-:Y:S02]  /*89270*/  LOP3.LUT P6, RZ, R248.reuse, 0x400, RZ, 0xc0, !PT ;  /* 0x00000400f8ff7812 */ /* 0x040fe400078cc0ff */
[C---:B------:R-:W-:Y:S02]  /*89280*/  LOP3.LUT P0, RZ, R248.reuse, 0x2000, RZ, 0xc0, !PT ;  /* 0x00002000f8ff7812 */ /* 0x040fe4000780c0ff */
[----:B------:R-:W-:-:S02]  /*89290*/  LOP3.LUT P5, RZ, R248, 0x1000, RZ, 0xc0, !PT ;  /* 0x00001000f8ff7812 */ /* 0x000fc400078ac0ff */
[----:B------:R-:W-:Y:S01]  /*892a0*/  LOP3.LUT R16, R16, 0xfffff7ff, RZ, 0xc0, !PT ;  /* 0xfffff7ff10107812 */ /* 0x000fe200078ec0ff */
[----:B------:R-:W2:Y:S04]  /*892b0*/  LDL.LU.64 R52, [R1+0x4b0] ;  /* 0x0004b00001347983 */ /* 0x000ea80000300a00 */
[----:B------:R-:W2:Y:S04]  /*892c0*/  LDL.LU.64 R38, [R1+0x4a8] ;  /* 0x0004a80001267983 */ /* 0x000ea80000300a00 */
[----:B------:R-:W2:Y:S04]  /*892d0*/  LDL.LU.64 R34, [R1+0x4a0] ;  /* 0x0004a00001227983 */ /* 0x000ea80000300a00 */
[----:B------:R-:W2:Y:S04]  /*892e0*/  LDL.LU.64 R36, [R1+0x498] ;  /* 0x0004980001247983 */ /* 0x000ea80000300a00 */
[----:B---3--:R0:W-:Y:S01]  /*892f0*/  @P2 STG.E.U8 desc[UR56][R32.64], R0 ;  /* 0x0000000020002986 */ /* 0x0081e2000c101138 */
[----:B------:R-:W-:-:S02]  /*89300*/  @P6 LOP3.LUT R16, R16, 0x800, RZ, 0xfc, !PT ;  /* 0x0000080010106812 */ /* 0x000fc400078efcff */
[----:B------:R-:W-:Y:S02]  /*89310*/  LOP3.LUT P6, RZ, R248, 0x800, RZ, 0xc0, !PT ;  /* 0x00000800f8ff7812 */ /* 0x000fe400078cc0ff */
[C---:B0-----:R-:W-:Y:S01]  /*89320*/  PRMT R0, R191.reuse, 0x7771, RZ ;  /* 0x00007771bf007816 */ /* 0x041fe200000000ff */
[----:B------:R-:W3:Y:S04]  /*89330*/  LDL.LU.64 R32, [R1+0x490] ;  /* 0x0004900001207983 */ /* 0x000ee80000300a00 */
[----:B----4-:R0:W-:Y:S02]  /*89340*/  @P3 STG.E.U8 desc[UR56][R30.64], R0 ;  /* 0x000000001e003986 */ /* 0x0101e4000c101138 */
[C---:B0-----:R-:W-:Y:S02]  /*89350*/  PRMT R0, R191.reuse, 0x7772, RZ ;  /* 0x00007772bf007816 */ /* 0x041fe400000000ff */
[----:B------:R-:W-:Y:S01]  /*89360*/  PRMT R191, R191, 0x7773, RZ ;  /* 0x00007773bfbf7816 */ /* 0x000fe200000000ff */
[----:B------:R-:W4:Y:S04]  /*89370*/  LDL.LU.64 R30, [R1+0x488] ;  /* 0x00048800011e7983 */ /* 0x000f280000300a00 */
[----:B------:R0:W-:Y:S04]  /*89380*/  @P0 STG.E.U8 desc[UR56][R228.64], R0 ;  /* 0x00000000e4000986 */ /* 0x0001e8000c101138 */
[----:B------:R1:W-:Y:S01]  /*89390*/  @P5 STG.E.U8 desc[UR56][R28.64], R191 ;  /* 0x000000bf1c005986 */ /* 0x0003e2000c101138 */
[----:B0-----:R-:W-:-:S03]  /*893a0*/  PRMT R0, R195, 0x7770, RZ ;  /* 0x00007770c3007816 */ /* 0x001fc600000000ff */
[----:B------:R-:W4:Y:S04]  /*893b0*/  LDL.LU.64 R228, [R1+0x480] ;  /* 0x0004800001e47983 */ /* 0x000f280000300a00 */
[----:B-1----:R-:W4:Y:S04]  /*893c0*/  LDL.LU.64 R28, [R1+0x478] ;  /* 0x00047800011c7983 */ /* 0x002f280000300a00 */
        /* <DEDUP_REMOVED lines=8> */
[----:B------:R-:W4:Y:S08]  /*89450*/  LDL.LU.64 R224, [R1+0x470] ;  /* 0x0004700001e07983 */ /* 0x000f300000300a00 */
[----:B--2---:R0:W-:Y:S01]  /*89460*/  @P6 STG.E.U8 desc[UR56][R226.64], R0 ;  /* 0x00000000e2006986 */ /* 0x0041e2000c101138 */
[----:B------:R-:W-:-:S03]  /*89470*/  LOP3.LUT P6, RZ, R16, 0x200, RZ, 0xc0, !PT ;  /* 0x0000020010ff7812 */ /* 0x000fc600078cc0ff */
[----:B0-----:R-:W2:Y:S10]  /*89480*/  LDL.LU.64 R226, [R1+0x468] ;  /* 0x0004680001e27983 */ /* 0x001eb40000300a00 */
[----:B------:R0:W-:Y:S04]  /*89490*/  @P6 STG.E.U8 desc[UR56][R200.64], R195 ;  /* 0x000000c3c8006986 */ /* 0x0001e8000c101138 */
[----:B0-----:R-:W4:Y:S01]  /*894a0*/  LDL.LU.64 R200, [R1+0x2118] ;  /* 0x0021180001c87983 */ /* 0x001f220000300a00 */
[----:B------:R-:W-:-:S02]  /*894b0*/  LOP3.LUT P6, RZ, R16, 0x100, RZ, 0xc0, !PT ;  /* 0x0000010010ff7812 */ /* 0x000fc400078cc0ff */
[C---:B------:R-:W-:Y:S02]  /*894c0*/  LOP3.LUT P1, RZ, R248.reuse, 0x8, RZ, 0xc0, !PT ;  /* 0x00000008f8ff7812 */ /* 0x040fe4000782c0ff */
[C---:B------:R-:W-:Y:S02]  /*894d0*/  LOP3.LUT P4, RZ, R248.reuse, 0x4, RZ, 0xc0, !PT ;  /* 0x00000004f8ff7812 */ /* 0x040fe4000788c0ff */
[C---:B------:R-:W-:Y:S02]  /*894e0*/  LOP3.LUT P2, RZ, R248.reuse, 0x2, RZ, 0xc0, !PT ;  /* 0x00000002f8ff7812 */ /* 0x040fe4000784c0ff */
[----:B------:R-:W-:Y:S02]  /*894f0*/  LOP3.LUT P3, RZ, R248, 0x1, RZ, 0xc0, !PT ;  /* 0x00000001f8ff7812 */ /* 0x000fe4000786c0ff */
[C---:B------:R-:W-:Y:S02]  /*89500*/  LOP3.LUT P0, RZ, R249.reuse, 0x80000000, RZ, 0xc0, !PT ;  /* 0x80000000f9ff7812 */ /* 0x040fe4000780c0ff */
[----:B------:R-:W-:-:S02]  /*89510*/  LOP3.LUT P5, RZ, R249, 0x40000000, RZ, 0xc0, !PT ;  /* 0x40000000f9ff7812 */ /* 0x000fc400078ac0ff */
        /* <DEDUP_REMOVED lines=11> */
[----:B----4-:R-:W-:-:S05]  /*895d0*/  PRMT R0, R200, 0x7770, RZ ;  /* 0x00007770c8007816 */ /* 0x010fca00000000ff */
[----:B------:R0:W-:Y:S02]  /*895e0*/  @P1 STG.E.U8 desc[UR56][R32.64], R0 ;  /* 0x0000000020001986 */ /* 0x0001e4000c101138 */
[C---:B0-----:R-:W-:Y:S02]  /*895f0*/  PRMT R0, R200.reuse, 0x7771, RZ ;  /* 0x00007771c8007816 */ /* 0x041fe400000000ff */
[----:B------:R-:W3:Y:S04]  /*89600*/  LDL.LU.64 R32, [R1+0x460] ;  /* 0x0004600001207983 */ /* 0x000ee80000300a00 */
[----:B------:R0:W-:Y:S02]  /*89610*/  @P4 STG.E.U8 desc[UR56][R30.64], R0 ;  /* 0x000000001e004986 */ /* 0x0001e4000c101138 */
[----:B0-----:R-:W-:-:S02]  /*89620*/  PRMT R0, R200, 0x7772, RZ ;  /* 0x00007772c8007816 */ /* 0x001fc400000000ff */
[----:B------:R-:W-:-:S03]  /*89630*/  PRMT R200, R200, 0x7773, RZ ;  /* 0x00007773c8c87816 */ /* 0x000fc600000000ff */
[----:B------:R0:W-:Y:S04]  /*89640*/  @P2 STG.E.U8 desc[UR56][R228.64], R0 ;  /* 0x00000000e4002986 */ /* 0x0001e8000c101138 */
[----:B------:R-:W-:Y:S01]  /*89650*/  @P3 STG.E.U8 desc[UR56][R28.64], R200 ;  /* 0x000000c81c003986 */ /* 0x000fe2000c101138 */
[----:B0-----:R-:W-:-:S05]  /*89660*/  PRMT R0, R197, 0x7770, RZ ;  /* 0x00007770c5007816 */ /* 0x001fca00000000ff */
[----:B------:R0:W-:Y:S02]  /*89670*/  @P0 STG.E.U8 desc[UR56][R224.64], R0 ;  /* 0x00000000e0000986 */ /* 0x0001e4000c101138 */
[----:B0-----:R-:W-:-:S05]  /*89680*/  PRMT R0, R197, 0x7771, RZ ;  /* 0x00007771c5007816 */ /* 0x001fca00000000ff */
[----:B--2---:R0:W-:Y:S04]  /*89690*/  @P5 STG.E.U8 desc[UR56][R226.64], R0 ;  /* 0x00000000e2005986 */ /* 0x0041e8000c101138 */
[----:B0-----:R-:W2:Y:S04]  /*896a0*/  LDL.LU.64 R226, [R1+0x458] ;  /* 0x0004580001e27983 */ /* 0x001ea80000300a00 */
[----:B------:R-:W4:Y:S01]  /*896b0*/  LDL.LU.64 R30, [R1+0x450] ;  /* 0x00045000011e7983 */ /* 0x000f220000300a00 */
[C---:B------:R-:W-:Y:S02]  /*896c0*/  LOP3.LUT P2, RZ, R249.reuse, 0x20000000, RZ, 0xc0, !PT ;  /* 0x20000000f9ff7812 */ /* 0x040fe4000784c0ff */
[----:B------:R-:W-:-:S02]  /*896d0*/  LOP3.LUT P3, RZ, R249, 0x10000000, RZ, 0xc0, !PT ;  /* 0x10000000f9ff7812 */ /* 0x000fc4000786c0ff */
[----:B------:R-:W-:Y:S02]  /*896e0*/  LOP3.LUT P4, RZ, R249, 0x8000000, RZ, 0xc0, !PT ;  /* 0x08000000f9ff7812 */ /* 0x000fe4000788c0ff */
[----:B------:R-:W-:Y:S02]  /*896f0*/  PRMT R0, R197, 0x7772, RZ ;  /* 0x00007772c5007816 */ /* 0x000fe400000000ff */
[----:B------:R-:W-:Y:S02]  /*89700*/  LOP3.LUT P0, RZ, R249, 0x4000000, RZ, 0xc0, !PT ;  /* 0x04000000f9ff7812 */ /* 0x000fe4000780c0ff */
[----:B------:R-:W-:Y:S01]  /*89710*/  PRMT R197, R197, 0x7773, RZ ;  /* 0x00007773c5c57816 */ /* 0x000fe200000000ff */
[----:B------:R-:W4:Y:S04]  /*89720*/  LDL.LU.64 R228, [R1+0x440] ;  /* 0x0004400001e47983 */ /* 0x000f280000300a00 */
[----:B------:R-:W4:Y:S04]  /*89730*/  LDL.LU.64 R28, [R1+0x438] ;  /* 0x00043800011c7983 */ /* 0x000f280000300a00 */
[----:B------:R-:W4:Y:S04]  /*89740*/  LDL.LU.64 R224, [R1+0x428] ;  /* 0x0004280001e07983 */ /* 0x000f280000300a00 */
[----:B------:R-:W4:Y:S04]  /*89750*/  LDL.LU.64 R52, [R1+0x420] ;  /* 0x0004200001347983 */ /* 0x000f280000300a00 */
[----:B---3--:R0:W-:Y:S02]  /*89760*/  @P2 STG.E.U8 desc[UR56][R32.64], R0 ;  /* 0x0000000020002986 */ /* 0x0081e4000c101138 */
[----:B0-----:R-:W-:-:S02]  /*89770*/  PRMT R0, R201, 0x7770, RZ ;  /* 0x00007770c9007816 */ /* 0x001fc400000000ff */
[----:B--2---:R0:W-:Y:S04]  /*89780*/  @P3 STG.E.U8 desc[UR56][R226.64], R197 ;  /* 0x000000c5e2003986 */ /* 0x0041e8000c101138 */
[----:B----4-:R1:W-:Y:S04]  /*89790*/  @P4 STG.E.U8 desc[UR56][R30.64], R0 ;  /* 0x000000001e004986 */ /* 0x0103e8000c101138 */
[----:B0-----:R-:W2:Y:S01]  /*897a0*/  LDL.LU.64 R226, [R1+0x418] ;  /* 0x0004180001e27983 */ /* 0x001ea20000300a00 */
[----:B-1----:R-:W-:-:S03]  /*897b0*/  PRMT R0, R201, 0x7771, RZ ;  /* 0x00007771c9007816 */ /* 0x002fc600000000ff */
[----:B------:R-:W3:Y:S04]  /*897c0*/  LDL.LU.64 R38, [R1+0x410] ;  /* 0x0004100001267983 */ /* 0x000ee80000300a00 */
[----:B------:R0:W-:Y:S04]  /*897d0*/  @P0 STG.E.U8 desc[UR56][R198.64], R0 ;  /* 0x00000000c6000986 */ /* 0x0001e8000c101138 */
[----:B0-----:R-:W4:Y:S01]  /*897e0*/  LDL.LU.64 R198, [R1+0x2110] ;  /* 0x0021100001c67983 */ /* 0x001f220000300a00 */
[C---:B------:R-:W-:Y:S02]  /*897f0*/  LOP3.LUT P6, RZ, R249.reuse, 0x20000, RZ, 0xc0, !PT ;  /* 0x00020000f9ff7812 */ /* 0x040fe400078cc0ff */
[----:B------:R-:W-:-:S02]  /*89800*/  LOP3.LUT P1, RZ, R249, 0x800000, RZ, 0xc0, !PT ;  /* 0x00800000f9ff7812 */ /* 0x000fc4000782c0ff */
[----:B------:R-:W-:Y:S02]  /*89810*/  LOP3.LUT R221, R221, 0x7fffffff, RZ, 0xc0, !PT ;  /* 0x7fffffffdddd7812 */ /* 0x000fe400078ec0ff */
[----:B------:R-:W-:Y:S02]  /*89820*/  LOP3.LUT R16, R16, 0xffffffef, RZ, 0xc0, !PT ;  /* 0xffffffef10107812 */ /* 0x000fe400078ec0ff */
[----:B------:R-:W-:Y:S02]  /*89830*/  LOP3.LUT P5, RZ, R249, 0x2000000, RZ, 0xc0, !PT ;  /* 0x02000000f9ff7812 */ /* 0x000fe400078ac0ff */
[----:B------:R-:W-:Y:S01]  /*89840*/  PRMT R0, R201, 0x7772, RZ ;  /* 0x00007772c9007816 */ /* 0x000fe200000000ff */
[----:B------:R-:W3:Y:S02]  /*89850*/  LDL.LU.64 R34, [R1+0x408] ;  /* 0x0004080001227983 */ /* 0x000ee40000300a00 */
[----:B------:R-:W-:Y:S02]  /*89860*/  @P6 LOP3.LUT R221, R221, 0x80000000, RZ, 0xfc, !PT ;  /* 0x80000000dddd6812 */ /* 0x000fe400078efcff */
[----:B------:R-:W-:-:S02]  /*89870*/  LOP3.LUT P6, RZ, R249, 0x40000, RZ, 0xc0, !PT ;  /* 0x00040000f9ff7812 */ /* 0x000fc400078cc0ff */
[----:B------:R-:W-:Y:S02]  /*89880*/  @P1 LOP3.LUT R16, R16, 0x10, RZ, 0xfc, !PT ;  /* 0x0000001010101812 */ /* 0x000fe400078efcff */
[----:B------:R-:W-:Y:S02]  /*89890*/  PRMT R201, R201, 0x7773, RZ ;  /* 0x00007773c9c97816 */ /* 0x000fe400000000ff */
[----:B------:R0:W-:Y:S04]  /*898a0*/  @P5 STG.E.U8 desc[UR56][R228.64], R0 ;  /* 0x00000000e4005986 */ /* 0x0001e8000c101138 */
[----:B------:R-:W3:Y:S01]  /*898b0*/  LDL.LU.64 R36, [R1+0x400] ;  /* 0x0004000001247983 */ /* 0x000ee20000300a00 */
[----:B------:R-:W-:Y:S02]  /*898c0*/  LOP3.LUT R16, R16, 0xfffffffe, RZ, 0xc0, !PT ;  /* 0xfffffffe10107812 */ /* 0x000fe400078ec0ff */
[----:B------:R-:W-:Y:S01]  /*898d0*/  LOP3.LUT P1, RZ, R249, 0x1000000, RZ, 0xc0, !PT ;  /* 0x01000000f9ff7812 */ /* 0x000fe2000782c0ff */
[----:B------:R-:W3:Y:S04]  /*898e0*/  LDL.LU.64 R32, [R1+0x3f8] ;  /* 0x0003f80001207983 */ /* 0x000ee80000300a00 */
[----:B------:R-:W3:Y:S01]  /*898f0*/  LDL.LU.64 R30, [R1+0x3f0] ;  /* 0x0003f000011e7983 */ /* 0x000ee20000300a00 */
[----:B------:R-:W-:-:S02]  /*89900*/  @P6 LOP3.LUT R16, R16, 0x1, RZ, 0xfc, !PT ;  /* 0x0000000110106812 */ /* 0x000fc400078efcff */
[----:B------:R-:W-:Y:S01]  /*89910*/  LOP3.LUT P6, RZ, R249, 0x80000, RZ, 0xc0, !PT ;  /* 0x00080000f9ff7812 */ /* 0x000fe200078cc0ff */
[----:B0-----:R-:W3:Y:S01]  /*89920*/  LDL.LU.64 R228, [R1+0x3e8] ;  /* 0x0003e80001e47983 */ /* 0x001ee20000300a00 */
[----:B------:R-:W-:-:S11]  /*89930*/  LOP3.LUT R16, R16, 0xfffffffd, RZ, 0xc0, !PT ;  /* 0xfffffffd10107812 */ /* 0x000fd600078ec0ff */
[----:B------:R-:W-:Y:S02]  /*89940*/  @P6 LOP3.LUT R16, R16, 0x2, RZ, 0xfc, !PT ;  /* 0x0000000210106812 */ /* 0x000fe400078efcff */
[----:B------:R-:W-:Y:S02]  /*89950*/  LOP3.LUT P6, RZ, R249, 0x100000, RZ, 0xc0, !PT ;  /* 0x00100000f9ff7812 */ /* 0x000fe400078cc0ff */
[----:B------:R-:W-:-:S11]  /*89960*/  LOP3.LUT R16, R16, 0xfffffffb, RZ, 0xc0, !PT ;  /* 0xfffffffb10107812 */ /* 0x000fd600078ec0ff */
[----:B------:R-:W-:Y:S02]  /*89970*/  @P6 LOP3.LUT R16, R16, 0x4, RZ, 0xfc, !PT ;  /* 0x0000000410106812 */ /* 0x000fe400078efcff */
[----:B------:R-:W-:Y:S02]  /*89980*/  LOP3.LUT P6, RZ, R249, 0x200000, RZ, 0xc0, !PT ;  /* 0x00200000f9ff7812 */ /* 0x000fe400078cc0ff */
[----:B------:R-:W-:Y:S01]  /*89990*/  LOP3.LUT R16, R16, 0xfffffff7, RZ, 0xc0, !PT ;  /* 0xfffffff710107812 */ /* 0x000fe200078ec0ff */
[----:B------:R-:W-:Y:S10]  /*899a0*/  @P1 STG.E.U8 desc[UR56][R28.64], R201 ;  /* 0x000000c91c001986 */ /* 0x000ff4000c101138 */
[----:B------:R-:W-:-:S04]  /*899b0*/  @P6 LOP3.LUT R16, R16, 0x8, RZ, 0xfc, !PT ;  /* 0x0000000810106812 */ /* 0x000fc800078efcff */
[----:B------:R-:W-:Y:S02]  /*899c0*/  LOP3.LUT P1, RZ, R16, 0x10, RZ, 0xc0, !PT ;  /* 0x0000001010ff7812 */ /* 0x000fe4000782c0ff */
[----:B------:R-:W-:Y:S02]  /*899d0*/  LOP3.LUT P6, RZ, R249, 0x400000, RZ, 0xc0, !PT ;  /* 0x00400000f9ff7812 */ /* 0x000fe400078cc0ff */
[----:B----4-:R-:W-:-:S09]  /*899e0*/  PRMT R0, R198, 0x7770, RZ ;  /* 0x00007770c6007816 */ /* 0x010fd200000000ff */
[----:B------:R0:W-:Y:S04]  /*899f0*/  @P1 STG.E.U8 desc[UR56][R202.64], R0 ;  /* 0x00000000ca001986 */ /* 0x0001e8000c101138 */
[----:B0-----:R-:W4:Y:S01]  /*89a00*/  LDL.LU.64 R202, [R1+0x2108] ;  /* 0x0021080001ca7983 */ /* 0x001f220000300a00 */
[----:B------:R-:W-:-:S03]  /*89a10*/  PRMT R0, R198, 0x7771, RZ ;  /* 0x00007771c6007816 */ /* 0x000fc600000000ff */
[----:B------:R-:W3:Y:S04]  /*89a20*/  LDL.LU.64 R28, [R1+0x3e0] ;  /* 0x0003e000011c7983 */ /* 0x000ee80000300a00 */
[----:B------:R0:W-:Y:S01]  /*89a30*/  @P6 STG.E.U8 desc[UR56][R224.64], R0 ;  /* 0x00000000e0006986 */ /* 0x0001e2000c101138 */
[----:B------:R-:W-:Y:S02]  /*89a40*/  LOP3.LUT P6, RZ, R16, 0x8, RZ, 0xc0, !PT ;  /* 0x0000000810ff7812 */ /* 0x000fe400078cc0ff */
[----:B0-----:R-:W-:Y:S01]  /*89a50*/  PRMT R0, R198, 0x7772, RZ ;  /* 0x00007772c6007816 */ /* 0x001fe200000000ff */
[----:B------:R-:W3:Y:S10]  /*89a60*/  LDL.LU.64 R224, [R1+0x3d8] ;  /* 0x0003d80001e07983 */ /* 0x000ef40000300a00 */
[----:B------:R-:W-:Y:S01]  /*89a70*/  @P6 STG.E.U8 desc[UR56][R52.64], R0 ;  /* 0x0000000034006986 */ /* 0x000fe2000c101138 */
[----:B------:R-:W-:-:S02]  /*89a80*/  LOP3.LUT P6, RZ, R16, 0x4, RZ, 0xc0, !PT ;  /* 0x0000000410ff7812 */ /* 0x000fc400078cc0ff */
[----:B------:R-:W-:-:S11]  /*89a90*/  PRMT R198, R198, 0x7773, RZ ;  /* 0x00007773c6c67816 */ /* 0x000fd600000000ff */
[----:B--2---:R0:W-:Y:S04]  /*89aa0*/  @P6 STG.E.U8 desc[UR56][R226.64], R198 ;  /* 0x000000c6e2006986 */ /* 0x0041e8000c101138 */
[----:B0-----:R-:W2:Y:S01]  /*89ab0*/  LDL.LU.64 R226, [R1+0x3d0] ;  /* 0x0003d00001e27983 */ /* 0x001ea20000300a00 */
[----:B------:R-:W-:Y:S02]  /*89ac0*/  LOP3.LUT P6, RZ, R16, 0x2, RZ, 0xc0, !PT ;  /* 0x0000000210ff7812 */ /* 0x000fe400078cc0ff */
[C---:B------:R-:W-:Y:S02]  /*89ad0*/  LOP3.LUT P2, RZ, R249.reuse, 0x10000, RZ, 0xc0, !PT ;  /* 0x00010000f9ff7812 */ /* 0x040fe4000784c0ff */
[C---:B------:R-:W-:Y:S02]  /*89ae0*/  LOP3.LUT P3, RZ, R249.reuse, 0x8000, RZ, 0xc0, !PT ;  /* 0x00008000f9ff7812 */ /* 0x040fe4000786c0ff */
[----:B------:R-:W-:-:S02]  /*89af0*/  LOP3.LUT P4, RZ, R249, 0x4000, RZ, 0xc0, !PT ;  /* 0x00004000f9ff7812 */ /* 0x000fc4000788c0ff */
[C---:B------:R-:W-:Y:S02]  /*89b00*/  LOP3.LUT P0, RZ, R249.reuse, 0x2000, RZ, 0xc0, !PT ;  /* 0x00002000f9ff7812 */ /* 0x040fe4000780c0ff */
[C---:B------:R-:W-:Y:S02]  /*89b10*/  LOP3.LUT P5, RZ, R249.reuse, 0x1000, RZ, 0xc0, !PT ;  /* 0x00001000f9ff7812 */ /* 0x040fe400078ac0ff */
[----:B------:R-:W-:Y:S02]  /*89b20*/  LOP3.LUT P1, RZ, R249, 0x800, RZ, 0xc0, !PT ;  /* 0x00000800f9ff7812 */ /* 0x000fe4000782c0ff */
[C---:B------:R-:W-:Y:S02]  /*89b30*/  PRMT R0, R199.reuse, 0x7770, RZ ;  /* 0x00007770c7007816 */ /* 0x040fe400000000ff */
[----:B------:R-:W-:Y:S02]  /*89b40*/  PRMT R10, R199, 0x7771, RZ ;  /* 0x00007771c70a7816 */ /* 0x000fe400000000ff */
[----:B----4-:R-:W-:-:S05]  /*89b50*/  PRMT R7, R202, 0x7770, RZ ;  /* 0x00007770ca077816 */ /* 0x010fca00000000ff */
[----:B---3--:R0:W-:Y:S01]  /*89b60*/  @P6 STG.E.U8 desc[UR56][R38.64], R7 ;  /* 0x0000000726006986 */ /* 0x0081e2000c101138 */
[----:B------:R-:W-:Y:S02]  /*89b70*/  LOP3.LUT P6, RZ, R16, 0x1, RZ, 0xc0, !PT ;  /* 0x0000000110ff7812 */ /* 0x000fe400078cc0ff */
[C---:B------:R-:W-:Y:S02]  /*89b80*/  PRMT R8, R202.reuse, 0x7771, RZ ;  /* 0x00007771ca087816 */ /* 0x040fe400000000ff */
[----:B------:R-:W-:-:S09]  /*89b90*/  PRMT R9, R202, 0x7772, RZ ;  /* 0x00007772ca097816 */ /* 0x000fd200000000ff */
[----:B------:R1:W-:Y:S01]  /*89ba0*/  @P6 STG.E.U8 desc[UR56][R34.64], R8 ;  /* 0x0000000822006986 */ /* 0x0003e2000c101138 */
[----:B------:R-:W-:Y:S02]  /*89bb0*/  LOP3.LUT P6, RZ, R221, 0x80000000, RZ, 0xc0, !PT ;  /* 0x80000000ddff7812 */ /* 0x000fe400078cc0ff */
[----:B------:R-:W-:Y:S02]  /*89bc0*/  PRMT R202, R202, 0x7773, RZ ;  /* 0x00007773caca7816 */ /* 0x000fe400000000ff */
[C---:B0-----:R-:W-:Y:S02]  /*89bd0*/  PRMT R7, R199.reuse, 0x7772, RZ ;  /* 0x00007772c7077816 */ /* 0x041fe400000000ff */
[----:B------:R-:W-:-:S07]  /*89be0*/  PRMT R199, R199, 0x7773, RZ ;  /* 0x00007773c7c77816 */ /* 0x000fce00000000ff */
[----:B------:R0:W-:Y:S01]  /*89bf0*/  @P6 STG.E.U8 desc[UR56][R36.64], R9 ;  /* 0x0000000924006986 */ /* 0x0001e2000c101138 */
[----:B------:R-:W-:-:S03]  /*89c00*/  LOP3.LUT P6, RZ, R249, 0x400, RZ, 0xc0, !PT ;  /* 0x00000400f9ff7812 */ /* 0x000fc600078cc0ff */
[----:B------:R-:W-:Y:S01]  /*89c10*/  @P2 STG.E.U8 desc[UR56][R32.64], R202 ;  /* 0x000000ca20002986 */ /* 0x000fe2000c101138 */
[----:B-1----:R-:W-:-:S03]  /*89c20*/  PRMT R8, R203, 0x7770, RZ ;  /* 0x00007770cb087816 */ /* 0x002fc600000000ff */
[----:B------:R1:W-:Y:S04]  /*89c30*/  @P3 STG.E.U8 desc[UR56][R30.64], R0 ;  /* 0x000000001e003986 */ /* 0x0003e8000c101138 */
[----:B------:R3:W-:Y:S04]  /*89c40*/  @P4 STG.E.U8 desc[UR56][R228.64], R10 ;  /* 0x0000000ae4004986 */ /* 0x0007e8000c101138 */
[----:B------:R4:W-:Y:S04]  /*89c50*/  @P0 STG.E.U8 desc[UR56][R28.64], R7 ;  /* 0x000000071c000986 */ /* 0x0009e8000c101138 */
[----:B------:R2:W-:Y:S01]  /*89c60*/  @P5 STG.E.U8 desc[UR56][R224.64], R199 ;  /* 0x000000c7e0005986 */ /* 0x0005e2000c101138 */
[----:B0-----:R-:W-:-:S03]  /*89c70*/  PRMT R9, R203, 0x7771, RZ ;  /* 0x00007771cb097816 */ /* 0x001fc600000000ff */
[----:B-1----:R-:W2:Y:S04]  /*89c80*/  LDL.LU.64 R30, [R1+0x3c0] ;  /* 0x0003c000011e7983 */ /* 0x002ea80000300a00 */
[----:B---3--:R-:W3:Y:S04]  /*89c90*/  LDL.LU.64 R228, [R1+0x3b8] ;  /* 0x0003b80001e47983 */ /* 0x008ee80000300a00 */
[----:B----4-:R-:W4:Y:S04]  /*89ca0*/  LDL.LU.64 R28, [R1+0x3b0] ;  /* 0x0003b000011c7983 */ /* 0x010f280000300a00 */
[----:B--2---:R0:W-:Y:S04]  /*89cb0*/  @P1 STG.E.U8 desc[UR56][R226.64], R8 ;  /* 0x00000008e2001986 */ /* 0x0041e8000c101138 */
[----:B------:R-:W2:Y:S04]  /*89cc0*/  LDL.LU.64 R224, [R1+0x3a0] ;  /* 0x0003a00001e07983 */ /* 0x000ea80000300a00 */
[----:B------:R1:W-:Y:S04]  /*89cd0*/  @P6 STG.E.U8 desc[UR56][R204.64], R9 ;  /* 0x00000009cc006986 */ /* 0x0003e8000c101138 */
[----:B0-----:R-:W2:Y:S04]  /*89ce0*/  LDL.LU.64 R226, [R1+0x398] ;  /* 0x0003980001e27983 */ /* 0x001ea80000300a00 */
[----:B-1----:R-:W4:Y:S01]  /*89cf0*/  LDL.LU.64 R204, [R1+0x2100] ;  /* 0x0021000001cc7983 */ /* 0x002f220000300a00 */
[----:B------:R-:W-:-:S02]  /*89d00*/  LOP3.LUT P2, RZ, R249, 0x200, RZ, 0xc0, !PT ;  /* 0x00000200f9ff7812 */ /* 0x000fc4000784c0ff */
[C---:B------:R-:W-:Y:S02]  /*89d10*/  LOP3.LUT P3, RZ, R249.reuse, 0x100, RZ, 0xc0, !PT ;  /* 0x00000100f9ff7812 */ /* 0x040fe4000786c0ff */
[C---:B------:R-:W-:Y:S02]  /*89d20*/  LOP3.LUT P4, RZ, R249.reuse, 0x80, RZ, 0xc0, !PT ;  /* 0x00000080f9ff7812 */ /* 0x040fe4000788c0ff */
[----:B------:R-:W-:Y:S02]  /*89d30*/  LOP3.LUT P0, RZ, R249, 0x40, RZ, 0xc0, !PT ;  /* 0x00000040f9ff7812 */ /* 0x000fe4000780c0ff */
[C---:B------:R-:W-:Y:S02]  /*89d40*/  PRMT R0, R203.reuse, 0x7772, RZ ;  /* 0x00007772cb007816 */ /* 0x040fe400000000ff */
[----:B------:R-:W-:Y:S01]  /*89d50*/  PRMT R203, R203, 0x7773, RZ ;  /* 0x00007773cbcb7816 */ /* 0x000fe200000000ff */
[----:B------:R-:W2:Y:S04]  /*89d60*/  LDL.LU.64 R56, [R1+0x390] ;  /* 0x0003900001387983 */ /* 0x000ea80000300a00 */
[----:B------:R-:W2:Y:S04]  /*89d70*/  LDL.LU.64 R52, [R1+0x388] ;  /* 0x0003880001347983 */ /* 0x000ea80000300a00 */
[----:B------:R-:W2:Y:S04]  /*89d80*/  LDL.LU.64 R38, [R1+0x380] ;  /* 0x0003800001267983 */ /* 0x000ea80000300a00 */
[----:B------:R-:W2:Y:S04]  /*89d90*/  LDL.LU.64 R34, [R1+0x378] ;  /* 0x0003780001227983 */ /* 0x000ea80000300a00 */
[----:B------:R-:W2:Y:S04]  /*89da0*/  LDL.LU.64 R36, [R1+0x370] ;  /* 0x0003700001247983 */ /* 0x000ea80000300a00 */
[----:B------:R-:W2:Y:S01]  /*89db0*/  LDL.LU.64 R32, [R1+0x368] ;  /* 0x0003680001207983 */ /* 0x000ea20000300a00 */
[----:B------:R-:W-:-:S04]  /*89dc0*/  LOP3.LUT P5, RZ, R249, 0x10, RZ, 0xc0, !PT ;  /* 0x00000010f9ff7812 */ /* 0x000fc800078ac0ff */
[----:B------:R-:W-:Y:S02]  /*89dd0*/  P2R R11, PR, RZ, 0x20 ;  /* 0x00000020ff0b7803 */ /* 0x000fe40000000000 */
[----:B------:R-:W-:Y:S01]  /*89de0*/  LOP3.LUT P5, RZ, R249, 0x20, RZ, 0xc0, !PT ;  /* 0x00000020f9ff7812 */ /* 0x000fe200078ac0ff */
[----:B------:R-:W-:Y:S04]  /*89df0*/  @P2 STG.E.U8 desc[UR56][R30.64], R0 ;  /* 0x000000001e002986 */ /* 0x000fe8000c101138 */
[----:B---3--:R-:W-:Y:S01]  /*89e00*/  @P3 STG.E.U8 desc[UR56][R228.64], R203 ;  /* 0x000000cbe4003986 */ /* 0x008fe2000c101138 */
[C---:B----4-:R-:W-:Y:S02]  /*89e10*/  PRMT R7, R204.reuse, 0x7770, RZ ;  /* 0x00007770cc077816 */ /* 0x050fe400000000ff */
[----:B------:R-:W-:-:S03]  /*89e20*/  PRMT R10, R204, 0x7771, RZ ;  /* 0x00007771cc0a7816 */ /* 0x000fc600000000ff */
[----:B------:R-:W-:Y:S04]  /*89e30*/  @P4 STG.E.U8 desc[UR56][R28.64], R7 ;  /* 0x000000071c004986 */ /* 0x000fe8000c101138 */
[----:B------:R0:W-:Y:S04]  /*89e40*/  @P0 STG.E.U8 desc[UR56][R208.64], R10 ;  /* 0x0000000ad0000986 */ /* 0x0001e8000c101138 */
[----:B0-----:R-:W3:Y:S01]  /*89e50*/  LDL.LU.64 R208, [R1+0x20f8] ;  /* 0x0020f80001d07983 */ /* 0x001ee20000300a00 */
[----:B------:R-:W-:-:S03]  /*89e60*/  PRMT R8, R204, 0x7772, RZ ;  /* 0x00007772cc087816 */ /* 0x000fc600000000ff */
[----:B------:R-:W4:Y:S01]  /*89e70*/  LDL.LU.64 R30, [R1+0x360] ;  /* 0x00036000011e7983 */ /* 0x000f220000300a00 */
[----:B------:R-:W-:-:S03]  /*89e80*/  PRMT R204, R204, 0x7773, RZ ;  /* 0x00007773cccc7816 */ /* 0x000fc600000000ff */
[----:B------:R-:W4:Y:S04]  /*89e90*/  LDL.LU.64 R228, [R1+0x358] ;  /* 0x0003580001e47983 */ /* 0x000f280000300a00 */
[----:B--2---:R0:W-:Y:S01]  /*89ea0*/  @P5 STG.E.U8 desc[UR56][R224.64], R8 ;  /* 0x00000008e0005986 */ /* 0x0041e2000c101138 */
[----:B------:R-:W-:-:S03]  /*89eb0*/  ISETP.NE.AND P5, PT, R11, RZ, PT ;  /* 0x000000ff0b00720c */ /* 0x000fc60003fa5270 */
[----:B------:R-:W2:Y:S04]  /*89ec0*/  LDL.LU.64 R28, [R1+0x350] ;  /* 0x00035000011c7983 */ /* 0x000ea80000300a00 */
[----:B0-----:R-:W2:Y:S06]  /*89ed0*/  LDL.LU.64 R224, [R1+0x348] ;  /* 0x0003480001e07983 */ /* 0x001eac0000300a00 */
[----:B------:R0:W-:Y:S04]  /*89ee0*/  @P5 STG.E.U8 desc[UR56][R226.64], R204 ;  /* 0x000000cce2005986 */ /* 0x0001e8000c101138 */
[----:B0-----:R-:W2:Y:S01]  /*89ef0*/  LDL.LU.64 R226, [R1+0x340] ;  /* 0x0003400001e27983 */ /* 0x001ea20000300a00 */
[----:B------:R-:W-:-:S04]  /*89f00*/  LOP3.LUT P1, RZ, R250, 0x40000000, RZ, 0xc0, !PT ;  /* 0x40000000faff7812 */ /* 0x000fc8000782c0ff */
[----:B------:R-:W-:Y:S02]  /*89f10*/  P2R R16, PR, RZ, 0x2 ;  /* 0x00000002ff107803 */ /* 0x000fe40000000000 */
        /* <DEDUP_REMOVED lines=8> */
[----:B------:R-:W-:Y:S02]  /*89fa0*/  LOP3.LUT P1, RZ, R249, 0x8, RZ, 0xc0, !PT ;  /* 0x00000008f9ff7812 */ /* 0x000fe4000782c0ff */
[----:B------:R-:W-:Y:S02]  /*89fb0*/  PRMT R8, R205, 0x7770, RZ ;  /* 0x00007770cd087816 */ /* 0x000fe400000000ff */
[C---:B------:R-:W-:Y:S02]  /*89fc0*/  LOP3.LUT P6, RZ, R250.reuse, 0x20000000, RZ, 0xc0, !PT ;  /* 0x20000000faff7812 */ /* 0x040fe400078cc0ff */
[C---:B------:R-:W-:Y:S02]  /*89fd0*/  LOP3.LUT P2, RZ, R250.reuse, 0x10000000, RZ, 0xc0, !PT ;  /* 0x10000000faff7812 */ /* 0x040fe4000784c0ff */
[----:B------:R-:W-:-:S02]  /*89fe0*/  LOP3.LUT P3, RZ, R250, 0x8000000, RZ, 0xc0, !PT ;  /* 0x08000000faff7812 */ /* 0x000fc4000786c0ff */
[C---:B------:R-:W-:Y:S02]  /*89ff0*/  LOP3.LUT P4, RZ, R250.reuse, 0x4000000, RZ, 0xc0, !PT ;  /* 0x04000000faff7812 */ /* 0x040fe4000788c0ff */
[C---:B------:R-:W-:Y:S02]  /*8a000*/  LOP3.LUT P0, RZ, R250.reuse, 0x2000000, RZ, 0xc0, !PT ;  /* 0x02000000faff7812 */ /* 0x040fe4000780c0ff */
[----:B------:R-:W-:Y:S02]  /*8a010*/  LOP3.LUT P5, RZ, R250, 0x1000000, RZ, 0xc0, !PT ;  /* 0x01000000faff7812 */ /* 0x000fe400078ac0ff */
[----:B------:R-:W-:Y:S02]  /*8a020*/  PRMT R10, R205, 0x7771, RZ ;  /* 0x00007771cd0a7816 */ /* 0x000fe400000000ff */
[----:B---3--:R-:W-:-:S05]  /*8a030*/  PRMT R0, R208, 0x7770, RZ ;  /* 0x00007770d0007816 */ /* 0x008fca00000000ff */
[----:B------:R0:W-:Y:S01]  /*8a040*/  @P1 STG.E.U8 desc[UR56][R56.64], R0 ;  /* 0x0000000038001986 */ /* 0x0001e2000c101138 */
[----:B------:R-:W-:Y:S02]  /*8a050*/  ISETP.NE.AND P1, PT, R12, RZ, PT ;  /* 0x000000ff0c00720c */ /* 0x000fe40003f25270 */
[C---:B------:R-:W-:Y:S02]  /*8a060*/  PRMT R9, R208.reuse, 0x7771, RZ ;  /* 0x00007771d0097816 */ /* 0x040fe400000000ff */
[----:B------:R-:W-:-:S09]  /*8a070*/  PRMT R7, R208, 0x7772, RZ ;  /* 0x00007772d0077816 */ /* 0x000fd200000000ff */
[----:B------:R-:W-:Y:S01]  /*8a080*/  @P1 STG.E.U8 desc[UR56][R52.64], R9 ;  /* 0x0000000934001986 */ /* 0x000fe2000c101138 */
[----:B------:R-:W-:Y:S02]  /*8a090*/  ISETP.NE.AND P1, PT, R13, RZ, PT ;  /* 0x000000ff0d00720c */ /* 0x000fe40003f25270 */
[----:B------:R-:W-:-:S11]  /*8a0a0*/  PRMT R208, R208, 0x7773, RZ ;  /* 0x00007773d0d07816 */ /* 0x000fd600000000ff */
[----:B------:R1:W-:Y:S01]  /*8a0b0*/  @P1 STG.E.U8 desc[UR56][R38.64], R7 ;  /* 0x0000000726001986 */ /* 0x0003e2000c101138 */
[----:B------:R-:W-:-:S13]  /*8a0c0*/  ISETP.NE.AND P1, PT, R14, RZ, PT ;  /* 0x000000ff0e00720c */ /* 0x000fda0003f25270 */
[----:B------:R-:W-:Y:S01]  /*8a0d0*/  @P1 STG.E.U8 desc[UR56][R34.64], R208 ;  /* 0x000000d022001986 */ /* 0x000fe2000c101138 */
[----:B------:R-:W-:Y:S02]  /*8a0e0*/  ISETP.NE.AND P1, PT, R15, RZ, PT ;  /* 0x000000ff0f00720c */ /* 0x000fe40003f25270 */
[C---:B0-----:R-:W-:Y:S02]  /*8a0f0*/  PRMT R0, R205.reuse, 0x7772, RZ ;  /* 0x00007772cd007816 */ /* 0x041fe400000000ff */
[----:B------:R-:W-:-:S09]  /*8a100*/  PRMT R205, R205, 0x7773, RZ ;  /* 0x00007773cdcd7816 */ /* 0x000fd200000000ff */
[----:B------:R0:W-:Y:S01]  /*8a110*/  @P1 STG.E.U8 desc[UR56][R36.64], R8 ;  /* 0x0000000824001986 */ /* 0x0001e2000c101138 */
[----:B------:R-:W-:Y:S02]  /*8a120*/  ISETP.NE.AND P1, PT, R16, RZ, PT ;  /* 0x000000ff1000720c */ /* 0x000fe40003f25270 */
[C---:B-1----:R-:W-:Y:S02]  /*8a130*/  PRMT R7, R209.reuse, 0x7770, RZ ;  /* 0x00007770d1077816 */ /* 0x042fe400000000ff */
[C---:B------:R-:W-:Y:S02]  /*8a140*/  PRMT R9, R209.reuse, 0x7771, RZ ;  /* 0x00007771d1097816 */ /* 0x040fe400000000ff */
[C---:B0-----:R-:W-:Y:S02]  /*8a150*/  PRMT R8, R209.reuse, 0x7772, RZ ;  /* 0x00007772d1087816 */ /* 0x041fe400000000ff */
[----:B------:R-:W-:-:S05]  /*8a160*/  PRMT R209, R209, 0x7773, RZ ;  /* 0x00007773d1d17816 */ /* 0x000fca00000000ff */
[----:B------:R0:W-:Y:S04]  /*8a170*/  @P1 STG.E.U8 desc[UR56][R32.64], R10 ;  /* 0x0000000a20001986 */ /* 0x0001e8000c101138 */
[----:B----4-:R1:W-:Y:S04]  /*8a180*/  @P6 STG.E.U8 desc[UR56][R30.64], R0 ;  /* 0x000000001e006986 */ /* 0x0103e8000c101138 */
[----:B------:R-:W-:Y:S04]  /*8a190*/  @P2 STG.E.U8 desc[UR56][R228.64], R205 ;  /* 0x000000cde4002986 */ /* 0x000fe8000c101138 */
[----:B--2---:R-:W-:Y:S04]  /*8a1a0*/  @P3 STG.E.U8 desc[UR56][R28.64], R7 ;  /* 0x000000071c003986 */ /* 0x004fe8000c101138 */
[----:B------:R-:W-:Y:S04]  /*8a1b0*/  @P4 STG.E.U8 desc[UR56][R224.64], R9 ;  /* 0x00000009e0004986 */ /* 0x000fe8000c101138 */
[----:B------:R-:W-:Y:S04]  /*8a1c0*/  @P0 STG.E.U8 desc[UR56][R226.64], R8 ;  /* 0x00000008e2000986 */ /* 0x000fe8000c101138 */
[----:B------:R2:W-:Y:S04]  /*8a1d0*/  @P5 STG.E.U8 desc[UR56][R206.64], R209 ;  /* 0x000000d1ce005986 */ /* 0x0005e8000c101138 */
[----:B0-----:R-:W3:Y:S04]  /*8a1e0*/  LDL.LU.64 R32, [R1+0x330] ;  /* 0x0003300001207983 */ /* 0x001ee80000300a00 */
[----:B-1----:R-:W4:Y:S04]  /*8a1f0*/  LDL.LU.64 R30, [R1+0x320] ;  /* 0x00032000011e7983 */ /* 0x002f280000300a00 */
[----:B--2---:R-:W2:Y:S01]  /*8a200*/  LDL.LU.64 R206, [R1+0x20f0] ;  /* 0x0020f00001ce7983 */ /* 0x004ea20000300a00 */
[----:B------:R-:W-:-:S02]  /*8a210*/  LOP3.LUT P1, RZ, R250, 0x800000, RZ, 0xc0, !PT ;  /* 0x00800000faff7812 */ /* 0x000fc4000782c0ff */
[----:B------:R-:W-:Y:S01]  /*8a220*/  LOP3.LUT P2, RZ, R250, 0x400000, RZ, 0xc0, !PT ;  /* 0x00400000faff7812 */ /* 0x000fe2000784c0ff */
[----:B------:R-:W4:Y:S04]  /*8a230*/  LDL.LU.64 R228, [R1+0x318] ;  /* 0x0003180001e47983 */ /* 0x000f280000300a00 */
[----:B------:R-:W4:Y:S04]  /*8a240*/  LDL.LU.64 R226, [R1+0x310] ;  /* 0x0003100001e27983 */ /* 0x000f280000300a00 */
[----:B------:R-:W4:Y:S04]  /*8a250*/  LDL.LU.64 R28, [R1+0x308] ;  /* 0x00030800011c7983 */ /* 0x000f280000300a00 */
[----:B------:R-:W4:Y:S04]  /*8a260*/  LDL.LU.64 R224, [R1+0x300] ;  /* 0x0003000001e07983 */ /* 0x000f280000300a00 */
[----:B------:R-:W4:Y:S04]  /*8a270*/  LDL.LU.64 R52, [R1+0x2f8] ;  /* 0x0002f80001347983 */ /* 0x000f280000300a00 */
[----:B------:R-:W4:Y:S01]  /*8a280*/  LDL.LU.64 R38, [R1+0x2f0] ;  /* 0x0002f00001267983 */ /* 0x000f220000300a00 */
[----:B--2---:R-:W-:-:S02]  /*8a290*/  PRMT R0, R206, 0x7770, RZ ;  /* 0x00007770ce007816 */ /* 0x004fc400000000ff */
[----:B------:R-:W-:-:S03]  /*8a2a0*/  PRMT R10, R206, 0x7771, RZ ;  /* 0x00007771ce0a7816 */ /* 0x000fc600000000ff */
[----:B---3--:R-:W-:Y:S04]  /*8a2b0*/  @P1 STG.E.U8 desc[UR56][R32.64], R0 ;  /* 0x0000000020001986 */ /* 0x008fe8000c101138 */
[----:B------:R0:W-:Y:S04]  /*8a2c0*/  @P2 STG.E.U8 desc[UR56][R210.64], R10 ;  /* 0x0000000ad2002986 */ /* 0x0001e8000c101138 */
[----:B0-----:R-:W2:Y:S04]  /*8a2d0*/  LDL.LU.64 R210, [R1+0x20e8] ;  /* 0x0020e80001d27983 */ /* 0x001ea80000300a00 */
[----:B------:R-:W3:Y:S04]  /*8a2e0*/  LDL.LU.64 R34, [R1+0x2e8] ;  /* 0x0002e80001227983 */ /* 0x000ee80000300a00 */
[----:B------:R-:W3:Y:S01]  /*8a2f0*/  LDL.LU.64 R36, [R1+0x2e0] ;  /* 0x0002e00001247983 */ /* 0x000ee20000300a00 */
[----:B------:R-:W-:-:S02]  /*8a300*/  LOP3.LUT P0, RZ, R250, 0x40000, RZ, 0xc0, !PT ;  /* 0x00040000faff7812 */ /* 0x000fc4000780c0ff */
[C---:B------:R-:W-:Y:S02]  /*8a310*/  LOP3.LUT P3, RZ, R250.reuse, 0x200000, RZ, 0xc0, !PT ;  /* 0x00200000faff7812 */ /* 0x040fe4000786c0ff */
[C---:B------:R-:W-:Y:S01]  /*8a320*/  LOP3.LUT P4, RZ, R250.reuse, 0x100000, RZ, 0xc0, !PT ;  /* 0x00100000faff7812 */ /* 0x040fe2000788c0ff */
[----:B------:R-:W3:Y:S01]  /*8a330*/  LDL.LU.64 R32, [R1+0x2d0] ;  /* 0x0002d00001207983 */ /* 0x000ee20000300a00 */
[----:B------:R-:W-:Y:S02]  /*8a340*/  P2R R9, PR, RZ, 0x1 ;  /* 0x00000001ff097803 */ /* 0x000fe40000000000 */
[----:B------:R-:W-:Y:S02]  /*8a350*/  LOP3.LUT P0, RZ, R250, 0x80000, RZ, 0xc0, !PT ;  /* 0x00080000faff7812 */ /* 0x000fe4000780c0ff */
[C---:B------:R-:W-:Y:S02]  /*8a360*/  PRMT R7, R206.reuse, 0x7772, RZ ;  /* 0x00007772ce077816 */ /* 0x040fe400000000ff */
[----:B------:R-:W-:-:S03]  /*8a370*/  PRMT R206, R206, 0x7773, RZ ;  /* 0x00007773cece7816 */ /* 0x000fc600000000ff */
[----:B----4-:R0:W-:Y:S04]  /*8a380*/  @P3 STG.E.U8 desc[UR56][R30.64], R7 ;  /* 0x000000071e003986 */ /* 0x0101e8000c101138 */
[----:B------:R-:W-:Y:S04]  /*8a390*/  @P4 STG.E.U8 desc[UR56][R228.64], R206 ;  /* 0x000000cee4004986 */ /* 0x000fe8000c101138 */
[----:B0-----:R-:W4:Y:S01]  /*8a3a0*/  LDL.LU.64 R30, [R1+0x2c8] ;  /* 0x0002c800011e7983 */ /* 0x001f220000300a00 */
        /* <DEDUP_REMOVED lines=11> */
[C---:B------:R-:W-:Y:S02]  /*8a460*/  PRMT R7, R207.reuse, 0x7770, RZ ;  /* 0x00007770cf077816 */ /* 0x040fe400000000ff */
[----:B------:R-:W-:Y:S02]  /*8a470*/  PRMT R10, R207, 0x7771, RZ ;  /* 0x00007771cf0a7816 */ /* 0x000fe400000000ff */
[----:B--2---:R-:W-:-:S05]  /*8a480*/  PRMT R8, R210, 0x7770, RZ ;  /* 0x00007770d2087816 */ /* 0x004fca00000000ff */
[----:B------:R0:W-:Y:S04]  /*8a490*/  @P0 STG.E.U8 desc[UR56][R226.64], R8 ;  /* 0x00000008e2000986 */ /* 0x0001e8000c101138 */
[----:B0-----:R-:W2:Y:S01]  /*8a4a0*/  LDL.LU.64 R226, [R1+0x2c0] ;  /* 0x0002c00001e27983 */ /* 0x001ea20000300a00 */
[----:B------:R-:W-:Y:S02]  /*8a4b0*/  ISETP.NE.AND P0, PT, R9, RZ, PT ;  /* 0x000000ff0900720c */ /* 0x000fe40003f05270 */
[C---:B------:R-:W-:Y:S02]  /*8a4c0*/  PRMT R9, R210.reuse, 0x7771, RZ ;  /* 0x00007771d2097816 */ /* 0x040fe400000000ff */
[C---:B------:R-:W-:Y:S02]  /*8a4d0*/  PRMT R0, R210.reuse, 0x7772, RZ ;  /* 0x00007772d2007816 */ /* 0x040fe400000000ff */
[----:B------:R-:W-:-:S02]  /*8a4e0*/  PRMT R210, R210, 0x7773, RZ ;  /* 0x00007773d2d27816 */ /* 0x000fc400000000ff */
[----:B------:R-:W-:Y:S01]  /*8a4f0*/  PRMT R8, R207, 0x7772, RZ ;  /* 0x00007772cf087816 */ /* 0x000fe200000000ff */
[----:B------:R-:W2:Y:S04]  /*8a500*/  LDL.LU.64 R228, [R1+0x2b8] ;  /* 0x0002b80001e47983 */ /* 0x000ea80000300a00 */
[----:B------:R0:W-:Y:S04]  /*8a510*/  @P0 STG.E.U8 desc[UR56][R28.64], R9 ;  /* 0x000000091c000986 */ /* 0x0001e8000c101138 */
[----:B------:R1:W-:Y:S01]  /*8a520*/  @P5 STG.E.U8 desc[UR56][R224.64], R0 ;  /* 0x00000000e0005986 */ /* 0x0003e2000c101138 */
[----:B------:R-:W-:-:S02]  /*8a530*/  ISETP.NE.AND P5, PT, R11, RZ, PT ;  /* 0x000000ff0b00720c */ /* 0x000fc40003fa5270 */
[----:B------:R-:W-:Y:S01]  /*8a540*/  PRMT R207, R207, 0x7773, RZ ;  /* 0x00007773cfcf7816 */ /* 0x000fe200000000ff */
[----:B0-----:R-:W2:Y:S10]  /*8a550*/  LDL.LU.64 R28, [R1+0x2b0] ;  /* 0x0002b000011c7983 */ /* 0x001eb40000300a00 */
[----:B------:R-:W-:Y:S01]  /*8a560*/  @P5 STG.E.U8 desc[UR56][R52.64], R210 ;  /* 0x000000d234005986 */ /* 0x000fe2000c101138 */
[----:B------:R-:W-:-:S03]  /*8a570*/  ISETP.NE.AND P5, PT, R12, RZ, PT ;  /* 0x000000ff0c00720c */ /* 0x000fc60003fa5270 */
[----:B-1----:R-:W2:Y:S10]  /*8a580*/  LDL.LU.64 R224, [R1+0x2a8] ;  /* 0x0002a80001e07983 */ /* 0x002eb40000300a00 */
[----:B------:R-:W-:Y:S01]  /*8a590*/  @P5 STG.E.U8 desc[UR56][R38.64], R7 ;  /* 0x0000000726005986 */ /* 0x000fe2000c101138 */
[----:B------:R-:W-:-:S13]  /*8a5a0*/  ISETP.NE.AND P5, PT, R13, RZ, PT ;  /* 0x000000ff0d00720c */ /* 0x000fda0003fa5270 */
[----:B---3--:R-:W-:Y:S01]  /*8a5b0*/  @P5 STG.E.U8 desc[UR56][R34.64], R10 ;  /* 0x0000000a22005986 */ /* 0x008fe2000c101138 */
[----:B------:R-:W-:-:S13]  /*8a5c0*/  ISETP.NE.AND P5, PT, R14, RZ, PT ;  /* 0x000000ff0e00720c */ /* 0x000fda0003fa5270 */
[----:B------:R-:W-:Y:S01]  /*8a5d0*/  @P5 STG.E.U8 desc[UR56][R36.64], R8 ;  /* 0x0000000824005986 */ /* 0x000fe2000c101138 */
[----:B------:R-:W-:-:S13]  /*8a5e0*/  ISETP.NE.AND P5, PT, R15, RZ, PT ;  /* 0x000000ff0f00720c */ /* 0x000fda0003fa5270 */
[----:B------:R0:W-:Y:S04]  /*8a5f0*/  @P5 STG.E.U8 desc[UR56][R212.64], R207 ;  /* 0x000000cfd4005986 */ /* 0x0001e8000c101138 */
[----:B0-----:R-:W3:Y:S01]  /*8a600*/  LDL.LU.64 R212, [R1+0x20e0] ;  /* 0x0020e00001d47983 */ /* 0x001ee20000300a00 */
[----:B------:R-:W-:-:S04]  /*8a610*/  LOP3.LUT P6, RZ, R250, 0x400, RZ, 0xc0, !PT ;  /* 0x00000400faff7812 */ /* 0x000fc800078cc0ff */
[----:B------:R-:W-:Y:S02]  /*8a620*/  P2R R16, PR, RZ, 0x40 ;  /* 0x00000040ff107803 */ /* 0x000fe40000000000 */
[C---:B------:R-:W-:Y:S02]  /*8a630*/  LOP3.LUT P6, RZ, R250.reuse, 0x800, RZ, 0xc0, !PT ;  /* 0x00000800faff7812 */ /* 0x040fe400078cc0ff */
[C---:B------:R-:W-:Y:S02]  /*8a640*/  PRMT R0, R211.reuse, 0x7770, RZ ;  /* 0x00007770d3007816 */ /* 0x040fe400000000ff */
[----:B------:R-:W-:Y:S02]  /*8a650*/  LOP3.LUT P2, RZ, R250, 0x200, RZ, 0xc0, !PT ;  /* 0x00000200faff7812 */ /* 0x000fe4000784c0ff */
[----:B------:R-:W-:-:S07]  /*8a660*/  PRMT R9, R211, 0x7771, RZ ;  /* 0x00007771d3097816 */ /* 0x000fce00000000ff */
[----:B------:R-:W-:Y:S01]  /*8a670*/  @P6 STG.E.U8 desc[UR56][R32.64], R0 ;  /* 0x0000000020006986 */ /* 0x000fe2000c101138 */
[----:B------:R-:W-:Y:S02]  /*8a680*/  ISETP.NE.AND P6, PT, R16, RZ, PT ;  /* 0x000000ff1000720c */ /* 0x000fe40003fc5270 */
[----:B------:R-:W-:-:S11]  /*8a690*/  PRMT R7, R211, 0x7772, RZ ;  /* 0x00007772d3077816 */ /* 0x000fd600000000ff */
[----:B----4-:R-:W-:Y:S04]  /*8a6a0*/  @P6 STG.E.U8 desc[UR56][R30.64], R9 ;  /* 0x000000091e006986 */ /* 0x010fe8000c101138 */
[----:B--2---:R0:W-:Y:S04]  /*8a6b0*/  @P2 STG.E.U8 desc[UR56][R226.64], R7 ;  /* 0x00000007e2002986 */ /* 0x0041e8000c101138 */
[----:B0-----:R-:W2:Y:S01]  /*8a6c0*/  LDL.LU.64 R226, [R1+0x298] ;  /* 0x0002980001e27983 */ /* 0x001ea20000300a00 */
[C---:B------:R-:W-:Y:S02]  /*8a6d0*/  LOP3.LUT P1, RZ, R250.reuse, 0x100, RZ, 0xc0, !PT ;  /* 0x00000100faff7812 */ /* 0x040fe4000782c0ff */
[----:B------:R-:W-:-:S02]  /*8a6e0*/  LOP3.LUT P3, RZ, R250, 0x80, RZ, 0xc0, !PT ;  /* 0x00000080faff7812 */ /* 0x000fc4000786c0ff */
[C---:B------:R-:W-:Y:S02]  /*8a6f0*/  LOP3.LUT P4, RZ, R250.reuse, 0x40, RZ, 0xc0, !PT ;  /* 0x00000040faff7812 */ /* 0x040fe4000788c0ff */
[C---:B------:R-:W-:Y:S02]  /*8a700*/  LOP3.LUT P0, RZ, R250.reuse, 0x20, RZ, 0xc0, !PT ;  /* 0x00000020faff7812 */ /* 0x040fe4000780c0ff */
[----:B------:R-:W-:Y:S01]  /*8a710*/  PRMT R211, R211, 0x7773, RZ ;  /* 0x00007773d3d37816 */ /* 0x000fe200000000ff */
[----:B------:R-:W4:Y:S04]  /*8a720*/  LDL.LU.64 R30, [R1+0x290] ;  /* 0x00029000011e7983 */ /* 0x000f280000300a00 */
[----:B------:R-:W-:Y:S01]  /*8a730*/  @P1 STG.E.U8 desc[UR56][R228.64], R211 ;  /* 0x000000d3e4001986 */ /* 0x000fe2000c101138 */
[----:B------:R-:W-:-:S02]  /*8a740*/  LOP3.LUT P5, RZ, R250, 0x10, RZ, 0xc0, !PT ;  /* 0x00000010faff7812 */ /* 0x000fc400078ac0ff */
[C---:B---3--:R-:W-:Y:S02]  /*8a750*/  PRMT R8, R212.reuse, 0x7770, RZ ;  /* 0x00007770d4087816 */ /* 0x048fe400000000ff */
[C---:B------:R-:W-:Y:S02]  /*8a760*/  PRMT R10, R212.reuse, 0x7771, RZ ;  /* 0x00007771d40a7816 */ /* 0x040fe400000000ff */
[C---:B------:R-:W-:Y:S01]  /*8a770*/  PRMT R0, R212.reuse, 0x7772, RZ ;  /* 0x00007772d4007816 */ /* 0x040fe200000000ff */
[----:B------:R-:W-:Y:S04]  /*8a780*/  @P3 STG.E.U8 desc[UR56][R28.64], R8 ;  /* 0x000000081c003986 */ /* 0x000fe8000c101138 */
[----:B------:R-:W-:Y:S04]  /*8a790*/  @P4 STG.E.U8 desc[UR56][R224.64], R10 ;  /* 0x0000000ae0004986 */ /* 0x000fe8000c101138 */
[----:B------:R0:W-:Y:S04]  /*8a7a0*/  @P0 STG.E.U8 desc[UR56][R216.64], R0 ;  /* 0x00000000d8000986 */ /* 0x0001e8000c101138 */
[----:B0-----:R-:W3:Y:S04]  /*8a7b0*/  LDL.LU.64 R216, [R1+0x20d8] ;  /* 0x0020d80001d87983 */ /* 0x001ee80000300a00 */
[----:B------:R-:W4:Y:S04]  /*8a7c0*/  LDL.LU.64 R228, [R1+0x288] ;  /* 0x0002880001e47983 */ /* 0x000f280000300a00 */
[----:B------:R-:W4:Y:S04]  /*8a7d0*/  LDL.LU.64 R28, [R1+0x280] ;  /* 0x00028000011c7983 */ /* 0x000f280000300a00 */
[----:B------:R-:W4:Y:S04]  /*8a7e0*/  LDL.LU.64 R34, [R1+0x278] ;  /* 0x0002780001227983 */ /* 0x000f280000300a00 */
[----:B------:R-:W4:Y:S04]  /*8a7f0*/  LDL.LU.64 R224, [R1+0x270] ;  /* 0x0002700001e07983 */ /* 0x000f280000300a00 */
[----:B------:R-:W4:Y:S01]  /*8a800*/  LDL.LU.64 R36, [R1+0x268] ;  /* 0x0002680001247983 */ /* 0x000f220000300a00 */
[----:B------:R-:W-:-:S05]  /*8a810*/  PRMT R212, R212, 0x7773, RZ ;  /* 0x00007773d4d47816 */ /* 0x000fca00000000ff */
[----:B--2---:R0:W-:Y:S04]  /*8a820*/  @P5 STG.E.U8 desc[UR56][R226.64], R212 ;  /* 0x000000d4e2005986 */ /* 0x0041e8000c101138 */
[----:B0-----:R-:W2:Y:S04]  /*8a830*/  LDL.LU.64 R226, [R1+0x260] ;  /* 0x0002600001e27983 */ /* 0x001ea80000300a00 */
[----:B------:R-:W2:Y:S01]  /*8a840*/  LDL.LU.64 R32, [R1+0x258] ;  /* 0x0002580001207983 */ /* 0x000ea20000300a00 */
[----:B------:R-:W-:Y:S02]  /*8a850*/  LOP3.LUT P1, RZ, R222, 0x4000000, RZ, 0xc0, !PT ;  /* 0x04000000deff7812 */ /* 0x000fe4000782c0ff */
[----:B------:R-:W-:-:S02]  /*8a860*/  LOP3.LUT P4, RZ, R250, 0x1, RZ, 0xc0, !PT ;  /* 0x00000001faff7812 */ /* 0x000fc4000788c0ff */
[----:B------:R-:W-:Y:S02]  /*8a870*/  P2R R15, PR, RZ, 0x2 ;  /* 0x00000002ff0f7803 */ /* 0x000fe40000000000 */
[----:B------:R-:W-:Y:S02]  /*8a880*/  LOP3.LUT P1, RZ, R222, 0x8000000, RZ, 0xc0, !PT ;  /* 0x08000000deff7812 */ /* 0x000fe4000782c0ff */
[C---:B------:R-:W-:Y:S02]  /*8a890*/  LOP3.LUT P2, RZ, R250.reuse, 0x8, RZ, 0xc0, !PT ;  /* 0x00000008faff7812 */ /* 0x040fe4000784c0ff */
[----:B------:R-:W-:Y:S02]  /*8a8a0*/  LOP3.LUT P3, RZ, R250, 0x4, RZ, 0xc0, !PT ;  /* 0x00000004faff7812 */ /* 0x000fe4000786c0ff */
[----:B------:R-:W-:Y:S02]  /*8a8b0*/  P2R R10, PR, RZ, 0x10 ;  /* 0x00000010ff0a7803 */ /* 0x000fe40000000000 */
[----:B------:R-:W-:-:S02]  /*8a8c0*/  P2R R14, PR, RZ, 0x2 ;  /* 0x00000002ff0e7803 */ /* 0x000fc40000000000 */
[----:B------:R-:W-:Y:S02]  /*8a8d0*/  LOP3.LUT P4, RZ, R250, 0x2, RZ, 0xc0, !PT ;  /* 0x00000002faff7812 */ /* 0x000fe4000788c0ff */
        /* <DEDUP_REMOVED lines=8> */
[C---:B---3--:R-:W-:Y:S02]  /*8a960*/  PRMT R7, R216.reuse, 0x7770, RZ ;  /* 0x00007770d8077816 */ /* 0x048fe400000000ff */
[C---:B------:R-:W-:Y:S02]  /*8a970*/  PRMT R9, R216.reuse, 0x7771, RZ ;  /* 0x00007771d8097816 */ /* 0x040fe400000000ff */
[----:B------:R-:W-:Y:S01]  /*8a980*/  PRMT R8, R216, 0x7772, RZ ;  /* 0x00007772d8087816 */ /* 0x000fe200000000ff */
[----:B----4-:R0:W-:Y:S04]  /*8a990*/  @P2 STG.E.U8 desc[UR56][R30.64], R7 ;  /* 0x000000071e002986 */ /* 0x0101e8000c101138 */
[----:B------:R1:W-:Y:S04]  /*8a9a0*/  @P3 STG.E.U8 desc[UR56][R228.64], R9 ;  /* 0x00000009e4003986 */ /* 0x0003e8000c101138 */
[----:B------:R3:W-:Y:S01]  /*8a9b0*/  @P4 STG.E.U8 desc[UR56][R28.64], R8 ;  /* 0x000000081c004986 */ /* 0x0007e2000c101138 */
[----:B------:R-:W-:-:S02]  /*8a9c0*/  ISETP.NE.AND P4, PT, R10, RZ, PT ;  /* 0x000000ff0a00720c */ /* 0x000fc40003f85270 */
[----:B------:R-:W-:Y:S02]  /*8a9d0*/  PRMT R216, R216, 0x7773, RZ ;  /* 0x00007773d8d87816 */ /* 0x000fe400000000ff */
[C---:B------:R-:W-:Y:S02]  /*8a9e0*/  PRMT R10, R213.reuse, 0x7771, RZ ;  /* 0x00007771d50a7816 */ /* 0x040fe400000000ff */
[----:B0-----:R-:W-:Y:S01]  /*8a9f0*/  PRMT R7, R213, 0x7772, RZ ;  /* 0x00007772d5077816 */ /* 0x001fe200000000ff */
[----:B------:R-:W4:Y:S06]  /*8aa00*/  LDL.LU.64 R30, [R1+0x248] ;  /* 0x00024800011e7983 */ /* 0x000f2c0000300a00 */
[----:B------:R-:W-:Y:S04]  /*8aa10*/  @P4 STG.E.U8 desc[UR56][R34.64], R216 ;  /* 0x000000d822004986 */ /* 0x000fe8000c101138 */
[----:B------:R0:W-:Y:S01]  /*8aa20*/  @P1 STG.E.U8 desc[UR56][R224.64], R0 ;  /* 0x00000000e0001986 */ /* 0x0001e2000c101138 */
[----:B------:R-:W-:-:S03]  /*8aa30*/  ISETP.NE.AND P1, PT, R11, RZ, PT ;  /* 0x000000ff0b00720c */ /* 0x000fc60003f25270 */
[----:B-1----:R-:W4:Y:S01]  /*8aa40*/  LDL.LU.64 R228, [R1+0x240] ;  /* 0x0002400001e47983 */ /* 0x002f220000300a00 */
[----:B------:R-:W-:-:S03]  /*8aa50*/  PRMT R213, R213, 0x7773, RZ ;  /* 0x00007773d5d57816 */ /* 0x000fc600000000ff */
[----:B---3--:R-:W3:Y:S01]  /*8aa60*/  LDL.LU.64 R28, [R1+0x238] ;  /* 0x00023800011c7983 */ /* 0x008ee20000300a00 */
[----:B------:R-:W-:-:S03]  /*8aa70*/  PRMT R8, R217, 0x7770, RZ ;  /* 0x00007770d9087816 */ /* 0x000fc600000000ff */
[----:B0-----:R-:W3:Y:S04]  /*8aa80*/  LDL.LU.64 R224, [R1+0x228] ;  /* 0x0002280001e07983 */ /* 0x001ee80000300a00 */
[----:B------:R-:W-:Y:S01]  /*8aa90*/  @P1 STG.E.U8 desc[UR56][R36.64], R10 ;  /* 0x0000000a24001986 */ /* 0x000fe2000c101138 */
[----:B------:R-:W-:-:S13]  /*8aaa0*/  ISETP.NE.AND P1, PT, R12, RZ, PT ;  /* 0x000000ff0c00720c */ /* 0x000fda0003f25270 */
[----:B--2---:R0:W-:Y:S01]  /*8aab0*/  @P1 STG.E.U8 desc[UR56][R226.64], R7 ;  /* 0x00000007e2001986 */ /* 0x0041e2000c101138 */
[----:B------:R-:W-:-:S03]  /*8aac0*/  ISETP.NE.AND P1, PT, R13, RZ, PT ;  /* 0x000000ff0d00720c */ /* 0x000fc60003f25270 */
[----:B0-----:R-:W2:Y:S10]  /*8aad0*/  LDL.LU.64 R226, [R1+0x218] ;  /* 0x0002180001e27983 */ /* 0x001eb40000300a00 */
[----:B------:R-:W-:Y:S01]  /*8aae0*/  @P1 STG.E.U8 desc[UR56][R32.64], R213 ;  /* 0x000000d520001986 */ /* 0x000fe2000c101138 */
[----:B------:R-:W-:-:S13]  /*8aaf0*/  ISETP.NE.AND P1, PT, R14, RZ, PT ;  /* 0x000000ff0e00720c */ /* 0x000fda0003f25270 */
[----:B------:R0:W-:Y:S04]  /*8ab00*/  @P1 STG.E.U8 desc[UR56][R214.64], R8 ;  /* 0x00000008d6001986 */ /* 0x0001e8000c101138 */
[----:B0-----:R-:W2:Y:S01]  /*8ab10*/  LDL.LU.64 R214, [R1+0x20d0] ;  /* 0x0020d00001d67983 */ /* 0x001ea20000300a00 */
[----:B------:R-:W-:Y:S02]  /*8ab20*/  LOP3.LUT P5, RZ, R222, 0x800000, RZ, 0xc0, !PT ;  /* 0x00800000deff7812 */ /* 0x000fe400078ac0ff */
[----:B------:R-:W-:Y:S02]  /*8ab30*/  ISETP.NE.AND P1, PT, R15, RZ, PT ;  /* 0x000000ff0f00720c */ /* 0x000fe40003f25270 */
[C---:B------:R-:W-:Y:S02]  /*8ab40*/  PRMT R9, R217.reuse, 0x7771, RZ ;  /* 0x00007771d9097816 */ /* 0x040fe400000000ff */
[----:B------:R-:W-:-:S02]  /*8ab50*/  PRMT R0, R217, 0x7772, RZ ;  /* 0x00007772d9007816 */ /* 0x000fc400000000ff */
[----:B------:R-:W-:Y:S02]  /*8ab60*/  P2R R17, PR, RZ, 0x20 ;  /* 0x00000020ff117803 */ /* 0x000fe40000000000 */
[C---:B------:R-:W-:Y:S01]  /*8ab70*/  LOP3.LUT P5, RZ, R222.reuse, 0x1000000, RZ, 0xc0, !PT ;  /* 0x01000000deff7812 */ /* 0x040fe200078ac0ff */
[----:B------:R-:W2:Y:S03]  /*8ab80*/  LDL.LU.64 R32, [R1+0x208] ;  /* 0x0002080001207983 */ /* 0x000ea60000300a00 */
[----:B------:R-:W-:Y:S02]  /*8ab90*/  P2R R16, PR, RZ, 0x20 ;  /* 0x00000020ff107803 */ /* 0x000fe40000000000 */
[----:B------:R-:W-:Y:S02]  /*8aba0*/  LOP3.LUT P5, RZ, R222, 0x2000000, RZ, 0xc0, !PT ;  /* 0x02000000deff7812 */ /* 0x000fe400078ac0ff */
[----:B------:R-:W-:Y:S01]  /*8abb0*/  PRMT R217, R217, 0x7773, RZ ;  /* 0x00007773d9d97816 */ /* 0x000fe200000000ff */
[----:B----4-:R0:W-:Y:S10]  /*8abc0*/  @P1 STG.E.U8 desc[UR56][R30.64], R9 ;  /* 0x000000091e001986 */ /* 0x0101f4000c101138 */
[----:B------:R1:W-:Y:S01]  /*8abd0*/  @P5 STG.E.U8 desc[UR56][R228.64], R0 ;  /* 0x00000000e4005986 */ /* 0x0003e2000c101138 */
[----:B------:R-:W-:-:S03]  /*8abe0*/  ISETP.NE.AND P5, PT, R16, RZ, PT ;  /* 0x000000ff1000720c */ /* 0x000fc60003fa5270 */
[----:B0-----:R-:W4:Y:S04]  /*8abf0*/  LDL.LU.64 R30, [R1+0x200] ;  /* 0x00020000011e7983 */ /* 0x001f280000300a00 */
[----:B-1----:R-:W4:Y:S06]  /*8ac00*/  LDL.LU.64 R228, [R1+0x1f8] ;  /* 0x0001f80001e47983 */ /* 0x002f2c0000300a00 */
[----:B---3--:R-:W-:Y:S01]  /*8ac10*/  @P5 STG.E.U8 desc[UR56][R28.64], R217 ;  /* 0x000000d91c005986 */ /* 0x008fe2000c101138 */
[----:B------:R-:W-:-:S02]  /*8ac20*/  ISETP.NE.AND P5, PT, R17, RZ, PT ;  /* 0x000000ff1100720c */ /* 0x000fc40003fa5270 */
[----:B--2---:R-:W-:-:S11]  /*8ac30*/  PRMT R7, R214, 0x7770, RZ ;  /* 0x00007770d6077816 */ /* 0x004fd600000000ff */
[----:B------:R0:W-:Y:S04]  /*8ac40*/  @P5 STG.E.U8 desc[UR56][R218.64], R7 ;  /* 0x00000007da005986 */ /* 0x0001e8000c101138 */
[----:B0-----:R-:W2:Y:S01]  /*8ac50*/  LDL.LU.64 R218, [R1+0x20c8] ;  /* 0x0020c80001da7983 */ /* 0x001ea20000300a00 */
[C---:B------:R-:W-:Y:S02]  /*8ac60*/  LOP3.LUT P2, RZ, R222.reuse, 0x400000, RZ, 0xc0, !PT ;  /* 0x00400000deff7812 */ /* 0x040fe4000784c0ff */
[----:B------:R-:W-:Y:S02]  /*8ac70*/  LOP3.LUT P0, RZ, R222, 0x200000, RZ, 0xc0, !PT ;  /* 0x00200000deff7812 */ /* 0x000fe4000780c0ff */
[C---:B------:R-:W-:Y:S02]  /*8ac80*/  PRMT R10, R214.reuse, 0x7771, RZ ;  /* 0x00007771d60a7816 */ /* 0x040fe400000000ff */
[----:B------:R-:W-:Y:S01]  /*8ac90*/  PRMT R8, R214, 0x7772, RZ ;  /* 0x00007772d6087816 */ /* 0x000fe200000000ff */
[----:B------:R-:W3:Y:S06]  /*8aca0*/  LDL.LU.64 R28, [R1+0x1f0] ;  /* 0x0001f000011c7983 */ /* 0x000eec0000300a00 */
[----:B------:R-:W-:Y:S04]  /*8acb0*/  @P2 STG.E.U8 desc[UR56][R224.64], R10 ;  /* 0x0000000ae0002986 */ /* 0x000fe8000c101138 */
[----:B------:R0:W-:Y:S04]  /*8acc0*/  @P0 STG.E.U8 desc[UR56][R4.64], R8 ;  /* 0x0000000804000986 */ /* 0x0001e8000c101138 */
[----:B0-----:R-:W4:Y:S01]  /*8acd0*/  LDL.LU.64 R4, [R1+0x20c0] ;  /* 0x0020c00001047983 */ /* 0x001f220000300a00 */
[----:B------:R-:W-:-:S02]  /*8ace0*/  LOP3.LUT P6, RZ, R222, 0x100000, RZ, 0xc0, !PT ;  /* 0x00100000deff7812 */ /* 0x000fc400078cc0ff */
[----:B------:R-:W-:Y:S02]  /*8acf0*/  LOP3.LUT P3, RZ, R222, 0x80000, RZ, 0xc0, !PT ;  /* 0x00080000deff7812 */ /* 0x000fe4000786c0ff */
[----:B------:R-:W-:Y:S01]  /*8ad00*/  PRMT R214, R214, 0x7773, RZ ;  /* 0x00007773d6d67816 */ /* 0x000fe200000000ff */
[----:B------:R-:W3:Y:S08]  /*8ad10*/  LDL.LU.64 R224, [R1+0x1e8] ;  /* 0x0001e80001e07983 */ /* 0x000ef00000300a00 */
[----:B------:R-:W-:Y:S01]  /*8ad20*/  @P6 STG.E.U8 desc[UR56][R226.64], R214 ;  /* 0x000000d6e2006986 */ /* 0x000fe2000c101138 */
[----:B--2---:R-:W-:-:S05]  /*8ad30*/  PRMT R0, R218, 0x7770, RZ ;  /* 0x00007770da007816 */ /* 0x004fca00000000ff */
[----:B------:R0:W-:Y:S04]  /*8ad40*/  @P3 STG.E.U8 desc[UR56][R2.64], R0 ;  /* 0x0000000002003986 */ /* 0x0001e8000c101138 */
[----:B0-----:R-:W2:Y:S04]  /*8ad50*/  LDL.LU.64 R2, [R1+0x20b8] ;  /* 0x0020b80001027983 */ /* 0x001ea80000300a00 */
[----:B------:R-:W3:Y:S01]  /*8ad60*/  LDL.LU.64 R226, [R1+0x1e0] ;  /* 0x0001e00001e27983 */ /* 0x000ee20000300a00 */
[----:B------:R-:W-:-:S03]  /*8ad70*/  LOP3.LUT P4, RZ, R222, 0x4000, RZ, 0xc0, !PT ;  /* 0x00004000deff7812 */ /* 0x000fc6000788c0ff */
[----:B------:R-:W3:Y:S01]  /*8ad80*/  LDL.LU.64 R36, [R1+0x1d8] ;  /* 0x0001d80001247983 */ /* 0x000ee20000300a00 */
[----:B----4-:R-:W-:Y:S02]  /*8ad90*/  ISETP.LT.AND P6, PT, R5, UR4, !P4 ;  /* 0x0000000405007c0c */ /* 0x010fe4000e7c1270 */
[C---:B------:R-:W-:Y:S01]  /*8ada0*/  PRMT R9, R218.reuse, 0x7771, RZ ;  /* 0x00007771da097816 */ /* 0x040fe200000000ff */
[----:B------:R-:W-:Y:S01]  /*8adb0*/  ULDC UR4, c[0x0][0x228] ;  /* 0x00008a0000047ab9 */ /* 0x000fe20000000800 */
[----:B------:R-:W-:-:S09]  /*8adc0*/  PRMT R7, R218, 0x7772, RZ ;  /* 0x00007772da077816 */ /* 0x000fd200000000ff */
[----:B------:R0:W-:Y:S01]  /*8add0*/  @P6 STG.E.U8 desc[UR56][R32.64], R9 ;  /* 0x0000000920006986 */ /* 0x0001e2000c101138 */
[----:B------:R-:W-:Y:S01]  /*8ade0*/  ISETP.LT.AND P6, PT, R4, UR4, !P4 ;  /* 0x0000000404007c0c */ /* 0x000fe2000e7c1270 */
[----:B------:R-:W-:Y:S02]  /*8adf0*/  ULDC UR4, c[0x0][0x228] ;  /* 0x00008a0000047ab9 */ /* 0x000fe40000000800 */
[----:B0-----:R-:W4:Y:S10]  /*8ae00*/  LDL.LU.64 R32, [R1+0x1d0] ;  /* 0x0001d00001207983 */ /* 0x001f340000300a00 */
[----:B------:R0:W-:Y:S01]  /*8ae10*/  @P6 STG.E.U8 desc[UR56][R30.64], R7 ;  /* 0x000000071e006986 */ /* 0x0001e2000c101138 */
[----:B------:R-:W-:-:S02]  /*8ae20*/  PRMT R218, R218, 0x7773, RZ ;  /* 0x00007773dada7816 */ /* 0x000fc400000000ff */
[----:B------:R-:W-:Y:S01]  /*8ae30*/  LOP3.LUT P1, RZ, R222, 0x8000, RZ, 0xc0, !PT ;  /* 0x00008000deff7812 */ /* 0x000fe2000782c0ff */
[----:B0-----:R-:W4:Y:S01]  /*8ae40*/  LDL.LU.64 R30, [R1+0x1c8] ;  /* 0x0001c800011e7983 */ /* 0x001f220000300a00 */
[C---:B------:R-:W-:Y:S02]  /*8ae50*/  PRMT R0, R215.reuse, 0x7770, RZ ;  /* 0x00007770d7007816 */ /* 0x040fe400000000ff */
[C---:B------:R-:W-:Y:S02]  /*8ae60*/  PRMT R8, R215.reuse, 0x7771, RZ ;  /* 0x00007771d7087816 */ /* 0x040fe400000000ff */
[----:B------:R-:W-:Y:S02]  /*8ae70*/  PRMT R7, R215, 0x7772, RZ ;  /* 0x00007772d7077816 */ /* 0x000fe400000000ff */
[----:B--2---:R-:W-:Y:S01]  /*8ae80*/  ISETP.LT.AND P6, PT, R3, UR4, !P4 ;  /* 0x0000000403007c0c */ /* 0x004fe2000e7c1270 */
[----:B------:R-:W-:-:S12]  /*8ae90*/  ULDC UR4, c[0x0][0x228] ;  /* 0x00008a0000047ab9 */ /* 0x000fd80000000800 */
[----:B------:R0:W-:Y:S01]  /*8aea0*/  @P6 STG.E.U8 desc[UR56][R228.64], R218 ;  /* 0x000000dae4006986 */ /* 0x0001e2000c101138 */
[----:B------:R-:W-:Y:S01]  /*8aeb0*/  ISETP.LT.AND P6, PT, R2, UR4, !P1 ;  /* 0x0000000402007c0c */ /* 0x000fe2000cfc1270 */
[----:B------:R-:W-:Y:S02]  /*8aec0*/  ULDC UR4, c[0x0][0x228] ;  /* 0x00008a0000047ab9 */ /* 0x000fe40000000800 */
[----:B0-----:R-:W2:Y:S10]  /*8aed0*/  LDL.LU.64 R228, [R1+0x1c0] ;  /* 0x0001c00001e47983 */ /* 0x001eb40000300a00 */
[----:B---3--:R0:W-:Y:S01]  /*8aee0*/  @P6 STG.E.U8 desc[UR56][R28.64], R0 ;  /* 0x000000001c006986 */ /* 0x0081e2000c101138 */
[----:B------:R-:W-:Y:S01]  /*8aef0*/  ISETP.LT.AND P6, PT, R5, UR4, !P1 ;  /* 0x0000000405007c0c */ /* 0x000fe2000cfc1270 */
[----:B------:R-:W-:-:S02]  /*8af00*/  ULDC UR4, c[0x0][0x228] ;  /* 0x00008a0000047ab9 */ /* 0x000fc40000000800 */
[----:B0-----:R-:W3:Y:S04]  /*8af10*/  LDL.LU.64 R28, [R1+0x1b8] ;  /* 0x0001b800011c7983 */ /* 0x001ee80000300a00 */
[----:B------:R-:W3:Y:S06]  /*8af20*/  LDL.LU R251, [R1+0xb0] ;  /* 0x0000b00001fb7983 */ /* 0x000eec0000300800 */
[----:B------:R0:W-:Y:S01]  /*8af30*/  @P6 STG.E.U8 desc[UR56][R224.64], R8 ;  /* 0x00000008e0006986 */ /* 0x0001e2000c101138 */
[----:B------:R-:W-:Y:S01]  /*8af40*/  ISETP.LT.AND P6, PT, R4, UR4, !P1 ;  /* 0x0000000404007c0c */ /* 0x000fe2000cfc1270 */
[----:B------:R-:W-:-:S02]  /*8af50*/  ULDC UR4, c[0x0][0x228] ;  /* 0x00008a0000047ab9 */ /* 0x000fc40000000800 */
[----:B0-----:R-:W3:Y:S10]  /*8af60*/  LDL.LU.64 R224, [R1+0x1b0] ;  /* 0x0001b00001e07983 */ /* 0x001ef40000300a00 */
[----:B------:R0:W-:Y:S04]  /*8af70*/  @P6 STG.E.U8 desc[UR56][R226.64], R7 ;  /* 0x00000007e2006986 */ /* 0x0001e8000c101138 */
[----:B0-----:R-:W3:Y:S01]  /*8af80*/  LDL.LU.64 R226, [R1+0x1a8] ;  /* 0x0001a80001e27983 */ /* 0x001ee20000300a00 */
[----:B------:R-:W-:-:S02]  /*8af90*/  ISETP.LT.AND P6, PT, R3, UR4, !P1 ;  /* 0x0000000403007c0c */ /* 0x000fc4000cfc1270 */
[----:B------:R-:W-:Y:S02]  /*8afa0*/  PRMT R215, R215, 0x7773, RZ ;  /* 0x00007773d7d77816 */ /* 0x000fe400000000ff */
[----:B------:R-:W-:Y:S01]  /*8afb0*/  LOP3.LUT P3, RZ, R222, 0x10000, RZ, 0xc0, !PT ;  /* 0x00010000deff7812 */ /* 0x000fe2000786c0ff */
[----:B------:R-:W-:Y:S01]  /*8afc0*/  ULDC UR4, c[0x0][0x228] ;  /* 0x00008a0000047ab9 */ /* 0x000fe20000000800 */
[----:B------:R-:W-:-:S07]  /*8afd0*/  PRMT R0, R219, 0x7770, RZ ;  /* 0x00007770db007816 */ /* 0x000fce00000000ff */
[----:B------:R-:W-:Y:S01]  /*8afe0*/  @P6 STG.E.U8 desc[UR56][R36.64], R215 ;  /* 0x000000d724006986 */ /* 0x000fe2000c101138 */
[----:B------:R-:W-:Y:S01]  /*8aff0*/  ISETP.LT.AND P6, PT, R2, UR4, !P3 ;  /* 0x0000000402007c0c */ /* 0x000fe2000dfc1270 */
[----:B------:R-:W-:Y:S01]  /*8b000*/  ULDC UR4, c[0x0][0x228] ;  /* 0x00008a0000047ab9 */ /* 0x000fe20000000800 */
[----:B------:R-:W-:-:S11]  /*8b010*/  PRMT R8, R219, 0x7771, RZ ;  /* 0x00007771db087816 */ /* 0x000fd600000000ff */
[----:B----4-:R0:W-:Y:S01]  /*8b020*/  @P6 STG.E.U8 desc[UR56][R32.64], R0 ;  /* 0x0000000020006986 */ /* 0x0101e2000c101138 */
[----:B------:R-:W-:Y:S01]  /*8b030*/  ISETP.LT.AND P6, PT, R5, UR4, !P3 ;  /* 0x0000000405007c0c */ /* 0x000fe2000dfc1270 */
[----:B------:R-:W-:Y:S02]  /*8b040*/  ULDC UR4, c[0x0][0x228] ;  /* 0x00008a0000047ab9 */ /* 0x000fe40000000800 */
[----:B0-----:R-:W4:Y:S10]  /*8b050*/  LDL.LU.64 R32, [R1+0x1a0] ;  /* 0x0001a00001207983 */ /* 0x001f340000300a00 */
[----:B------:R0:W-:Y:S01]  /*8b060*/  @P6 STG.E.U8 desc[UR56][R30.64], R8 ;  /* 0x000000081e006986 */ /* 0x0001e2000c101138 */
[----:B------:R-:W-:-:S02]  /*8b070*/  ISETP.LT.AND P6, PT, R4, UR4, !P3 ;  /* 0x0000000404007c0c */ /* 0x000fc4000dfc1270 */
[C---:B------:R-:W-:Y:S01]  /*8b080*/  PRMT R7, R219.reuse, 0x7772, RZ ;  /* 0x00007772db077816 */ /* 0x040fe200000000ff */
[----:B------:R-:W-:Y:S01]  /*8b090*/  ULDC UR4, c[0x0][0x228] ;  /* 0x00008a0000047ab9 */ /* 0x000fe20000000800 */
[----:B------:R-:W-:Y:S01]  /*8b0a0*/  LOP3.LUT P4, RZ, R222, 0x20000, RZ, 0xc0, !PT ;  /* 0x00020000deff7812 */ /* 0x000fe2000788c0ff */
[----:B------:R-:W1:Y:S04]  /*8b0b0*/  LDS.128 R8, [R6] ;  /* 0x0000000006087984 */ /* 0x000e680000000c00 */
[----:B0-----:R-:W4:Y:S01]  /*8b0c0*/  LDL.LU.64 R30, [R1+0x198] ;  /* 0x00019800011e7983 */ /* 0x001f220000300a00 */
[----:B------:R-:W-:-:S03]  /*8b0d0*/  PRMT R219, R219, 0x7773, RZ ;  /* 0x00007773dbdb7816 */ /* 0x000fc600000000ff */
[----:B--2---:R0:W-:Y:S01]  /*8b0e0*/  @P6 STG.E.U8 desc[UR56][R228.64], R7 ;  /* 0x00000007e4006986 */ /* 0x0041e2000c101138 */
[----:B------:R-:W-:Y:S01]  /*8b0f0*/  ISETP.LT.AND P6, PT, R3, UR4, !P3 ;  /* 0x0000000403007c0c */ /* 0x000fe2000dfc1270 */
[----:B------:R-:W-:Y:S02]  /*8b100*/  ULDC UR4, c[0x0][0x228] ;  /* 0x00008a0000047ab9 */ /* 0x000fe40000000800 */
[----:B0-----:R-:W2:Y:S10]  /*8b110*/  LDL.LU.64 R228, [R1+0x190] ;  /* 0x0001900001e47983 */ /* 0x001eb40000300a00 */
[----:B---3--:R0:W-:Y:S01]  /*8b120*/  @P6 STG.E.U8 desc[UR56][R28.64], R219 ;  /* 0x000000db1c006986 */ /* 0x0081e2000c101138 */
[----:B------:R-:W-:-:S02]  /*8b130*/  ISETP.LT.AND P6, PT, R2, UR4, !P4 ;  /* 0x0000000402007c0c */ /* 0x000fc4000e7c1270 */
[----:B------:R-:W-:Y:S01]  /*8b140*/  PRMT R0, R251, 0x7770, RZ ;  /* 0x00007770fb007816 */ /* 0x000fe200000000ff */
[----:B------:R-:W-:Y:S01]  /*8b150*/  ULDC UR4, c[0x0][0x228] ;  /* 0x00008a0000047ab9 */ /* 0x000fe20000000800 */
[----:B0-----:R-:W3:Y:S09]  /*8b160*/  LDL.LU.64 R28, [R1+0x188] ;  /* 0x00018800011c7983 */ /* 0x001ef20000300a00 */
[----:B------:R0:W-:Y:S01]  /*8b170*/  @P6 STG.E.U8 desc[UR56][R224.64], R0 ;  /* 0x00000000e0006986 */ /* 0x0001e2000c101138 */
[----:B------:R-:W-:-:S02]  /*8b180*/  ISETP.LT.AND P6, PT, R5, UR4, !P4 ;  /* 0x0000000405007c0c */ /* 0x000fc4000e7c1270 */
[----:B------:R-:W-:Y:S01]  /*8b190*/  PRMT R12, R251, 0x7771, RZ ;  /* 0x00007771fb0c7816 */ /* 0x000fe200000000ff */
[----:B------:R-:W-:Y:S01]  /*8b1a0*/  ULDC UR4, c[0x0][0x228] ;  /* 0x00008a0000047ab9 */ /* 0x000fe20000000800 */
[----:B0-----:R-:W3:Y:S09]  /*8b1b0*/  LDL.LU.64 R224, [R1+0x180] ;  /* 0x0001800001e07983 */ /* 0x001ef20000300a00 */
[----:B------:R0:W-:Y:S04]  /*8b1c0*/  @P6 STG.E.U8 desc[UR56][R226.64], R12 ;  /* 0x0000000ce2006986 */ /* 0x0001e8000c101138 */
[----:B0-----:R-:W3:Y:S01]  /*8b1d0*/  LDL.LU.64 R226, [R1+0x178] ;  /* 0x0001780001e27983 */ /* 0x001ee20000300a00 */
[----:B------:R-:W-:-:S02]  /*8b1e0*/  ISETP.LT.AND P6, PT, R4, UR4, !P4 ;  /* 0x0000000404007c0c */ /* 0x000fc4000e7c1270 */
[C---:B------:R-:W-:Y:S01]  /*8b1f0*/  PRMT R7, R251.reuse, 0x7772, RZ ;  /* 0x00007772fb077816 */ /* 0x040fe200000000ff */
[----:B------:R-:W-:Y:S01]  /*8b200*/  ULDC UR4, c[0x0][0x228] ;  /* 0x00008a0000047ab9 */ /* 0x000fe20000000800 */
[----:B------:R-:W-:Y:S02]  /*8b210*/  PRMT R0, R251, 0x7773, RZ ;  /* 0x00007773fb007816 */ /* 0x000fe400000000ff */
[----:B------:R-:W-:Y:S01]  /*8b220*/  LOP3.LUT P1, RZ, R222, 0x40000, RZ, 0xc0, !PT ;  /* 0x00040000deff7812 */ /* 0x000fe2000782c0ff */
[----:B------:R-:W3:Y:S06]  /*8b230*/  LDL.LU R252, [R1+0xb4] ;  /* 0x0000b40001fc7983 */ /* 0x000eec0000300800 */
[----:B----4-:R0:W-:Y:S01]  /*8b240*/  @P6 STG.E.U8 desc[UR56][R32.64], R7 ;  /* 0x0000000720006986 */ /* 0x0101e2000c101138 */
[----:B------:R-:W-:Y:S01]  /*8b250*/  ISETP.LT.AND P6, PT, R3, UR4, !P4 ;  /* 0x0000000403007c0c */ /* 0x000fe2000e7c1270 */
[----:B------:R-:W-:Y:S01]  /*8b260*/  ULDC UR4, c[0x0][0x228] ;  /* 0x00008a0000047ab9 */ /* 0x000fe20000000800 */
[----:B-1----:R-:W-:Y:S01]  /*8b270*/  PRMT R12, R8, 0x7770, RZ ;  /* 0x00007770080c7816 */ /* 0x002fe200000000ff */
[----:B0-----:R-:W4:Y:S10]  /*8b280*/  LDL.LU.64 R32, [R1+0x170] ;  /* 0x0001700001207983 */ /* 0x001f340000300a00 */
[----:B------:R0:W-:Y:S01]  /*8b290*/  @P6 STG.E.U8 desc[UR56][R30.64], R0 ;  /* 0x000000001e006986 */ /* 0x0001e2000c101138 */
[----:B------:R-:W-:Y:S01]  /*8b2a0*/  ISETP.LT.AND P6, PT, R2, UR4, !P1 ;  /* 0x0000000402007c0c */ /* 0x000fe2000cfc1270 */
[----:B------:R-:W-:Y:S01]  /*8b2b0*/  ULDC UR4, c[0x0][0x228] ;  /* 0x00008a0000047ab9 */ /* 0x000fe20000000800 */
[C---:B------:R-:W-:Y:S01]  /*8b2c0*/  PRMT R7, R8.reuse, 0x7771, RZ ;  /* 0x0000777108077816 */ /* 0x040fe200000000ff */
[----:B0-----:R-:W4:Y:S01]  /*8b2d0*/  LDL.LU.64 R30, [R1+0x168] ;  /* 0x00016800011e7983 */ /* 0x001f220000300a00 */
[----:B------:R-:W-:-:S02]  /*8b2e0*/  PRMT R0, R8, 0x7772, RZ ;  /* 0x0000777208007816 */ /* 0x000fc400000000ff */
[----:B------:R-:W-:-:S07]  /*8b2f0*/  PRMT R8, R8, 0x7773, RZ ;  /* 0x0000777308087816 */ /* 0x000fce00000000ff */
[----:B--2---:R0:W-:Y:S01]  /*8b300*/  @P6 STG.E.U8 desc[UR56][R228.64], R12 ;  /* 0x0000000ce4006986 */ /* 0x0041e2000c101138 */
[----:B------:R-:W-:Y:S01]  /*8b310*/  ISETP.LT.AND P6, PT, R5, UR4, !P1 ;  /* 0x0000000405007c0c */ /* 0x000fe2000cfc1270 */
[----:B------:R-:W-:Y:S02]  /*8b320*/  ULDC UR4, c[0x0][0x228] ;  /* 0x00008a0000047ab9 */ /* 0x000fe40000000800 */
[----:B0-----:R-:W2:Y:S10]  /*8b330*/  LDL.LU.64 R228, [R1+0x160] ;  /* 0x0001600001e47983 */ /* 0x001eb40000300a00 */
[----:B---3--:R0:W-:Y:S01]  /*8b340*/  @P6 STG.E.U8 desc[UR56][R28.64], R7 ;  /* 0x000000071c006986 */ /* 0x0081e2000c101138 */
[----:B------:R-:W-:Y:S01]  /*8b350*/  ISETP.LT.AND P6, PT, R4, UR4, !P1 ;  /* 0x0000000404007c0c */ /* 0x000fe2000cfc1270 */
[----:B------:R-:W-:-:S02]  /*8b360*/  ULDC UR4, c[0x0][0x228] ;  /* 0x00008a0000047ab9 */ /* 0x000fc40000000800 */
[----:B0-----:R-:W3:Y:S10]  /*8b370*/  LDL.LU.64 R28, [R1+0x158] ;  /* 0x00015800011c7983 */ /* 0x001ef40000300a00 */
[----:B------:R0:W-:Y:S01]  /*8b380*/  @P6 STG.E.U8 desc[UR56][R224.64], R0 ;  /* 0x00000000e0006986 */ /* 0x0001e2000c101138 */
[----:B------:R-:W-:-:S02]  /*8b390*/  ISETP.LT.AND P6, PT, R3, UR4, !P1 ;  /* 0x0000000403007c0c */ /* 0x000fc4000cfc1270 */
[----:B------:R-:W-:Y:S01]  /*8b3a0*/  LOP3.LUT P5, RZ, R221, 0x40000000, RZ, 0xc0, !PT ;  /* 0x40000000ddff7812 */ /* 0x000fe200078ac0ff */
[----:B------:R-:W-:Y:S01]  /*8b3b0*/  ULDC UR4, c[0x0][0x228] ;  /* 0x00008a0000047ab9 */ /* 0x000fe20000000800 */
[----:B0-----:R-:W3:Y:S09]  /*8b3c0*/  LDL.LU.64 R224, [R1+0x150] ;  /* 0x0001500001e07983 */ /* 0x001ef20000300a00 */
[----:B------:R0:W-:Y:S04]  /*8b3d0*/  @P6 STG.E.U8 desc[UR56][R226.64], R8 ;  /* 0x00000008e2006986 */ /* 0x0001e8000c101138 */
[----:B0-----:R-:W3:Y:S01]  /*8b3e0*/  LDL.LU.64 R226, [R1+0x148] ;  /* 0x0001480001e27983 */ /* 0x001ee20000300a00 */
[----:B------:R-:W-:-:S02]  /*8b3f0*/  ISETP.LT.AND P6, PT, R2, UR4, !P5 ;  /* 0x0000000402007c0c */ /* 0x000fc4000efc1270 */
[C---:B------:R-:W-:Y:S01]  /*8b400*/  PRMT R6, R252.reuse, 0x7770, RZ ;  /* 0x00007770fc067816 */ /* 0x040fe200000000ff */
[----:B------:R-:W-:Y:S01]  /*8b410*/  ULDC UR4, c[0x0][0x228] ;  /* 0x00008a0000047ab9 */ /* 0x000fe20000000800 */
[C---:B------:R-:W-:Y:S02]  /*8b420*/  PRMT R0, R252.reuse, 0x7771, RZ ;  /* 0x00007771fc007816 */ /* 0x040fe400000000ff */
[----:B------:R-:W-:Y:S01]  /*8b430*/  PRMT R7, R252, 0x7772, RZ ;  /* 0x00007772fc077816 */ /* 0x000fe200000000ff */
[----:B------:R-:W3:Y:S06]  /*8b440*/  LDL.LU.64 R36, [R1+0x140] ;  /* 0x0001400001247983 */ /* 0x000eec0000300a00 */
[----:B----4-:R0:W-:Y:S01]  /*8b450*/  @P6 STG.E.U8 desc[UR56][R32.64], R6 ;  /* 0x0000000620006986 */ /* 0x0101e2000c101138 */
[----:B------:R-:W-:Y:S01]  /*8b460*/  ISETP.LT.AND P6, PT, R5, UR4, !P5 ;  /* 0x0000000405007c0c */ /* 0x000fe2000efc1270 */
[----:B------:R-:W-:Y:S01]  /*8b470*/  ULDC UR4, c[0x0][0x228] ;  /* 0x00008a0000047ab9 */ /* 0x000fe20000000800 */
[----:B------:R-:W-:Y:S01]  /*8b480*/  LOP3.LUT P2, RZ, R221, 0x20000000, RZ, 0xc0, !PT ;  /* 0x20000000ddff7812 */ /* 0x000fe2000784c0ff */
[----:B0-----:R-:W4:Y:S10]  /*8b490*/  LDL.LU.64 R32, [R1+0x138] ;  /* 0x0001380001207983 */ /* 0x001f340000300a00 */
[----:B------:R0:W-:Y:S01]  /*8b4a0*/  @P6 STG.E.U8 desc[UR56][R30.64], R0 ;  /* 0x000000001e006986 */ /* 0x0001e2000c101138 */
[----:B------:R-:W-:Y:S01]  /*8b4b0*/  ISETP.LT.AND P6, PT, R4, UR4, !P5 ;  /* 0x0000000404007c0c */ /* 0x000fe2000efc1270 */
[----:B------:R-:W-:-:S02]  /*8b4c0*/  ULDC UR4, c[0x0][0x228] ;  /* 0x00008a0000047ab9 */ /* 0x000fc40000000800 */
[----:B------:R-:W-:Y:S02]  /*8b4d0*/  ISETP.LT.AND P5, PT, R3, UR4, !P5 ;  /* 0x0000000403007c0c */ /* 0x000fe4000efa1270 */
[----:B------:R-:W-:Y:S01]  /*8b4e0*/  PRMT R6, R252, 0x7773, RZ ;  /* 0x00007773fc067816 */ /* 0x000fe200000000ff */
[----:B------:R-:W-:Y:S01]  /*8b4f0*/  ULDC UR4, c[0x0][0x228] ;  /* 0x00008a0000047ab9 */ /* 0x000fe20000000800 */
[----:B0-----:R-:W4:Y:S04]  /*8b500*/  LDL.LU.64 R30, [R1+0x130] ;  /* 0x00013000011e7983 */ /* 0x001f280000300a00 */
[----:B------:R-:W4:Y:S01]  /*8b510*/  LDL.LU R251, [R1+0xb8] ;  /* 0x0000b80001fb7983 */ /* 0x000f220000300800 */
[C---:B------:R-:W-:Y:S02]  /*8b520*/  PRMT R8, R9.reuse, 0x7770, RZ ;  /* 0x0000777009087816 */ /* 0x040fe400000000ff */
[----:B------:R-:W-:Y:S01]  /*8b530*/  PRMT R0, R9, 0x7771, RZ ;  /* 0x0000777109007816 */ /* 0x000fe200000000ff */
[----:B--2---:R0:W-:Y:S01]  /*8b540*/  @P6 STG.E.U8 desc[UR56][R228.64], R7 ;  /* 0x00000007e4006986 */ /* 0x0041e2000c101138 */
[----:B------:R-:W-:Y:S01]  /*8b550*/  ISETP.LT.AND P6, PT, R2, UR4, !P2 ;  /* 0x0000000402007c0c */ /* 0x000fe2000d7c1270 */
[----:B------:R-:W-:-:S02]  /*8b560*/  ULDC UR4, c[0x0][0x228] ;  /* 0x00008a0000047ab9 */ /* 0x000fc40000000800 */
[----:B0-----:R-:W2:Y:S04]  /*8b570*/  LDL.LU.64 R228, [R1+0x128] ;  /* 0x0001280001e47983 */ /* 0x001ea80000300a00 */
[----:B---3--:R0:W-:Y:S01]  /*8b580*/  @P5 STG.E.U8 desc[UR56][R28.64], R6 ;  /* 0x000000061c005986 */ /* 0x0081e2000c101138 */
[----:B------:R-:W-:Y:S01]  /*8b590*/  ISETP.LT.AND P5, PT, R5, UR4, !P2 ;  /* 0x0000000405007c0c */ /* 0x000fe2000d7a1270 */
[----:B------:R-:W-:Y:S02]  /*8b5a0*/  ULDC UR4, c[0x0][0x228] ;  /* 0x00008a0000047ab9 */ /* 0x000fe40000000800 */
[----:B0-----:R-:W3:Y:S04]  /*8b5b0*/  LDL.LU.64 R28, [R1+0x120] ;  /* 0x00012000011c7983 */ /* 0x001ee80000300a00 */
[----:B------:R0:W-:Y:S04]  /*8b5c0*/  @P6 STG.E.U8 desc[UR56][R224.64], R8 ;  /* 0x00000008e0006986 */ /* 0x0001e8000c101138 */
[----:B0-----:R-:W3:Y:S04]  /*8b5d0*/  LDL.LU.64 R224, [R1+0x118] ;  /* 0x0001180001e07983 */ /* 0x001ee80000300a00 */
[----:B------:R0:W-:Y:S04]  /*8b5e0*/  @P5 STG.E.U8 desc[UR56][R226.64], R0 ;  /* 0x00000000e2005986 */ /* 0x0001e8000c101138 */
[----:B0-----:R-:W3:Y:S01]  /*8b5f0*/  LDL.LU.64 R226, [R1+0x110] ;  /* 0x0001100001e27983 */ /* 0x001ee20000300a00 */
[----:B------:R-:W-:-:S02]  /*8b600*/  ISETP.LT.AND P6, PT, R4, UR4, !P2 ;  /* 0x0000000404007c0c */ /* 0x000fc4000d7c1270 */
[----:B------:R-:W-:Y:S02]  /*8b610*/  ISETP.LT.AND P2, PT, R3, UR5, !P2 ;  /* 0x0000000503007c0c */ /* 0x000fe4000d741270 */
[----:B------:R-:W-:Y:S01]  /*8b620*/  LOP3.LUT P0, RZ, R221, 0x10000000, RZ, 0xc0, !PT ;  /* 0x10000000ddff7812 */ /* 0x000fe2000780c0ff */
[----:B------:R-:W-:Y:S01]  /*8b630*/  ULDC UR4, c[0x0][0x228] ;  /* 0x00008a0000047ab9 */ /* 0x000fe20000000800 */
[C---:B------:R-:W-:Y:S01]  /*8b640*/  PRMT R7, R9.reuse, 0x7772, RZ ;  /* 0x0000777209077816 */ /* 0x040fe200000000ff */
[----:B------:R-:W3:Y:S01]  /*8b650*/  LDL.LU.64 R52, [R1+0x108] ;  /* 0x0001080001347983 */ /* 0x000ee20000300a00 */
[----:B------:R-:W-:Y:S02]  /*8b660*/  ISETP.LT.AND P5, PT, R2, UR4, !P0 ;  /* 0x0000000402007c0c */ /* 0x000fe4000c7a1270 */
[----:B------:R-:W-:Y:S01]  /*8b670*/  PRMT R9, R9, 0x7773, RZ ;  /* 0x0000777309097816 */ /* 0x000fe200000000ff */
[----:B------:R-:W3:Y:S04]  /*8b680*/  LDL.LU.64 R38, [R1+0x100] ;  /* 0x0001000001267983 */ /* 0x000ee80000300a00 */
[----:B------:R-:W3:Y:S01]  /*8b690*/  LDL.LU R252, [R1+0xbc] ;  /* 0x0000bc0001fc7983 */ /* 0x000ee20000300800 */
[----:B------:R-:W-:Y:S01]  /*8b6a0*/  ULDC UR4, c[0x0][0x228] ;  /* 0x00008a0000047ab9 */ /* 0x000fe20000000800 */
[----:B------:R-:W-:-:S02]  /*8b6b0*/  ULDC UR5, c[0x0][0x228] ;  /* 0x00008a0000057ab9 */ /* 0x000fc40000000800 */
[----:B------:R-:W3:Y:S04]  /*8b6c0*/  LDL.LU.64 R34, [R1+0xf8] ;  /* 0x0000f80001227983 */ /* 0x000ee80000300a00 */
[----:B------:R0:W-:Y:S01]  /*8b6d0*/  @P6 STG.E.U8 desc[UR56][R36.64], R7 ;  /* 0x0000000724006986 */ /* 0x0001e2000c101138 */
[----:B------:R-:W-:Y:S02]  /*8b6e0*/  LOP3.LUT P3, RZ, R221, 0x8000000, RZ, 0xc0, !PT ;  /* 0x08000000ddff7812 */ /* 0x000fe4000786c0ff */
[----:B------:R-:W-:Y:S01]  /*8b6f0*/  ISETP.LT.AND P6, PT, R4, UR5, !P0 ;  /* 0x0000000504007c0c */ /* 0x000fe2000c7c1270 */
[----:B------:R-:W-:Y:S01]  /*8b700*/  ULDC UR5, c[0x0][0x228] ;  /* 0x00008a0000057ab9 */ /* 0x000fe20000000800 */
[----:B0-----:R-:W3:Y:S04]  /*8b710*/  LDL.LU.64 R36, [R1+0xf0] ;  /* 0x0000f00001247983 */ /* 0x001ee80000300a00 */
[----:B----4-:R0:W-:Y:S01]  /*8b720*/  @P2 STG.E.U8 desc[UR56][R32.64], R9 ;  /* 0x0000000920002986 */ /* 0x0101e2000c101138 */
[----:B------:R-:W-:Y:S01]  /*8b730*/  ISETP.LT.AND P2, PT, R5, UR4, !P0 ;  /* 0x0000000405007c0c */ /* 0x000fe2000c741270 */
[----:B------:R-:W-:-:S02]  /*8b740*/  ULDC UR4, c[0x0][0x228] ;  /* 0x00008a0000047ab9 */ /* 0x000fc40000000800 */
[----:B------:R-:W-:Y:S01]  /*8b750*/  ISETP.LT.AND P0, PT, R3, UR4, !P0 ;  /* 0x0000000403007c0c */ /* 0x000fe2000c701270 */
[----:B------:R-:W-:Y:S01]  /*8b760*/  ULDC UR4, c[0x0][0x228] ;  /* 0x00008a0000047ab9 */ /* 0x000fe20000000800 */
[----:B0-----:R-:W4:Y:S01]  /*8b770*/  LDL.LU.64 R32, [R1+0xe8] ;  /* 0x0000e80001207983 */ /* 0x001f220000300a00 */
[----:B------:R-:W-:-:S05]  /*8b780*/  PRMT R0, R251, 0x7770, RZ ;  /* 0x00007770fb007816 */ /* 0x000fca00000000ff */
[----:B------:R0:W-:Y:S01]  /*8b790*/  @P5 STG.E.U8 desc[UR56][R30.64], R0 ;  /* 0x000000001e005986 */ /* 0x0001e2000c101138 */
[----:B------:R-:W-:Y:S02]  /*8b7a0*/  ISETP.LT.AND P5, PT, R2, UR4, !P3 ;  /* 0x0000000402007c0c */ /* 0x000fe4000dfa1270 */
[C---:B------:R-:W-:Y:S02]  /*8b7b0*/  PRMT R6, R251.reuse, 0x7771, RZ ;  /* 0x00007771fb067816 */ /* 0x040fe400000000ff */
[C---:B------:R-:W-:Y:S02]  /*8b7c0*/  PRMT R7, R251.reuse, 0x7772, RZ ;  /* 0x00007772fb077816 */ /* 0x040fe400000000ff */
[----:B------:R-:W-:Y:S01]  /*8b7d0*/  PRMT R8, R251, 0x7773, RZ ;  /* 0x00007773fb087816 */ /* 0x000fe200000000ff */
[----:B------:R-:W-:Y:S01]  /*8b7e0*/  ULDC UR4, c[0x0][0x228] ;  /* 0x00008a0000047ab9 */ /* 0x000fe20000000800 */
[----:B0-----:R-:W-:Y:S01]  /*8b7f0*/  PRMT R0, R10, 0x7770, RZ ;  /* 0x000077700a007816 */ /* 0x001fe200000000ff */
[----:B------:R-:W4:Y:S04]  /*8b800*/  LDL.LU.64 R30, [R1+0xe0] ;  /* 0x0000e000011e7983 */ /* 0x000f280000300a00 */
[----:B--2---:R0:W-:Y:S04]  /*8b810*/  @P2 STG.E.U8 desc[UR56][R228.64], R6 ;  /* 0x00000006e4002986 */ /* 0x0041e8000c101138 */
[----:B0-----:R-:W2:Y:S04]  /*8b820*/  LDL.LU.64 R228, [R1+0xd8] ;  /* 0x0000d80001e47983 */ /* 0x001ea80000300a00 */
[----:B---3--:R0:W-:Y:S04]  /*8b830*/  @P6 STG.E.U8 desc[UR56][R28.64], R7 ;  /* 0x000000071c006986 */ /* 0x0081e8000c101138 */
[----:B0-----:R-:W3:Y:S04]  /*8b840*/  LDL.LU.64 R28, [R1+0xd0] ;  /* 0x0000d000011c7983 */ /* 0x001ee80000300a00 */
[----:B------:R0:W-:Y:S04]  /*8b850*/  @P0 STG.E.U8 desc[UR56][R224.64], R8 ;  /* 0x00000008e0000986 */ /* 0x0001e8000c101138 */
[----:B0-----:R-:W3:Y:S04]  /*8b860*/  LDL.LU.64 R224, [R1+0xc8] ;  /* 0x0000c80001e07983 */ /* 0x001ee80000300a00 */
[----:B------:R0:W-:Y:S04]  /*8b870*/  @P5 STG.E.U8 desc[UR56][R226.64], R0 ;  /* 0x00000000e2005986 */ /* 0x0001e8000c101138 */
[----:B0-----:R-:W3:Y:S01]  /*8b880*/  LDL.LU.64 R226, [R1+0xc0] ;  /* 0x0000c00001e27983 */ /* 0x001ee20000300a00 */
[----:B------:R-:W-:-:S02]  /*8b890*/  LOP3.LUT P1, RZ, R221, 0x2000000, RZ, 0xc0, !PT ;  /* 0x02000000ddff7812 */ /* 0x000fc4000782c0ff */
[----:B------:R-:W-:Y:S02]  /*8b8a0*/  ISETP.LT.AND P2, PT, R5, UR4, !P3 ;  /* 0x0000000405007c0c */ /* 0x000fe4000df41270 */
[----:B------:R-:W-:Y:S01]  /*8b8b0*/  ISETP.LT.AND P0, PT, R4, UR5, !P3 ;  /* 0x0000000504007c0c */ /* 0x000fe2000df01270 */
[----:B------:R-:W-:Y:S01]  /*8b8c0*/  ULDC UR4, c[0x0][0x228] ;  /* 0x00008a0000047ab9 */ /* 0x000fe20000000800 */
[----:B------:R-:W-:Y:S01]  /*8b8d0*/  ULDC UR5, c[0x0][0x228] ;  /* 0x00008a0000057ab9 */ /* 0x000fe20000000800 */
[----:B------:R-:W-:Y:S02]  /*8b8e0*/  ISETP.LT.AND P3, PT, R3, UR4, !P3 ;  /* 0x0000000403007c0c */ /* 0x000fe4000df61270 */
[----:B------:R-:W-:Y:S02]  /*8b8f0*/  ISETP.LT.AND P6, PT, R2, UR5, !P1 ;  /* 0x0000000502007c0c */ /* 0x000fe4000cfc1270 */
[C---:B------:R-:W-:Y:S02]  /*8b900*/  PRMT R6, R10.reuse, 0x7771, RZ ;  /* 0x000077710a067816 */ /* 0x040fe400000000ff */
[----:B------:R-:W-:-:S02]  /*8b910*/  PRMT R7, R10, 0x7772, RZ ;  /* 0x000077720a077816 */ /* 0x000fc400000000ff */
[----:B------:R-:W-:Y:S02]  /*8b920*/  PRMT R10, R10, 0x7773, RZ ;  /* 0x000077730a0a7816 */ /* 0x000fe400000000ff */
[----:B------:R-:W-:Y:S02]  /*8b930*/  LOP3.LUT P4, RZ, R221, 0x4000000, RZ, 0xc0, !PT ;  /* 0x04000000ddff7812 */ /* 0x000fe4000788c0ff */
[----:B------:R-:W-:Y:S01]  /*8b940*/  PRMT R0, R252, 0x7770, RZ ;  /* 0x00007770fc007816 */ /* 0x000fe200000000ff */
[----:B------:R-:W-:Y:S01]  /*8b950*/  ULDC UR4, c[0x0][0x228] ;  /* 0x00008a0000047ab9 */ /* 0x000fe20000000800 */
[----:B------:R-:W-:Y:S01]  /*8b960*/  ULDC UR5, c[0x0][0x228] ;  /* 0x00008a0000057ab9 */ /* 0x000fe20000000800 */
[----:B------:R-:W-:Y:S04]  /*8b970*/  @P2 STG.E.U8 desc[UR56][R52.64], R6 ;  /* 0x0000000634002986 */ /* 0x000fe8000c101138 */
[----:B------:R-:W-:Y:S01]  /*8b980*/  @P0 STG.E.U8 desc[UR56][R38.64], R7 ;  /* 0x0000000726000986 */ /* 0x000fe2000c101138 */
[----:B------:R-:W-:-:S02]  /*8b990*/  ISETP.LT.AND P0, PT, R5, UR4, !P1 ;  /* 0x0000000405007c0c */ /* 0x000fc4000cf01270 */
[----:B------:R-:W-:Y:S01]  /*8b9a0*/  ISETP.LT.AND P2, PT, R5, UR5, !P4 ;  /* 0x0000000505007c0c */ /* 0x000fe2000e741270 */
[----:B------:R-:W-:Y:S01]  /*8b9b0*/  @P3 STG.E.U8 desc[UR56][R34.64], R10 ;  /* 0x0000000a22003986 */ /* 0x000fe2000c101138 */
[----:B------:R-:W-:-:S03]  /*8b9c0*/  ULDC UR4, c[0x0][0x228] ;  /* 0x00008a0000047ab9 */ /* 0x000fc60000000800 */
[----:B------:R0:W-:Y:S01]  /*8b9d0*/  @P6 STG.E.U8 desc[UR56][R36.64], R0 ;  /* 0x0000000024006986 */ /* 0x0001e2000c101138 */
[----:B------:R-:W-:Y:S01]  /*8b9e0*/  ULDC UR5, c[0x0][0x228] ;  /* 0x00008a0000057ab9 */ /* 0x000fe20000000800 */
[----:B------:R-:W-:Y:S02]  /*8b9f0*/  ISETP.LT.AND P6, PT, R4, UR4, !P1 ;  /* 0x0000000404007c0c */ /* 0x000fe4000cfc1270 */
[----:B------:R-:W-:Y:S02]  /*8ba00*/  ISETP.LT.AND P5, PT, R2, UR6, !P4 ;  /* 0x0000000602007c0c */ /* 0x000fe4000e7a1270 */
[C---:B------:R-:W-:Y:S01]  /*8ba10*/  ISETP.LT.AND P1, PT, R3.reuse, UR5, !P1 ;  /* 0x0000000503007c0c */ /* 0x040fe2000cf21270 */
[----:B------:R-:W-:Y:S02]  /*8ba20*/  ULDC UR6, c[0x0][0x228] ;  /* 0x00008a0000067ab9 */ /* 0x000fe40000000800 */
[----:B------:R-:W-:Y:S02]  /*8ba30*/  ISETP.LT.AND P3, PT, R4, UR6, !P4 ;  /* 0x0000000604007c0c */ /* 0x000fe4000e761270 */
[----:B------:R-:W-:-:S02]  /*8ba40*/  ISETP.LT.AND P4, PT, R3, UR6, !P4 ;  /* 0x0000000603007c0c */ /* 0x000fc4000e781270 */
[C---:B------:R-:W-:Y:S02]  /*8ba50*/  PRMT R2, R252.reuse, 0x7771, RZ ;  /* 0x00007771fc027816 */ /* 0x040fe400000000ff */
[C---:B------:R-:W-:Y:S02]  /*8ba60*/  PRMT R3, R252.reuse, 0x7772, RZ ;  /* 0x00007772fc037816 */ /* 0x040fe400000000ff */
[----:B------:R-:W-:Y:S02]  /*8ba70*/  PRMT R4, R252, 0x7773, RZ ;  /* 0x00007773fc047816 */ /* 0x000fe400000000ff */
[C---:B0-----:R-:W-:Y:S02]  /*8ba80*/  PRMT R0, R11.reuse, 0x7770, RZ ;  /* 0x000077700b007816 */ /* 0x041fe400000000ff */
[C---:B------:R-:W-:Y:S02]  /*8ba90*/  PRMT R5, R11.reuse, 0x7771, RZ ;  /* 0x000077710b057816 */ /* 0x040fe400000000ff */
[C---:B------:R-:W-:Y:S01]  /*8baa0*/  PRMT R6, R11.reuse, 0x7772, RZ ;  /* 0x000077720b067816 */ /* 0x040fe200000000ff */
[----:B----4-:R0:W-:Y:S01]  /*8bab0*/  @P0 STG.E.U8 desc[UR56][R32.64], R2 ;  /* 0x0000000220000986 */ /* 0x0101e2000c101138 */
[----:B------:R-:W-:-:S03]  /*8bac0*/  PRMT R11, R11, 0x7773, RZ ;  /* 0x000077730b0b7816 */ /* 0x000fc600000000ff */
[----:B------:R0:W-:Y:S04]  /*8bad0*/  @P6 STG.E.U8 desc[UR56][R30.64], R3 ;  /* 0x000000031e006986 */ /* 0x0001e8000c101138 */
[----:B--2---:R0:W-:Y:S04]  /*8bae0*/  @P1 STG.E.U8 desc[UR56][R228.64], R4 ;  /* 0x00000004e4001986 */ /* 0x0041e8000c101138 */
[----:B---3--:R0:W-:Y:S04]  /*8baf0*/  @P5 STG.E.U8 desc[UR56][R28.64], R0 ;  /* 0x000000001c005986 */ /* 0x0081e8000c101138 */
[----:B------:R0:W-:Y:S04]  /*8bb00*/  @P2 STG.E.U8 desc[UR56][R224.64], R5 ;  /* 0x00000005e0002986 */ /* 0x0001e8000c101138 */
[----:B------:R0:W-:Y:S01]  /*8bb10*/  @P3 STG.E.U8 desc[UR56][R226.64], R6 ;  /* 0x00000006e2003986 */ /* 0x0001e2000c101138 */
[----:B------:R-:W-:Y:S05]  /*8bb20*/  @!P4 EXIT ;  /* 0x000000000000c94d */ /* 0x000fea0003800000 */
[----:B0-----:R-:W2:Y:S04]  /*8bb30*/  LDL.LU.64 R226, [R1+0x50] ;  /* 0x0000500001e27983 */ /* 0x001ea80000300a00 */
[----:B--2---:R-:W-:Y:S01]  /*8bb40*/  STG.E.U8 desc[UR56][R226.64], R11 ;  /* 0x0000000be2007986 */ /* 0x004fe2000c101138 */
[----:B------:R-:W-:Y:S05]  /*8bb50*/  EXIT ;  /* 0x000000000000794d */ /* 0x000fea0003800000 */
.L_x_3:
[----:B------:R-:W-:-:S00]  /*8bb60*/  BRA `(.L_x_3) ;  /* 0xfffffffc00fc7947 */ /* 0x000fc0000383ffff */
[----:B------:R-:W-:-:S00]  /*8bb70*/  NOP ;  /* 0x0000000000007918 */ /* 0x000fc00000000000 */
        /* <DEDUP_REMOVED lines=8> */
.L_x_4:


//--------------------- .nv.shared.matmul_kernel  --------------------------
	.section	.nv.shared.matmul_kernel,"aw",@nobits
	.sectionflags	@""
	.align	16
	.zero		1024


//--------------------- .nv.shared.reserved.0     --------------------------
	.section	.nv.shared.reserved.0,"aw",@nobits
	.weak		__nv_reservedSMEM_offset_0_alias
	.size		__nv_reservedSMEM_offset_0_alias, 0, 0
	.other		__nv_reservedSMEM_offset_0_alias,@"STO_CUDA_RESERVED_SHARED STV_DEFAULT"
__nv_reservedSMEM_offset_0_alias:
	.zero		0


//--------------------- .nv.constant0.matmul_kernel --------------------------
	.section	.nv.constant0.matmul_kernel,"a",@progbits
	.sectionflags	@""
	.align	4
.nv.constant0.matmul_kernel:
	.zero		608


//--------------------- SYMBOLS --------------------------

	.type		.nv.reservedSmem.offset0,@object
	.size		.nv.reservedSmem.offset0,0x4
